//
// Generated by NVIDIA NVVM Compiler
//
// Compiler Build ID: CL-36424714
// Cuda compilation tools, release 13.0, V13.0.88
// Based on NVVM 20.0.0
//

.version 9.0
.target sm_100
.address_size 64

	// .globl	_Z14lbm_kernel_soaPKdPdiiid
.const .align 4 .b8 d_cx[108];
.const .align 4 .b8 d_cy[108];
.const .align 4 .b8 d_cz[108];
.const .align 4 .b8 d_opp[108];
.const .align 8 .b8 d_weights[216];

.visible .entry _Z14lbm_kernel_soaPKdPdiiid(
	.param .u64 .ptr .align 1 _Z14lbm_kernel_soaPKdPdiiid_param_0,
	.param .u64 .ptr .align 1 _Z14lbm_kernel_soaPKdPdiiid_param_1,
	.param .u32 _Z14lbm_kernel_soaPKdPdiiid_param_2,
	.param .u32 _Z14lbm_kernel_soaPKdPdiiid_param_3,
	.param .u32 _Z14lbm_kernel_soaPKdPdiiid_param_4,
	.param .f64 _Z14lbm_kernel_soaPKdPdiiid_param_5
)
{
	.reg .pred 	%p<359>;
	.reg .b32 	%r<351>;
	.reg .b64 	%rd<143>;
	.reg .b64 	%fd<693>;

	ld.param.u64 	%rd3, [_Z14lbm_kernel_soaPKdPdiiid_param_0];
	ld.param.u32 	%r168, [_Z14lbm_kernel_soaPKdPdiiid_param_2];
	ld.param.u32 	%r171, [_Z14lbm_kernel_soaPKdPdiiid_param_3];
	ld.param.u32 	%r170, [_Z14lbm_kernel_soaPKdPdiiid_param_4];
	cvta.to.global.u64 	%rd1, %rd3;
	mov.u32 	%r172, %ctaid.x;
	mov.u32 	%r173, %ntid.x;
	mov.u32 	%r174, %tid.x;
	mad.lo.s32 	%r1, %r172, %r173, %r174;
	mov.u32 	%r175, %ctaid.y;
	mov.u32 	%r176, %ntid.y;
	mov.u32 	%r177, %tid.y;
	mad.lo.s32 	%r178, %r175, %r176, %r177;
	mov.u32 	%r179, %ctaid.z;
	mov.u32 	%r180, %ntid.z;
	mov.u32 	%r181, %tid.z;
	mad.lo.s32 	%r3, %r179, %r180, %r181;
	setp.ge.s32 	%p1, %r1, %r168;
	setp.ge.s32 	%p2, %r178, %r171;
	or.pred  	%p3, %p1, %p2;
	setp.ge.s32 	%p4, %r3, %r170;
	or.pred  	%p5, %p3, %p4;
	@%p5 bra 	$L__BB0_85;
	mul.lo.s32 	%r182, %r171, %r168;
	mul.lo.s32 	%r4, %r182, %r170;
	mad.lo.s32 	%r183, %r171, %r3, %r178;
	mad.lo.s32 	%r5, %r183, %r168, %r1;
	ld.const.u32 	%r6, [d_cx];
	sub.s32 	%r7, %r1, %r6;
	ld.const.u32 	%r8, [d_cy];
	sub.s32 	%r9, %r178, %r8;
	ld.const.u32 	%r10, [d_cz];
	sub.s32 	%r11, %r3, %r10;
	setp.gt.s32 	%p6, %r7, -1;
	setp.lt.s32 	%p7, %r7, %r168;
	and.pred  	%p8, %p6, %p7;
	setp.gt.s32 	%p9, %r9, -1;
	setp.lt.s32 	%p10, %r9, %r171;
	and.pred  	%p11, %p9, %p10;
	and.pred  	%p13, %p8, %p11;
	setp.gt.s32 	%p14, %r11, -1;
	setp.lt.s32 	%p15, %r11, %r170;
	and.pred  	%p16, %p14, %p15;
	and.pred  	%p18, %p13, %p16;
	not.pred 	%p19, %p18;
	@%p19 bra 	$L__BB0_3;
	mad.lo.s32 	%r184, %r11, %r171, %r9;
	mad.lo.s32 	%r185, %r184, %r168, %r7;
	mul.wide.s32 	%rd6, %r185, 8;
	add.s64 	%rd7, %rd1, %rd6;
	ld.global.nc.f64 	%fd663, [%rd7];
	bra.uni 	$L__BB0_4;
$L__BB0_3:
	mul.wide.s32 	%rd4, %r5, 8;
	add.s64 	%rd5, %rd1, %rd4;
	ld.global.nc.f64 	%fd663, [%rd5];
$L__BB0_4:
	cvt.rn.f64.s32 	%fd199, %r6;
	fma.rn.f64 	%fd4, %fd663, %fd199, 0d0000000000000000;
	cvt.rn.f64.s32 	%fd200, %r8;
	fma.rn.f64 	%fd5, %fd663, %fd200, 0d0000000000000000;
	cvt.rn.f64.s32 	%fd201, %r10;
	fma.rn.f64 	%fd6, %fd663, %fd201, 0d0000000000000000;
	ld.const.u32 	%r12, [d_cx+4];
	sub.s32 	%r13, %r1, %r12;
	ld.const.u32 	%r14, [d_cy+4];
	sub.s32 	%r15, %r178, %r14;
	ld.const.u32 	%r16, [d_cz+4];
	sub.s32 	%r17, %r3, %r16;
	setp.gt.s32 	%p20, %r13, -1;
	setp.lt.s32 	%p21, %r13, %r168;
	and.pred  	%p22, %p20, %p21;
	setp.gt.s32 	%p23, %r15, -1;
	setp.lt.s32 	%p24, %r15, %r171;
	and.pred  	%p25, %p23, %p24;
	and.pred  	%p27, %p22, %p25;
	setp.gt.s32 	%p28, %r17, -1;
	setp.lt.s32 	%p29, %r17, %r170;
	and.pred  	%p30, %p28, %p29;
	and.pred  	%p32, %p27, %p30;
	@%p32 bra 	$L__BB0_6;
	add.s32 	%r186, %r4, %r5;
	mul.wide.s32 	%rd8, %r186, 8;
	add.s64 	%rd9, %rd1, %rd8;
	ld.global.nc.f64 	%fd664, [%rd9];
	bra.uni 	$L__BB0_7;
$L__BB0_6:
	mad.lo.s32 	%r187, %r17, %r171, %r15;
	add.s32 	%r188, %r13, %r4;
	mad.lo.s32 	%r189, %r187, %r168, %r188;
	mul.wide.s32 	%rd10, %r189, 8;
	add.s64 	%rd11, %rd1, %rd10;
	ld.global.nc.f64 	%fd664, [%rd11];
$L__BB0_7:
	cvt.rn.f64.s32 	%fd202, %r12;
	fma.rn.f64 	%fd10, %fd664, %fd202, %fd4;
	cvt.rn.f64.s32 	%fd203, %r14;
	fma.rn.f64 	%fd11, %fd664, %fd203, %fd5;
	cvt.rn.f64.s32 	%fd204, %r16;
	fma.rn.f64 	%fd12, %fd664, %fd204, %fd6;
	ld.const.u32 	%r18, [d_cx+8];
	sub.s32 	%r19, %r1, %r18;
	ld.const.u32 	%r20, [d_cy+8];
	sub.s32 	%r21, %r178, %r20;
	ld.const.u32 	%r22, [d_cz+8];
	sub.s32 	%r23, %r3, %r22;
	setp.gt.s32 	%p33, %r19, -1;
	setp.lt.s32 	%p34, %r19, %r168;
	and.pred  	%p35, %p33, %p34;
	setp.gt.s32 	%p36, %r21, -1;
	setp.lt.s32 	%p37, %r21, %r171;
	and.pred  	%p38, %p36, %p37;
	and.pred  	%p40, %p35, %p38;
	setp.gt.s32 	%p41, %r23, -1;
	setp.lt.s32 	%p42, %r23, %r170;
	and.pred  	%p43, %p41, %p42;
	and.pred  	%p45, %p40, %p43;
	@%p45 bra 	$L__BB0_9;
	shl.b32 	%r190, %r4, 1;
	add.s32 	%r191, %r190, %r5;
	mul.wide.s32 	%rd12, %r191, 8;
	add.s64 	%rd13, %rd1, %rd12;
	ld.global.nc.f64 	%fd665, [%rd13];
	bra.uni 	$L__BB0_10;
$L__BB0_9:
	shl.b32 	%r192, %r4, 1;
	mad.lo.s32 	%r193, %r23, %r171, %r21;
	add.s32 	%r194, %r19, %r192;
	mad.lo.s32 	%r195, %r193, %r168, %r194;
	mul.wide.s32 	%rd14, %r195, 8;
	add.s64 	%rd15, %rd1, %rd14;
	ld.global.nc.f64 	%fd665, [%rd15];
$L__BB0_10:
	cvt.rn.f64.s32 	%fd205, %r18;
	fma.rn.f64 	%fd16, %fd665, %fd205, %fd10;
	cvt.rn.f64.s32 	%fd206, %r20;
	fma.rn.f64 	%fd17, %fd665, %fd206, %fd11;
	cvt.rn.f64.s32 	%fd207, %r22;
	fma.rn.f64 	%fd18, %fd665, %fd207, %fd12;
	ld.const.u32 	%r24, [d_cx+12];
	sub.s32 	%r25, %r1, %r24;
	ld.const.u32 	%r26, [d_cy+12];
	sub.s32 	%r27, %r178, %r26;
	ld.const.u32 	%r28, [d_cz+12];
	sub.s32 	%r29, %r3, %r28;
	setp.gt.s32 	%p46, %r25, -1;
	setp.lt.s32 	%p47, %r25, %r168;
	and.pred  	%p48, %p46, %p47;
	setp.gt.s32 	%p49, %r27, -1;
	setp.lt.s32 	%p50, %r27, %r171;
	and.pred  	%p51, %p49, %p50;
	and.pred  	%p53, %p48, %p51;
	setp.gt.s32 	%p54, %r29, -1;
	setp.lt.s32 	%p55, %r29, %r170;
	and.pred  	%p56, %p54, %p55;
	and.pred  	%p58, %p53, %p56;
	@%p58 bra 	$L__BB0_12;
	mad.lo.s32 	%r196, %r4, 3, %r5;
	mul.wide.s32 	%rd16, %r196, 8;
	add.s64 	%rd17, %rd1, %rd16;
	ld.global.nc.f64 	%fd666, [%rd17];
	bra.uni 	$L__BB0_13;
$L__BB0_12:
	mad.lo.s32 	%r197, %r29, %r171, %r27;
	mad.lo.s32 	%r198, %r4, 3, %r25;
	mad.lo.s32 	%r199, %r197, %r168, %r198;
	mul.wide.s32 	%rd18, %r199, 8;
	add.s64 	%rd19, %rd1, %rd18;
	ld.global.nc.f64 	%fd666, [%rd19];
$L__BB0_13:
	cvt.rn.f64.s32 	%fd208, %r24;
	fma.rn.f64 	%fd22, %fd666, %fd208, %fd16;
	cvt.rn.f64.s32 	%fd209, %r26;
	fma.rn.f64 	%fd23, %fd666, %fd209, %fd17;
	cvt.rn.f64.s32 	%fd210, %r28;
	fma.rn.f64 	%fd24, %fd666, %fd210, %fd18;
	ld.const.u32 	%r30, [d_cx+16];
	sub.s32 	%r31, %r1, %r30;
	ld.const.u32 	%r32, [d_cy+16];
	sub.s32 	%r33, %r178, %r32;
	ld.const.u32 	%r34, [d_cz+16];
	sub.s32 	%r35, %r3, %r34;
	setp.gt.s32 	%p59, %r31, -1;
	setp.lt.s32 	%p60, %r31, %r168;
	and.pred  	%p61, %p59, %p60;
	setp.gt.s32 	%p62, %r33, -1;
	setp.lt.s32 	%p63, %r33, %r171;
	and.pred  	%p64, %p62, %p63;
	and.pred  	%p66, %p61, %p64;
	setp.gt.s32 	%p67, %r35, -1;
	setp.lt.s32 	%p68, %r35, %r170;
	and.pred  	%p69, %p67, %p68;
	and.pred  	%p71, %p66, %p69;
	@%p71 bra 	$L__BB0_15;
	shl.b32 	%r200, %r4, 2;
	add.s32 	%r201, %r200, %r5;
	mul.wide.s32 	%rd20, %r201, 8;
	add.s64 	%rd21, %rd1, %rd20;
	ld.global.nc.f64 	%fd667, [%rd21];
	bra.uni 	$L__BB0_16;
$L__BB0_15:
	shl.b32 	%r202, %r4, 2;
	mad.lo.s32 	%r203, %r35, %r171, %r33;
	add.s32 	%r204, %r31, %r202;
	mad.lo.s32 	%r205, %r203, %r168, %r204;
	mul.wide.s32 	%rd22, %r205, 8;
	add.s64 	%rd23, %rd1, %rd22;
	ld.global.nc.f64 	%fd667, [%rd23];
$L__BB0_16:
	cvt.rn.f64.s32 	%fd211, %r30;
	fma.rn.f64 	%fd28, %fd667, %fd211, %fd22;
	cvt.rn.f64.s32 	%fd212, %r32;
	fma.rn.f64 	%fd29, %fd667, %fd212, %fd23;
	cvt.rn.f64.s32 	%fd213, %r34;
	fma.rn.f64 	%fd30, %fd667, %fd213, %fd24;
	ld.const.u32 	%r36, [d_cx+20];
	sub.s32 	%r37, %r1, %r36;
	ld.const.u32 	%r38, [d_cy+20];
	sub.s32 	%r39, %r178, %r38;
	ld.const.u32 	%r40, [d_cz+20];
	sub.s32 	%r41, %r3, %r40;
	setp.gt.s32 	%p72, %r37, -1;
	setp.lt.s32 	%p73, %r37, %r168;
	and.pred  	%p74, %p72, %p73;
	setp.gt.s32 	%p75, %r39, -1;
	setp.lt.s32 	%p76, %r39, %r171;
	and.pred  	%p77, %p75, %p76;
	and.pred  	%p79, %p74, %p77;
	setp.gt.s32 	%p80, %r41, -1;
	setp.lt.s32 	%p81, %r41, %r170;
	and.pred  	%p82, %p80, %p81;
	and.pred  	%p84, %p79, %p82;
	@%p84 bra 	$L__BB0_18;
	mad.lo.s32 	%r206, %r4, 5, %r5;
	mul.wide.s32 	%rd24, %r206, 8;
	add.s64 	%rd25, %rd1, %rd24;
	ld.global.nc.f64 	%fd668, [%rd25];
	bra.uni 	$L__BB0_19;
$L__BB0_18:
	mad.lo.s32 	%r207, %r41, %r171, %r39;
	mad.lo.s32 	%r208, %r4, 5, %r37;
	mad.lo.s32 	%r209, %r207, %r168, %r208;
	mul.wide.s32 	%rd26, %r209, 8;
	add.s64 	%rd27, %rd1, %rd26;
	ld.global.nc.f64 	%fd668, [%rd27];
$L__BB0_19:
	cvt.rn.f64.s32 	%fd214, %r36;
	fma.rn.f64 	%fd34, %fd668, %fd214, %fd28;
	cvt.rn.f64.s32 	%fd215, %r38;
	fma.rn.f64 	%fd35, %fd668, %fd215, %fd29;
	cvt.rn.f64.s32 	%fd216, %r40;
	fma.rn.f64 	%fd36, %fd668, %fd216, %fd30;
	ld.const.u32 	%r42, [d_cx+24];
	sub.s32 	%r43, %r1, %r42;
	ld.const.u32 	%r44, [d_cy+24];
	sub.s32 	%r45, %r178, %r44;
	ld.const.u32 	%r46, [d_cz+24];
	sub.s32 	%r47, %r3, %r46;
	setp.gt.s32 	%p85, %r43, -1;
	setp.lt.s32 	%p86, %r43, %r168;
	and.pred  	%p87, %p85, %p86;
	setp.gt.s32 	%p88, %r45, -1;
	setp.lt.s32 	%p89, %r45, %r171;
	and.pred  	%p90, %p88, %p89;
	and.pred  	%p92, %p87, %p90;
	setp.gt.s32 	%p93, %r47, -1;
	setp.lt.s32 	%p94, %r47, %r170;
	and.pred  	%p95, %p93, %p94;
	and.pred  	%p97, %p92, %p95;
	@%p97 bra 	$L__BB0_21;
	mad.lo.s32 	%r210, %r4, 6, %r5;
	mul.wide.s32 	%rd28, %r210, 8;
	add.s64 	%rd29, %rd1, %rd28;
	ld.global.nc.f64 	%fd669, [%rd29];
	bra.uni 	$L__BB0_22;
$L__BB0_21:
	mad.lo.s32 	%r211, %r47, %r171, %r45;
	mad.lo.s32 	%r212, %r4, 6, %r43;
	mad.lo.s32 	%r213, %r211, %r168, %r212;
	mul.wide.s32 	%rd30, %r213, 8;
	add.s64 	%rd31, %rd1, %rd30;
	ld.global.nc.f64 	%fd669, [%rd31];
$L__BB0_22:
	cvt.rn.f64.s32 	%fd217, %r42;
	fma.rn.f64 	%fd40, %fd669, %fd217, %fd34;
	cvt.rn.f64.s32 	%fd218, %r44;
	fma.rn.f64 	%fd41, %fd669, %fd218, %fd35;
	cvt.rn.f64.s32 	%fd219, %r46;
	fma.rn.f64 	%fd42, %fd669, %fd219, %fd36;
	ld.const.u32 	%r48, [d_cx+28];
	sub.s32 	%r49, %r1, %r48;
	ld.const.u32 	%r50, [d_cy+28];
	sub.s32 	%r51, %r178, %r50;
	ld.const.u32 	%r52, [d_cz+28];
	sub.s32 	%r53, %r3, %r52;
	setp.gt.s32 	%p98, %r49, -1;
	setp.lt.s32 	%p99, %r49, %r168;
	and.pred  	%p100, %p98, %p99;
	setp.gt.s32 	%p101, %r51, -1;
	setp.lt.s32 	%p102, %r51, %r171;
	and.pred  	%p103, %p101, %p102;
	and.pred  	%p105, %p100, %p103;
	setp.gt.s32 	%p106, %r53, -1;
	setp.lt.s32 	%p107, %r53, %r170;
	and.pred  	%p108, %p106, %p107;
	and.pred  	%p110, %p105, %p108;
	@%p110 bra 	$L__BB0_24;
	mad.lo.s32 	%r214, %r4, 7, %r5;
	mul.wide.s32 	%rd32, %r214, 8;
	add.s64 	%rd33, %rd1, %rd32;
	ld.global.nc.f64 	%fd670, [%rd33];
	bra.uni 	$L__BB0_25;
$L__BB0_24:
	mad.lo.s32 	%r215, %r53, %r171, %r51;
	mad.lo.s32 	%r216, %r4, 7, %r49;
	mad.lo.s32 	%r217, %r215, %r168, %r216;
	mul.wide.s32 	%rd34, %r217, 8;
	add.s64 	%rd35, %rd1, %rd34;
	ld.global.nc.f64 	%fd670, [%rd35];
$L__BB0_25:
	cvt.rn.f64.s32 	%fd220, %r48;
	fma.rn.f64 	%fd46, %fd670, %fd220, %fd40;
	cvt.rn.f64.s32 	%fd221, %r50;
	fma.rn.f64 	%fd47, %fd670, %fd221, %fd41;
	cvt.rn.f64.s32 	%fd222, %r52;
	fma.rn.f64 	%fd48, %fd670, %fd222, %fd42;
	ld.const.u32 	%r54, [d_cx+32];
	sub.s32 	%r55, %r1, %r54;
	ld.const.u32 	%r56, [d_cy+32];
	sub.s32 	%r57, %r178, %r56;
	ld.const.u32 	%r58, [d_cz+32];
	sub.s32 	%r59, %r3, %r58;
	setp.gt.s32 	%p111, %r55, -1;
	setp.lt.s32 	%p112, %r55, %r168;
	and.pred  	%p113, %p111, %p112;
	setp.gt.s32 	%p114, %r57, -1;
	setp.lt.s32 	%p115, %r57, %r171;
	and.pred  	%p116, %p114, %p115;
	and.pred  	%p118, %p113, %p116;
	setp.gt.s32 	%p119, %r59, -1;
	setp.lt.s32 	%p120, %r59, %r170;
	and.pred  	%p121, %p119, %p120;
	and.pred  	%p123, %p118, %p121;
	@%p123 bra 	$L__BB0_27;
	shl.b32 	%r218, %r4, 3;
	add.s32 	%r219, %r218, %r5;
	mul.wide.s32 	%rd36, %r219, 8;
	add.s64 	%rd37, %rd1, %rd36;
	ld.global.nc.f64 	%fd671, [%rd37];
	bra.uni 	$L__BB0_28;
$L__BB0_27:
	shl.b32 	%r220, %r4, 3;
	mad.lo.s32 	%r221, %r59, %r171, %r57;
	add.s32 	%r222, %r55, %r220;
	mad.lo.s32 	%r223, %r221, %r168, %r222;
	mul.wide.s32 	%rd38, %r223, 8;
	add.s64 	%rd39, %rd1, %rd38;
	ld.global.nc.f64 	%fd671, [%rd39];
$L__BB0_28:
	cvt.rn.f64.s32 	%fd223, %r54;
	fma.rn.f64 	%fd52, %fd671, %fd223, %fd46;
	cvt.rn.f64.s32 	%fd224, %r56;
	fma.rn.f64 	%fd53, %fd671, %fd224, %fd47;
	cvt.rn.f64.s32 	%fd225, %r58;
	fma.rn.f64 	%fd54, %fd671, %fd225, %fd48;
	ld.const.u32 	%r60, [d_cx+36];
	sub.s32 	%r61, %r1, %r60;
	ld.const.u32 	%r62, [d_cy+36];
	sub.s32 	%r63, %r178, %r62;
	ld.const.u32 	%r64, [d_cz+36];
	sub.s32 	%r65, %r3, %r64;
	setp.gt.s32 	%p124, %r61, -1;
	setp.lt.s32 	%p125, %r61, %r168;
	and.pred  	%p126, %p124, %p125;
	setp.gt.s32 	%p127, %r63, -1;
	setp.lt.s32 	%p128, %r63, %r171;
	and.pred  	%p129, %p127, %p128;
	and.pred  	%p131, %p126, %p129;
	setp.gt.s32 	%p132, %r65, -1;
	setp.lt.s32 	%p133, %r65, %r170;
	and.pred  	%p134, %p132, %p133;
	and.pred  	%p136, %p131, %p134;
	@%p136 bra 	$L__BB0_30;
	mad.lo.s32 	%r224, %r4, 9, %r5;
	mul.wide.s32 	%rd40, %r224, 8;
	add.s64 	%rd41, %rd1, %rd40;
	ld.global.nc.f64 	%fd672, [%rd41];
	bra.uni 	$L__BB0_31;
$L__BB0_30:
	mad.lo.s32 	%r225, %r65, %r171, %r63;
	mad.lo.s32 	%r226, %r4, 9, %r61;
	mad.lo.s32 	%r227, %r225, %r168, %r226;
	mul.wide.s32 	%rd42, %r227, 8;
	add.s64 	%rd43, %rd1, %rd42;
	ld.global.nc.f64 	%fd672, [%rd43];
$L__BB0_31:
	cvt.rn.f64.s32 	%fd226, %r60;
	fma.rn.f64 	%fd58, %fd672, %fd226, %fd52;
	cvt.rn.f64.s32 	%fd227, %r62;
	fma.rn.f64 	%fd59, %fd672, %fd227, %fd53;
	cvt.rn.f64.s32 	%fd228, %r64;
	fma.rn.f64 	%fd60, %fd672, %fd228, %fd54;
	ld.const.u32 	%r66, [d_cx+40];
	sub.s32 	%r67, %r1, %r66;
	ld.const.u32 	%r68, [d_cy+40];
	sub.s32 	%r69, %r178, %r68;
	ld.const.u32 	%r70, [d_cz+40];
	sub.s32 	%r71, %r3, %r70;
	setp.gt.s32 	%p137, %r67, -1;
	setp.lt.s32 	%p138, %r67, %r168;
	and.pred  	%p139, %p137, %p138;
	setp.gt.s32 	%p140, %r69, -1;
	setp.lt.s32 	%p141, %r69, %r171;
	and.pred  	%p142, %p140, %p141;
	and.pred  	%p144, %p139, %p142;
	setp.gt.s32 	%p145, %r71, -1;
	setp.lt.s32 	%p146, %r71, %r170;
	and.pred  	%p147, %p145, %p146;
	and.pred  	%p149, %p144, %p147;
	@%p149 bra 	$L__BB0_33;
	mad.lo.s32 	%r228, %r4, 10, %r5;
	mul.wide.s32 	%rd44, %r228, 8;
	add.s64 	%rd45, %rd1, %rd44;
	ld.global.nc.f64 	%fd673, [%rd45];
	bra.uni 	$L__BB0_34;
$L__BB0_33:
	mad.lo.s32 	%r229, %r71, %r171, %r69;
	mad.lo.s32 	%r230, %r4, 10, %r67;
	mad.lo.s32 	%r231, %r229, %r168, %r230;
	mul.wide.s32 	%rd46, %r231, 8;
	add.s64 	%rd47, %rd1, %rd46;
	ld.global.nc.f64 	%fd673, [%rd47];
$L__BB0_34:
	cvt.rn.f64.s32 	%fd229, %r66;
	fma.rn.f64 	%fd64, %fd673, %fd229, %fd58;
	cvt.rn.f64.s32 	%fd230, %r68;
	fma.rn.f64 	%fd65, %fd673, %fd230, %fd59;
	cvt.rn.f64.s32 	%fd231, %r70;
	fma.rn.f64 	%fd66, %fd673, %fd231, %fd60;
	ld.const.u32 	%r72, [d_cx+44];
	sub.s32 	%r73, %r1, %r72;
	ld.const.u32 	%r74, [d_cy+44];
	sub.s32 	%r75, %r178, %r74;
	ld.const.u32 	%r76, [d_cz+44];
	sub.s32 	%r77, %r3, %r76;
	setp.gt.s32 	%p150, %r73, -1;
	setp.lt.s32 	%p151, %r73, %r168;
	and.pred  	%p152, %p150, %p151;
	setp.gt.s32 	%p153, %r75, -1;
	setp.lt.s32 	%p154, %r75, %r171;
	and.pred  	%p155, %p153, %p154;
	and.pred  	%p157, %p152, %p155;
	setp.gt.s32 	%p158, %r77, -1;
	setp.lt.s32 	%p159, %r77, %r170;
	and.pred  	%p160, %p158, %p159;
	and.pred  	%p162, %p157, %p160;
	@%p162 bra 	$L__BB0_36;
	mad.lo.s32 	%r232, %r4, 11, %r5;
	mul.wide.s32 	%rd48, %r232, 8;
	add.s64 	%rd49, %rd1, %rd48;
	ld.global.nc.f64 	%fd674, [%rd49];
	bra.uni 	$L__BB0_37;
$L__BB0_36:
	mad.lo.s32 	%r233, %r77, %r171, %r75;
	mad.lo.s32 	%r234, %r4, 11, %r73;
	mad.lo.s32 	%r235, %r233, %r168, %r234;
	mul.wide.s32 	%rd50, %r235, 8;
	add.s64 	%rd51, %rd1, %rd50;
	ld.global.nc.f64 	%fd674, [%rd51];
$L__BB0_37:
	cvt.rn.f64.s32 	%fd232, %r72;
	fma.rn.f64 	%fd70, %fd674, %fd232, %fd64;
	cvt.rn.f64.s32 	%fd233, %r74;
	fma.rn.f64 	%fd71, %fd674, %fd233, %fd65;
	cvt.rn.f64.s32 	%fd234, %r76;
	fma.rn.f64 	%fd72, %fd674, %fd234, %fd66;
	ld.const.u32 	%r78, [d_cx+48];
	sub.s32 	%r79, %r1, %r78;
	ld.const.u32 	%r80, [d_cy+48];
	sub.s32 	%r81, %r178, %r80;
	ld.const.u32 	%r82, [d_cz+48];
	sub.s32 	%r83, %r3, %r82;
	setp.gt.s32 	%p163, %r79, -1;
	setp.lt.s32 	%p164, %r79, %r168;
	and.pred  	%p165, %p163, %p164;
	setp.gt.s32 	%p166, %r81, -1;
	setp.lt.s32 	%p167, %r81, %r171;
	and.pred  	%p168, %p166, %p167;
	and.pred  	%p170, %p165, %p168;
	setp.gt.s32 	%p171, %r83, -1;
	setp.lt.s32 	%p172, %r83, %r170;
	and.pred  	%p173, %p171, %p172;
	and.pred  	%p175, %p170, %p173;
	@%p175 bra 	$L__BB0_39;
	mad.lo.s32 	%r236, %r4, 12, %r5;
	mul.wide.s32 	%rd52, %r236, 8;
	add.s64 	%rd53, %rd1, %rd52;
	ld.global.nc.f64 	%fd675, [%rd53];
	bra.uni 	$L__BB0_40;
$L__BB0_39:
	mad.lo.s32 	%r237, %r83, %r171, %r81;
	mad.lo.s32 	%r238, %r4, 12, %r79;
	mad.lo.s32 	%r239, %r237, %r168, %r238;
	mul.wide.s32 	%rd54, %r239, 8;
	add.s64 	%rd55, %rd1, %rd54;
	ld.global.nc.f64 	%fd675, [%rd55];
$L__BB0_40:
	cvt.rn.f64.s32 	%fd235, %r78;
	fma.rn.f64 	%fd76, %fd675, %fd235, %fd70;
	cvt.rn.f64.s32 	%fd236, %r80;
	fma.rn.f64 	%fd77, %fd675, %fd236, %fd71;
	cvt.rn.f64.s32 	%fd237, %r82;
	fma.rn.f64 	%fd78, %fd675, %fd237, %fd72;
	ld.const.u32 	%r84, [d_cx+52];
	sub.s32 	%r85, %r1, %r84;
	ld.const.u32 	%r86, [d_cy+52];
	sub.s32 	%r87, %r178, %r86;
	ld.const.u32 	%r88, [d_cz+52];
	sub.s32 	%r89, %r3, %r88;
	setp.gt.s32 	%p176, %r85, -1;
	setp.lt.s32 	%p177, %r85, %r168;
	and.pred  	%p178, %p176, %p177;
	setp.gt.s32 	%p179, %r87, -1;
	setp.lt.s32 	%p180, %r87, %r171;
	and.pred  	%p181, %p179, %p180;
	and.pred  	%p183, %p178, %p181;
	setp.gt.s32 	%p184, %r89, -1;
	setp.lt.s32 	%p185, %r89, %r170;
	and.pred  	%p186, %p184, %p185;
	and.pred  	%p188, %p183, %p186;
	@%p188 bra 	$L__BB0_42;
	mad.lo.s32 	%r240, %r4, 13, %r5;
	mul.wide.s32 	%rd56, %r240, 8;
	add.s64 	%rd57, %rd1, %rd56;
	ld.global.nc.f64 	%fd676, [%rd57];
	bra.uni 	$L__BB0_43;
$L__BB0_42:
	mad.lo.s32 	%r241, %r89, %r171, %r87;
	mad.lo.s32 	%r242, %r4, 13, %r85;
	mad.lo.s32 	%r243, %r241, %r168, %r242;
	mul.wide.s32 	%rd58, %r243, 8;
	add.s64 	%rd59, %rd1, %rd58;
	ld.global.nc.f64 	%fd676, [%rd59];
$L__BB0_43:
	cvt.rn.f64.s32 	%fd238, %r84;
	fma.rn.f64 	%fd82, %fd676, %fd238, %fd76;
	cvt.rn.f64.s32 	%fd239, %r86;
	fma.rn.f64 	%fd83, %fd676, %fd239, %fd77;
	cvt.rn.f64.s32 	%fd240, %r88;
	fma.rn.f64 	%fd84, %fd676, %fd240, %fd78;
	ld.const.u32 	%r90, [d_cx+56];
	sub.s32 	%r91, %r1, %r90;
	ld.const.u32 	%r92, [d_cy+56];
	sub.s32 	%r93, %r178, %r92;
	ld.const.u32 	%r94, [d_cz+56];
	sub.s32 	%r95, %r3, %r94;
	setp.gt.s32 	%p189, %r91, -1;
	setp.lt.s32 	%p190, %r91, %r168;
	and.pred  	%p191, %p189, %p190;
	setp.gt.s32 	%p192, %r93, -1;
	setp.lt.s32 	%p193, %r93, %r171;
	and.pred  	%p194, %p192, %p193;
	and.pred  	%p196, %p191, %p194;
	setp.gt.s32 	%p197, %r95, -1;
	setp.lt.s32 	%p198, %r95, %r170;
	and.pred  	%p199, %p197, %p198;
	and.pred  	%p201, %p196, %p199;
	@%p201 bra 	$L__BB0_45;
	mad.lo.s32 	%r244, %r4, 14, %r5;
	mul.wide.s32 	%rd60, %r244, 8;
	add.s64 	%rd61, %rd1, %rd60;
	ld.global.nc.f64 	%fd677, [%rd61];
	bra.uni 	$L__BB0_46;
$L__BB0_45:
	mad.lo.s32 	%r245, %r95, %r171, %r93;
	mad.lo.s32 	%r246, %r4, 14, %r91;
	mad.lo.s32 	%r247, %r245, %r168, %r246;
	mul.wide.s32 	%rd62, %r247, 8;
	add.s64 	%rd63, %rd1, %rd62;
	ld.global.nc.f64 	%fd677, [%rd63];
$L__BB0_46:
	cvt.rn.f64.s32 	%fd241, %r90;
	fma.rn.f64 	%fd88, %fd677, %fd241, %fd82;
	cvt.rn.f64.s32 	%fd242, %r92;
	fma.rn.f64 	%fd89, %fd677, %fd242, %fd83;
	cvt.rn.f64.s32 	%fd243, %r94;
	fma.rn.f64 	%fd90, %fd677, %fd243, %fd84;
	ld.const.u32 	%r96, [d_cx+60];
	sub.s32 	%r97, %r1, %r96;
	ld.const.u32 	%r98, [d_cy+60];
	sub.s32 	%r99, %r178, %r98;
	ld.const.u32 	%r100, [d_cz+60];
	sub.s32 	%r101, %r3, %r100;
	setp.gt.s32 	%p202, %r97, -1;
	setp.lt.s32 	%p203, %r97, %r168;
	and.pred  	%p204, %p202, %p203;
	setp.gt.s32 	%p205, %r99, -1;
	setp.lt.s32 	%p206, %r99, %r171;
	and.pred  	%p207, %p205, %p206;
	and.pred  	%p209, %p204, %p207;
	setp.gt.s32 	%p210, %r101, -1;
	setp.lt.s32 	%p211, %r101, %r170;
	and.pred  	%p212, %p210, %p211;
	and.pred  	%p214, %p209, %p212;
	@%p214 bra 	$L__BB0_48;
	mad.lo.s32 	%r248, %r4, 15, %r5;
	mul.wide.s32 	%rd64, %r248, 8;
	add.s64 	%rd65, %rd1, %rd64;
	ld.global.nc.f64 	%fd678, [%rd65];
	bra.uni 	$L__BB0_49;
$L__BB0_48:
	mad.lo.s32 	%r249, %r101, %r171, %r99;
	mad.lo.s32 	%r250, %r4, 15, %r97;
	mad.lo.s32 	%r251, %r249, %r168, %r250;
	mul.wide.s32 	%rd66, %r251, 8;
	add.s64 	%rd67, %rd1, %rd66;
	ld.global.nc.f64 	%fd678, [%rd67];
$L__BB0_49:
	cvt.rn.f64.s32 	%fd244, %r96;
	fma.rn.f64 	%fd94, %fd678, %fd244, %fd88;
	cvt.rn.f64.s32 	%fd245, %r98;
	fma.rn.f64 	%fd95, %fd678, %fd245, %fd89;
	cvt.rn.f64.s32 	%fd246, %r100;
	fma.rn.f64 	%fd96, %fd678, %fd246, %fd90;
	ld.const.u32 	%r102, [d_cx+64];
	sub.s32 	%r103, %r1, %r102;
	ld.const.u32 	%r104, [d_cy+64];
	sub.s32 	%r105, %r178, %r104;
	ld.const.u32 	%r106, [d_cz+64];
	sub.s32 	%r107, %r3, %r106;
	setp.gt.s32 	%p215, %r103, -1;
	setp.lt.s32 	%p216, %r103, %r168;
	and.pred  	%p217, %p215, %p216;
	setp.gt.s32 	%p218, %r105, -1;
	setp.lt.s32 	%p219, %r105, %r171;
	and.pred  	%p220, %p218, %p219;
	and.pred  	%p222, %p217, %p220;
	setp.gt.s32 	%p223, %r107, -1;
	setp.lt.s32 	%p224, %r107, %r170;
	and.pred  	%p225, %p223, %p224;
	and.pred  	%p227, %p222, %p225;
	@%p227 bra 	$L__BB0_51;
	shl.b32 	%r252, %r4, 4;
	add.s32 	%r253, %r252, %r5;
	mul.wide.s32 	%rd68, %r253, 8;
	add.s64 	%rd69, %rd1, %rd68;
	ld.global.nc.f64 	%fd679, [%rd69];
	bra.uni 	$L__BB0_52;
$L__BB0_51:
	shl.b32 	%r254, %r4, 4;
	mad.lo.s32 	%r255, %r107, %r171, %r105;
	add.s32 	%r256, %r103, %r254;
	mad.lo.s32 	%r257, %r255, %r168, %r256;
	mul.wide.s32 	%rd70, %r257, 8;
	add.s64 	%rd71, %rd1, %rd70;
	ld.global.nc.f64 	%fd679, [%rd71];
$L__BB0_52:
	cvt.rn.f64.s32 	%fd247, %r102;
	fma.rn.f64 	%fd100, %fd679, %fd247, %fd94;
	cvt.rn.f64.s32 	%fd248, %r104;
	fma.rn.f64 	%fd101, %fd679, %fd248, %fd95;
	cvt.rn.f64.s32 	%fd249, %r106;
	fma.rn.f64 	%fd102, %fd679, %fd249, %fd96;
	ld.const.u32 	%r108, [d_cx+68];
	sub.s32 	%r109, %r1, %r108;
	ld.const.u32 	%r110, [d_cy+68];
	sub.s32 	%r111, %r178, %r110;
	ld.const.u32 	%r112, [d_cz+68];
	sub.s32 	%r113, %r3, %r112;
	setp.gt.s32 	%p228, %r109, -1;
	setp.lt.s32 	%p229, %r109, %r168;
	and.pred  	%p230, %p228, %p229;
	setp.gt.s32 	%p231, %r111, -1;
	setp.lt.s32 	%p232, %r111, %r171;
	and.pred  	%p233, %p231, %p232;
	and.pred  	%p235, %p230, %p233;
	setp.gt.s32 	%p236, %r113, -1;
	setp.lt.s32 	%p237, %r113, %r170;
	and.pred  	%p238, %p236, %p237;
	and.pred  	%p240, %p235, %p238;
	@%p240 bra 	$L__BB0_54;
	mad.lo.s32 	%r258, %r4, 17, %r5;
	mul.wide.s32 	%rd72, %r258, 8;
	add.s64 	%rd73, %rd1, %rd72;
	ld.global.nc.f64 	%fd680, [%rd73];
	bra.uni 	$L__BB0_55;
$L__BB0_54:
	mad.lo.s32 	%r259, %r113, %r171, %r111;
	mad.lo.s32 	%r260, %r4, 17, %r109;
	mad.lo.s32 	%r261, %r259, %r168, %r260;
	mul.wide.s32 	%rd74, %r261, 8;
	add.s64 	%rd75, %rd1, %rd74;
	ld.global.nc.f64 	%fd680, [%rd75];
$L__BB0_55:
	cvt.rn.f64.s32 	%fd250, %r108;
	fma.rn.f64 	%fd106, %fd680, %fd250, %fd100;
	cvt.rn.f64.s32 	%fd107, %r110;
	fma.rn.f64 	%fd108, %fd680, %fd107, %fd101;
	cvt.rn.f64.s32 	%fd251, %r112;
	fma.rn.f64 	%fd109, %fd680, %fd251, %fd102;
	ld.const.u32 	%r114, [d_cx+72];
	sub.s32 	%r115, %r1, %r114;
	ld.const.u32 	%r116, [d_cy+72];
	sub.s32 	%r117, %r178, %r116;
	ld.const.u32 	%r118, [d_cz+72];
	sub.s32 	%r119, %r3, %r118;
	setp.gt.s32 	%p241, %r115, -1;
	setp.lt.s32 	%p242, %r115, %r168;
	and.pred  	%p243, %p241, %p242;
	setp.gt.s32 	%p244, %r117, -1;
	setp.lt.s32 	%p245, %r117, %r171;
	and.pred  	%p246, %p244, %p245;
	and.pred  	%p248, %p243, %p246;
	setp.gt.s32 	%p249, %r119, -1;
	setp.lt.s32 	%p250, %r119, %r170;
	and.pred  	%p251, %p249, %p250;
	and.pred  	%p253, %p248, %p251;
	@%p253 bra 	$L__BB0_57;
	mad.lo.s32 	%r262, %r4, 18, %r5;
	mul.wide.s32 	%rd76, %r262, 8;
	add.s64 	%rd77, %rd1, %rd76;
	ld.global.nc.f64 	%fd681, [%rd77];
	bra.uni 	$L__BB0_58;
$L__BB0_57:
	mad.lo.s32 	%r263, %r119, %r171, %r117;
	mad.lo.s32 	%r264, %r4, 18, %r115;
	mad.lo.s32 	%r265, %r263, %r168, %r264;
	mul.wide.s32 	%rd78, %r265, 8;
	add.s64 	%rd79, %rd1, %rd78;
	ld.global.nc.f64 	%fd681, [%rd79];
$L__BB0_58:
	cvt.rn.f64.s32 	%fd113, %r114;
	fma.rn.f64 	%fd114, %fd681, %fd113, %fd106;
	cvt.rn.f64.s32 	%fd115, %r116;
	fma.rn.f64 	%fd116, %fd681, %fd115, %fd108;
	cvt.rn.f64.s32 	%fd117, %r118;
	fma.rn.f64 	%fd118, %fd681, %fd117, %fd109;
	ld.const.u32 	%r120, [d_cx+76];
	sub.s32 	%r121, %r1, %r120;
	ld.const.u32 	%r122, [d_cy+76];
	sub.s32 	%r123, %r178, %r122;
	ld.const.u32 	%r124, [d_cz+76];
	sub.s32 	%r125, %r3, %r124;
	setp.gt.s32 	%p254, %r121, -1;
	setp.lt.s32 	%p255, %r121, %r168;
	and.pred  	%p256, %p254, %p255;
	setp.gt.s32 	%p257, %r123, -1;
	setp.lt.s32 	%p258, %r123, %r171;
	and.pred  	%p259, %p257, %p258;
	and.pred  	%p261, %p256, %p259;
	setp.gt.s32 	%p262, %r125, -1;
	setp.lt.s32 	%p263, %r125, %r170;
	and.pred  	%p264, %p262, %p263;
	and.pred  	%p266, %p261, %p264;
	@%p266 bra 	$L__BB0_60;
	mad.lo.s32 	%r266, %r4, 19, %r5;
	mul.wide.s32 	%rd80, %r266, 8;
	add.s64 	%rd81, %rd1, %rd80;
	ld.global.nc.f64 	%fd682, [%rd81];
	bra.uni 	$L__BB0_61;
$L__BB0_60:
	mad.lo.s32 	%r267, %r125, %r171, %r123;
	mad.lo.s32 	%r268, %r4, 19, %r121;
	mad.lo.s32 	%r269, %r267, %r168, %r268;
	mul.wide.s32 	%rd82, %r269, 8;
	add.s64 	%rd83, %rd1, %rd82;
	ld.global.nc.f64 	%fd682, [%rd83];
$L__BB0_61:
	cvt.rn.f64.s32 	%fd122, %r120;
	fma.rn.f64 	%fd123, %fd682, %fd122, %fd114;
	cvt.rn.f64.s32 	%fd124, %r122;
	fma.rn.f64 	%fd125, %fd682, %fd124, %fd116;
	cvt.rn.f64.s32 	%fd126, %r124;
	fma.rn.f64 	%fd127, %fd682, %fd126, %fd118;
	ld.const.u32 	%r126, [d_cx+80];
	sub.s32 	%r127, %r1, %r126;
	ld.const.u32 	%r128, [d_cy+80];
	sub.s32 	%r129, %r178, %r128;
	ld.const.u32 	%r130, [d_cz+80];
	sub.s32 	%r131, %r3, %r130;
	setp.gt.s32 	%p267, %r127, -1;
	setp.lt.s32 	%p268, %r127, %r168;
	and.pred  	%p269, %p267, %p268;
	setp.gt.s32 	%p270, %r129, -1;
	setp.lt.s32 	%p271, %r129, %r171;
	and.pred  	%p272, %p270, %p271;
	and.pred  	%p274, %p269, %p272;
	setp.gt.s32 	%p275, %r131, -1;
	setp.lt.s32 	%p276, %r131, %r170;
	and.pred  	%p277, %p275, %p276;
	and.pred  	%p279, %p274, %p277;
	@%p279 bra 	$L__BB0_63;
	mad.lo.s32 	%r270, %r4, 20, %r5;
	mul.wide.s32 	%rd84, %r270, 8;
	add.s64 	%rd85, %rd1, %rd84;
	ld.global.nc.f64 	%fd683, [%rd85];
	bra.uni 	$L__BB0_64;
$L__BB0_63:
	mad.lo.s32 	%r271, %r131, %r171, %r129;
	mad.lo.s32 	%r272, %r4, 20, %r127;
	mad.lo.s32 	%r273, %r271, %r168, %r272;
	mul.wide.s32 	%rd86, %r273, 8;
	add.s64 	%rd87, %rd1, %rd86;
	ld.global.nc.f64 	%fd683, [%rd87];
$L__BB0_64:
	cvt.rn.f64.s32 	%fd131, %r126;
	fma.rn.f64 	%fd132, %fd683, %fd131, %fd123;
	cvt.rn.f64.s32 	%fd133, %r128;
	fma.rn.f64 	%fd134, %fd683, %fd133, %fd125;
	cvt.rn.f64.s32 	%fd135, %r130;
	fma.rn.f64 	%fd136, %fd683, %fd135, %fd127;
	ld.const.u32 	%r132, [d_cx+84];
	sub.s32 	%r133, %r1, %r132;
	ld.const.u32 	%r134, [d_cy+84];
	sub.s32 	%r135, %r178, %r134;
	ld.const.u32 	%r136, [d_cz+84];
	sub.s32 	%r137, %r3, %r136;
	setp.gt.s32 	%p280, %r133, -1;
	setp.lt.s32 	%p281, %r133, %r168;
	and.pred  	%p282, %p280, %p281;
	setp.gt.s32 	%p283, %r135, -1;
	setp.lt.s32 	%p284, %r135, %r171;
	and.pred  	%p285, %p283, %p284;
	and.pred  	%p287, %p282, %p285;
	setp.gt.s32 	%p288, %r137, -1;
	setp.lt.s32 	%p289, %r137, %r170;
	and.pred  	%p290, %p288, %p289;
	and.pred  	%p292, %p287, %p290;
	@%p292 bra 	$L__BB0_66;
	mad.lo.s32 	%r274, %r4, 21, %r5;
	mul.wide.s32 	%rd88, %r274, 8;
	add.s64 	%rd89, %rd1, %rd88;
	ld.global.nc.f64 	%fd684, [%rd89];
	bra.uni 	$L__BB0_67;
$L__BB0_66:
	mad.lo.s32 	%r275, %r137, %r171, %r135;
	mad.lo.s32 	%r276, %r4, 21, %r133;
	mad.lo.s32 	%r277, %r275, %r168, %r276;
	mul.wide.s32 	%rd90, %r277, 8;
	add.s64 	%rd91, %rd1, %rd90;
	ld.global.nc.f64 	%fd684, [%rd91];
$L__BB0_67:
	cvt.rn.f64.s32 	%fd140, %r132;
	fma.rn.f64 	%fd141, %fd684, %fd140, %fd132;
	cvt.rn.f64.s32 	%fd142, %r134;
	fma.rn.f64 	%fd143, %fd684, %fd142, %fd134;
	cvt.rn.f64.s32 	%fd144, %r136;
	fma.rn.f64 	%fd145, %fd684, %fd144, %fd136;
	ld.const.u32 	%r138, [d_cx+88];
	sub.s32 	%r139, %r1, %r138;
	ld.const.u32 	%r140, [d_cy+88];
	sub.s32 	%r141, %r178, %r140;
	ld.const.u32 	%r142, [d_cz+88];
	sub.s32 	%r143, %r3, %r142;
	setp.gt.s32 	%p293, %r139, -1;
	setp.lt.s32 	%p294, %r139, %r168;
	and.pred  	%p295, %p293, %p294;
	setp.gt.s32 	%p296, %r141, -1;
	setp.lt.s32 	%p297, %r141, %r171;
	and.pred  	%p298, %p296, %p297;
	and.pred  	%p300, %p295, %p298;
	setp.gt.s32 	%p301, %r143, -1;
	setp.lt.s32 	%p302, %r143, %r170;
	and.pred  	%p303, %p301, %p302;
	and.pred  	%p305, %p300, %p303;
	@%p305 bra 	$L__BB0_69;
	mad.lo.s32 	%r278, %r4, 22, %r5;
	mul.wide.s32 	%rd92, %r278, 8;
	add.s64 	%rd93, %rd1, %rd92;
	ld.global.nc.f64 	%fd685, [%rd93];
	bra.uni 	$L__BB0_70;
$L__BB0_69:
	mad.lo.s32 	%r279, %r143, %r171, %r141;
	mad.lo.s32 	%r280, %r4, 22, %r139;
	mad.lo.s32 	%r281, %r279, %r168, %r280;
	mul.wide.s32 	%rd94, %r281, 8;
	add.s64 	%rd95, %rd1, %rd94;
	ld.global.nc.f64 	%fd685, [%rd95];
$L__BB0_70:
	cvt.rn.f64.s32 	%fd149, %r138;
	fma.rn.f64 	%fd150, %fd685, %fd149, %fd141;
	cvt.rn.f64.s32 	%fd151, %r140;
	fma.rn.f64 	%fd152, %fd685, %fd151, %fd143;
	cvt.rn.f64.s32 	%fd153, %r142;
	fma.rn.f64 	%fd154, %fd685, %fd153, %fd145;
	ld.const.u32 	%r144, [d_cx+92];
	sub.s32 	%r145, %r1, %r144;
	ld.const.u32 	%r146, [d_cy+92];
	sub.s32 	%r147, %r178, %r146;
	ld.const.u32 	%r148, [d_cz+92];
	sub.s32 	%r149, %r3, %r148;
	setp.gt.s32 	%p306, %r145, -1;
	setp.lt.s32 	%p307, %r145, %r168;
	and.pred  	%p308, %p306, %p307;
	setp.gt.s32 	%p309, %r147, -1;
	setp.lt.s32 	%p310, %r147, %r171;
	and.pred  	%p311, %p309, %p310;
	and.pred  	%p313, %p308, %p311;
	setp.gt.s32 	%p314, %r149, -1;
	setp.lt.s32 	%p315, %r149, %r170;
	and.pred  	%p316, %p314, %p315;
	and.pred  	%p318, %p313, %p316;
	@%p318 bra 	$L__BB0_72;
	mad.lo.s32 	%r282, %r4, 23, %r5;
	mul.wide.s32 	%rd96, %r282, 8;
	add.s64 	%rd97, %rd1, %rd96;
	ld.global.nc.f64 	%fd686, [%rd97];
	bra.uni 	$L__BB0_73;
$L__BB0_72:
	mad.lo.s32 	%r283, %r149, %r171, %r147;
	mad.lo.s32 	%r284, %r4, 23, %r145;
	mad.lo.s32 	%r285, %r283, %r168, %r284;
	mul.wide.s32 	%rd98, %r285, 8;
	add.s64 	%rd99, %rd1, %rd98;
	ld.global.nc.f64 	%fd686, [%rd99];
$L__BB0_73:
	cvt.rn.f64.s32 	%fd158, %r144;
	fma.rn.f64 	%fd159, %fd686, %fd158, %fd150;
	cvt.rn.f64.s32 	%fd160, %r146;
	fma.rn.f64 	%fd161, %fd686, %fd160, %fd152;
	cvt.rn.f64.s32 	%fd162, %r148;
	fma.rn.f64 	%fd163, %fd686, %fd162, %fd154;
	ld.const.u32 	%r150, [d_cx+96];
	sub.s32 	%r151, %r1, %r150;
	ld.const.u32 	%r152, [d_cy+96];
	sub.s32 	%r153, %r178, %r152;
	ld.const.u32 	%r154, [d_cz+96];
	sub.s32 	%r155, %r3, %r154;
	setp.gt.s32 	%p319, %r151, -1;
	setp.lt.s32 	%p320, %r151, %r168;
	and.pred  	%p321, %p319, %p320;
	setp.gt.s32 	%p322, %r153, -1;
	setp.lt.s32 	%p323, %r153, %r171;
	and.pred  	%p324, %p322, %p323;
	and.pred  	%p326, %p321, %p324;
	setp.gt.s32 	%p327, %r155, -1;
	setp.lt.s32 	%p328, %r155, %r170;
	and.pred  	%p329, %p327, %p328;
	and.pred  	%p331, %p326, %p329;
	@%p331 bra 	$L__BB0_75;
	mad.lo.s32 	%r286, %r4, 24, %r5;
	mul.wide.s32 	%rd100, %r286, 8;
	add.s64 	%rd101, %rd1, %rd100;
	ld.global.nc.f64 	%fd687, [%rd101];
	bra.uni 	$L__BB0_76;
$L__BB0_75:
	mad.lo.s32 	%r287, %r155, %r171, %r153;
	mad.lo.s32 	%r288, %r4, 24, %r151;
	mad.lo.s32 	%r289, %r287, %r168, %r288;
	mul.wide.s32 	%rd102, %r289, 8;
	add.s64 	%rd103, %rd1, %rd102;
	ld.global.nc.f64 	%fd687, [%rd103];
$L__BB0_76:
	cvt.rn.f64.s32 	%fd167, %r150;
	fma.rn.f64 	%fd168, %fd687, %fd167, %fd159;
	cvt.rn.f64.s32 	%fd169, %r152;
	fma.rn.f64 	%fd170, %fd687, %fd169, %fd161;
	cvt.rn.f64.s32 	%fd171, %r154;
	fma.rn.f64 	%fd172, %fd687, %fd171, %fd163;
	ld.const.u32 	%r156, [d_cx+100];
	sub.s32 	%r157, %r1, %r156;
	ld.const.u32 	%r158, [d_cy+100];
	sub.s32 	%r159, %r178, %r158;
	ld.const.u32 	%r160, [d_cz+100];
	sub.s32 	%r161, %r3, %r160;
	setp.gt.s32 	%p332, %r157, -1;
	setp.lt.s32 	%p333, %r157, %r168;
	and.pred  	%p334, %p332, %p333;
	setp.gt.s32 	%p335, %r159, -1;
	setp.lt.s32 	%p336, %r159, %r171;
	and.pred  	%p337, %p335, %p336;
	and.pred  	%p339, %p334, %p337;
	setp.gt.s32 	%p340, %r161, -1;
	setp.lt.s32 	%p341, %r161, %r170;
	and.pred  	%p342, %p340, %p341;
	and.pred  	%p344, %p339, %p342;
	@%p344 bra 	$L__BB0_78;
	mad.lo.s32 	%r290, %r4, 25, %r5;
	mul.wide.s32 	%rd104, %r290, 8;
	add.s64 	%rd105, %rd1, %rd104;
	ld.global.nc.f64 	%fd688, [%rd105];
	bra.uni 	$L__BB0_79;
$L__BB0_78:
	mad.lo.s32 	%r291, %r161, %r171, %r159;
	mad.lo.s32 	%r292, %r4, 25, %r157;
	mad.lo.s32 	%r293, %r291, %r168, %r292;
	mul.wide.s32 	%rd106, %r293, 8;
	add.s64 	%rd107, %rd1, %rd106;
	ld.global.nc.f64 	%fd688, [%rd107];
$L__BB0_79:
	cvt.rn.f64.s32 	%fd176, %r156;
	fma.rn.f64 	%fd177, %fd688, %fd176, %fd168;
	cvt.rn.f64.s32 	%fd178, %r158;
	fma.rn.f64 	%fd179, %fd688, %fd178, %fd170;
	cvt.rn.f64.s32 	%fd180, %r160;
	fma.rn.f64 	%fd181, %fd688, %fd180, %fd172;
	ld.const.u32 	%r162, [d_cx+104];
	sub.s32 	%r163, %r1, %r162;
	ld.const.u32 	%r164, [d_cy+104];
	sub.s32 	%r165, %r178, %r164;
	ld.const.u32 	%r166, [d_cz+104];
	sub.s32 	%r167, %r3, %r166;
	setp.gt.s32 	%p345, %r163, -1;
	setp.lt.s32 	%p346, %r163, %r168;
	and.pred  	%p347, %p345, %p346;
	setp.gt.s32 	%p348, %r165, -1;
	setp.lt.s32 	%p349, %r165, %r171;
	and.pred  	%p350, %p348, %p349;
	and.pred  	%p352, %p347, %p350;
	setp.gt.s32 	%p353, %r167, -1;
	setp.lt.s32 	%p354, %r167, %r170;
	and.pred  	%p355, %p353, %p354;
	and.pred  	%p357, %p352, %p355;
	@%p357 bra 	$L__BB0_81;
	mad.lo.s32 	%r294, %r4, 26, %r5;
	mul.wide.s32 	%rd108, %r294, 8;
	add.s64 	%rd109, %rd1, %rd108;
	ld.global.nc.f64 	%fd689, [%rd109];
	bra.uni 	$L__BB0_82;
$L__BB0_81:
	mad.lo.s32 	%r295, %r167, %r171, %r165;
	mad.lo.s32 	%r296, %r4, 26, %r163;
	mad.lo.s32 	%r297, %r295, %r168, %r296;
	mul.wide.s32 	%rd110, %r297, 8;
	add.s64 	%rd111, %rd1, %rd110;
	ld.global.nc.f64 	%fd689, [%rd111];
$L__BB0_82:
	add.f64 	%fd253, %fd663, 0d0000000000000000;
	add.f64 	%fd254, %fd253, %fd664;
	add.f64 	%fd255, %fd254, %fd665;
	add.f64 	%fd256, %fd255, %fd666;
	add.f64 	%fd257, %fd256, %fd667;
	add.f64 	%fd258, %fd257, %fd668;
	add.f64 	%fd259, %fd258, %fd669;
	add.f64 	%fd260, %fd259, %fd670;
	add.f64 	%fd261, %fd260, %fd671;
	add.f64 	%fd262, %fd261, %fd672;
	add.f64 	%fd263, %fd262, %fd673;
	add.f64 	%fd264, %fd263, %fd674;
	add.f64 	%fd265, %fd264, %fd675;
	add.f64 	%fd266, %fd265, %fd676;
	add.f64 	%fd267, %fd266, %fd677;
	add.f64 	%fd268, %fd267, %fd678;
	add.f64 	%fd269, %fd268, %fd679;
	add.f64 	%fd270, %fd269, %fd680;
	add.f64 	%fd271, %fd270, %fd681;
	add.f64 	%fd272, %fd271, %fd682;
	add.f64 	%fd273, %fd272, %fd683;
	add.f64 	%fd274, %fd273, %fd684;
	add.f64 	%fd275, %fd274, %fd685;
	add.f64 	%fd276, %fd275, %fd686;
	add.f64 	%fd277, %fd276, %fd687;
	add.f64 	%fd278, %fd277, %fd688;
	add.f64 	%fd185, %fd278, %fd689;
	cvt.rn.f64.s32 	%fd186, %r162;
	fma.rn.f64 	%fd187, %fd689, %fd186, %fd177;
	cvt.rn.f64.s32 	%fd188, %r164;
	fma.rn.f64 	%fd189, %fd689, %fd188, %fd179;
	cvt.rn.f64.s32 	%fd190, %r166;
	fma.rn.f64 	%fd191, %fd689, %fd190, %fd181;
	setp.leu.f64 	%p358, %fd185, 0d3E112E0BE826D695;
	mov.f64 	%fd690, 0d0000000000000000;
	mov.f64 	%fd691, %fd690;
	mov.f64 	%fd692, %fd690;
	@%p358 bra 	$L__BB0_84;
	div.rn.f64 	%fd690, %fd187, %fd185;
	div.rn.f64 	%fd691, %fd189, %fd185;
	div.rn.f64 	%fd692, %fd191, %fd185;
$L__BB0_84:
	ld.param.f64 	%fd662, [_Z14lbm_kernel_soaPKdPdiiid_param_5];
	ld.param.u64 	%rd142, [_Z14lbm_kernel_soaPKdPdiiid_param_1];
	mul.f64 	%fd279, %fd691, %fd691;
	fma.rn.f64 	%fd280, %fd690, %fd690, %fd279;
	fma.rn.f64 	%fd281, %fd692, %fd692, %fd280;
	mov.f64 	%fd282, 0d3FF0000000000000;
	sub.f64 	%fd283, %fd282, %fd662;
	mul.f64 	%fd284, %fd281, 0d3FF8000000000000;
	ld.const.u32 	%r298, [d_cx];
	cvt.rn.f64.s32 	%fd285, %r298;
	ld.const.u32 	%r299, [d_cy];
	cvt.rn.f64.s32 	%fd286, %r299;
	mul.f64 	%fd287, %fd691, %fd286;
	fma.rn.f64 	%fd288, %fd690, %fd285, %fd287;
	ld.const.u32 	%r300, [d_cz];
	cvt.rn.f64.s32 	%fd289, %r300;
	fma.rn.f64 	%fd290, %fd692, %fd289, %fd288;
	ld.const.f64 	%fd291, [d_weights];
	mul.f64 	%fd292, %fd185, %fd291;
	fma.rn.f64 	%fd293, %fd290, 0d4008000000000000, 0d3FF0000000000000;
	mul.f64 	%fd294, %fd290, 0d4012000000000000;
	fma.rn.f64 	%fd295, %fd290, %fd294, %fd293;
	sub.f64 	%fd296, %fd295, %fd284;
	mul.f64 	%fd297, %fd292, %fd296;
	mul.f64 	%fd298, %fd662, %fd297;
	fma.rn.f64 	%fd299, %fd283, %fd663, %fd298;
	cvta.to.global.u64 	%rd112, %rd142;
	mul.wide.s32 	%rd113, %r5, 8;
	add.s64 	%rd114, %rd112, %rd113;
	st.global.f64 	[%rd114], %fd299;
	ld.const.u32 	%r301, [d_cx+4];
	cvt.rn.f64.s32 	%fd300, %r301;
	ld.const.u32 	%r302, [d_cy+4];
	cvt.rn.f64.s32 	%fd301, %r302;
	mul.f64 	%fd302, %fd691, %fd301;
	fma.rn.f64 	%fd303, %fd690, %fd300, %fd302;
	ld.const.u32 	%r303, [d_cz+4];
	cvt.rn.f64.s32 	%fd304, %r303;
	fma.rn.f64 	%fd305, %fd692, %fd304, %fd303;
	ld.const.f64 	%fd306, [d_weights+8];
	mul.f64 	%fd307, %fd185, %fd306;
	fma.rn.f64 	%fd308, %fd305, 0d4008000000000000, 0d3FF0000000000000;
	mul.f64 	%fd309, %fd305, 0d4012000000000000;
	fma.rn.f64 	%fd310, %fd305, %fd309, %fd308;
	sub.f64 	%fd311, %fd310, %fd284;
	mul.f64 	%fd312, %fd307, %fd311;
	mul.f64 	%fd313, %fd662, %fd312;
	fma.rn.f64 	%fd314, %fd283, %fd664, %fd313;
	mul.wide.s32 	%rd115, %r4, 8;
	add.s64 	%rd116, %rd114, %rd115;
	st.global.f64 	[%rd116], %fd314;
	ld.const.u32 	%r304, [d_cx+8];
	cvt.rn.f64.s32 	%fd315, %r304;
	ld.const.u32 	%r305, [d_cy+8];
	cvt.rn.f64.s32 	%fd316, %r305;
	mul.f64 	%fd317, %fd691, %fd316;
	fma.rn.f64 	%fd318, %fd690, %fd315, %fd317;
	ld.const.u32 	%r306, [d_cz+8];
	cvt.rn.f64.s32 	%fd319, %r306;
	fma.rn.f64 	%fd320, %fd692, %fd319, %fd318;
	ld.const.f64 	%fd321, [d_weights+16];
	mul.f64 	%fd322, %fd185, %fd321;
	fma.rn.f64 	%fd323, %fd320, 0d4008000000000000, 0d3FF0000000000000;
	mul.f64 	%fd324, %fd320, 0d4012000000000000;
	fma.rn.f64 	%fd325, %fd320, %fd324, %fd323;
	sub.f64 	%fd326, %fd325, %fd284;
	mul.f64 	%fd327, %fd322, %fd326;
	mul.f64 	%fd328, %fd662, %fd327;
	fma.rn.f64 	%fd329, %fd283, %fd665, %fd328;
	add.s64 	%rd117, %rd116, %rd115;
	st.global.f64 	[%rd117], %fd329;
	ld.const.u32 	%r307, [d_cx+12];
	cvt.rn.f64.s32 	%fd330, %r307;
	ld.const.u32 	%r308, [d_cy+12];
	cvt.rn.f64.s32 	%fd331, %r308;
	mul.f64 	%fd332, %fd691, %fd331;
	fma.rn.f64 	%fd333, %fd690, %fd330, %fd332;
	ld.const.u32 	%r309, [d_cz+12];
	cvt.rn.f64.s32 	%fd334, %r309;
	fma.rn.f64 	%fd335, %fd692, %fd334, %fd333;
	ld.const.f64 	%fd336, [d_weights+24];
	mul.f64 	%fd337, %fd185, %fd336;
	fma.rn.f64 	%fd338, %fd335, 0d4008000000000000, 0d3FF0000000000000;
	mul.f64 	%fd339, %fd335, 0d4012000000000000;
	fma.rn.f64 	%fd340, %fd335, %fd339, %fd338;
	sub.f64 	%fd341, %fd340, %fd284;
	mul.f64 	%fd342, %fd337, %fd341;
	mul.f64 	%fd343, %fd662, %fd342;
	fma.rn.f64 	%fd344, %fd283, %fd666, %fd343;
	add.s64 	%rd118, %rd117, %rd115;
	st.global.f64 	[%rd118], %fd344;
	ld.const.u32 	%r310, [d_cx+16];
	cvt.rn.f64.s32 	%fd345, %r310;
	ld.const.u32 	%r311, [d_cy+16];
	cvt.rn.f64.s32 	%fd346, %r311;
	mul.f64 	%fd347, %fd691, %fd346;
	fma.rn.f64 	%fd348, %fd690, %fd345, %fd347;
	ld.const.u32 	%r312, [d_cz+16];
	cvt.rn.f64.s32 	%fd349, %r312;
	fma.rn.f64 	%fd350, %fd692, %fd349, %fd348;
	ld.const.f64 	%fd351, [d_weights+32];
	mul.f64 	%fd352, %fd185, %fd351;
	fma.rn.f64 	%fd353, %fd350, 0d4008000000000000, 0d3FF0000000000000;
	mul.f64 	%fd354, %fd350, 0d4012000000000000;
	fma.rn.f64 	%fd355, %fd350, %fd354, %fd353;
	sub.f64 	%fd356, %fd355, %fd284;
	mul.f64 	%fd357, %fd352, %fd356;
	mul.f64 	%fd358, %fd662, %fd357;
	fma.rn.f64 	%fd359, %fd283, %fd667, %fd358;
	add.s64 	%rd119, %rd118, %rd115;
	st.global.f64 	[%rd119], %fd359;
	ld.const.u32 	%r313, [d_cx+20];
	cvt.rn.f64.s32 	%fd360, %r313;
	ld.const.u32 	%r314, [d_cy+20];
	cvt.rn.f64.s32 	%fd361, %r314;
	mul.f64 	%fd362, %fd691, %fd361;
	fma.rn.f64 	%fd363, %fd690, %fd360, %fd362;
	ld.const.u32 	%r315, [d_cz+20];
	cvt.rn.f64.s32 	%fd364, %r315;
	fma.rn.f64 	%fd365, %fd692, %fd364, %fd363;
	ld.const.f64 	%fd366, [d_weights+40];
	mul.f64 	%fd367, %fd185, %fd366;
	fma.rn.f64 	%fd368, %fd365, 0d4008000000000000, 0d3FF0000000000000;
	mul.f64 	%fd369, %fd365, 0d4012000000000000;
	fma.rn.f64 	%fd370, %fd365, %fd369, %fd368;
	sub.f64 	%fd371, %fd370, %fd284;
	mul.f64 	%fd372, %fd367, %fd371;
	mul.f64 	%fd373, %fd662, %fd372;
	fma.rn.f64 	%fd374, %fd283, %fd668, %fd373;
	add.s64 	%rd120, %rd119, %rd115;
	st.global.f64 	[%rd120], %fd374;
	ld.const.u32 	%r316, [d_cx+24];
	cvt.rn.f64.s32 	%fd375, %r316;
	ld.const.u32 	%r317, [d_cy+24];
	cvt.rn.f64.s32 	%fd376, %r317;
	mul.f64 	%fd377, %fd691, %fd376;
	fma.rn.f64 	%fd378, %fd690, %fd375, %fd377;
	ld.const.u32 	%r318, [d_cz+24];
	cvt.rn.f64.s32 	%fd379, %r318;
	fma.rn.f64 	%fd380, %fd692, %fd379, %fd378;
	ld.const.f64 	%fd381, [d_weights+48];
	mul.f64 	%fd382, %fd185, %fd381;
	fma.rn.f64 	%fd383, %fd380, 0d4008000000000000, 0d3FF0000000000000;
	mul.f64 	%fd384, %fd380, 0d4012000000000000;
	fma.rn.f64 	%fd385, %fd380, %fd384, %fd383;
	sub.f64 	%fd386, %fd385, %fd284;
	mul.f64 	%fd387, %fd382, %fd386;
	mul.f64 	%fd388, %fd662, %fd387;
	fma.rn.f64 	%fd389, %fd283, %fd669, %fd388;
	add.s64 	%rd121, %rd120, %rd115;
	st.global.f64 	[%rd121], %fd389;
	ld.const.u32 	%r319, [d_cx+28];
	cvt.rn.f64.s32 	%fd390, %r319;
	ld.const.u32 	%r320, [d_cy+28];
	cvt.rn.f64.s32 	%fd391, %r320;
	mul.f64 	%fd392, %fd691, %fd391;
	fma.rn.f64 	%fd393, %fd690, %fd390, %fd392;
	ld.const.u32 	%r321, [d_cz+28];
	cvt.rn.f64.s32 	%fd394, %r321;
	fma.rn.f64 	%fd395, %fd692, %fd394, %fd393;
	ld.const.f64 	%fd396, [d_weights+56];
	mul.f64 	%fd397, %fd185, %fd396;
	fma.rn.f64 	%fd398, %fd395, 0d4008000000000000, 0d3FF0000000000000;
	mul.f64 	%fd399, %fd395, 0d4012000000000000;
	fma.rn.f64 	%fd400, %fd395, %fd399, %fd398;
	sub.f64 	%fd401, %fd400, %fd284;
	mul.f64 	%fd402, %fd397, %fd401;
	mul.f64 	%fd403, %fd662, %fd402;
	fma.rn.f64 	%fd404, %fd283, %fd670, %fd403;
	add.s64 	%rd122, %rd121, %rd115;
	st.global.f64 	[%rd122], %fd404;
	ld.const.u32 	%r322, [d_cx+32];
	cvt.rn.f64.s32 	%fd405, %r322;
	ld.const.u32 	%r323, [d_cy+32];
	cvt.rn.f64.s32 	%fd406, %r323;
	mul.f64 	%fd407, %fd691, %fd406;
	fma.rn.f64 	%fd408, %fd690, %fd405, %fd407;
	ld.const.u32 	%r324, [d_cz+32];
	cvt.rn.f64.s32 	%fd409, %r324;
	fma.rn.f64 	%fd410, %fd692, %fd409, %fd408;
	ld.const.f64 	%fd411, [d_weights+64];
	mul.f64 	%fd412, %fd185, %fd411;
	fma.rn.f64 	%fd413, %fd410, 0d4008000000000000, 0d3FF0000000000000;
	mul.f64 	%fd414, %fd410, 0d4012000000000000;
	fma.rn.f64 	%fd415, %fd410, %fd414, %fd413;
	sub.f64 	%fd416, %fd415, %fd284;
	mul.f64 	%fd417, %fd412, %fd416;
	mul.f64 	%fd418, %fd662, %fd417;
	fma.rn.f64 	%fd419, %fd283, %fd671, %fd418;
	add.s64 	%rd123, %rd122, %rd115;
	st.global.f64 	[%rd123], %fd419;
	ld.const.u32 	%r325, [d_cx+36];
	cvt.rn.f64.s32 	%fd420, %r325;
	ld.const.u32 	%r326, [d_cy+36];
	cvt.rn.f64.s32 	%fd421, %r326;
	mul.f64 	%fd422, %fd691, %fd421;
	fma.rn.f64 	%fd423, %fd690, %fd420, %fd422;
	ld.const.u32 	%r327, [d_cz+36];
	cvt.rn.f64.s32 	%fd424, %r327;
	fma.rn.f64 	%fd425, %fd692, %fd424, %fd423;
	ld.const.f64 	%fd426, [d_weights+72];
	mul.f64 	%fd427, %fd185, %fd426;
	fma.rn.f64 	%fd428, %fd425, 0d4008000000000000, 0d3FF0000000000000;
	mul.f64 	%fd429, %fd425, 0d4012000000000000;
	fma.rn.f64 	%fd430, %fd425, %fd429, %fd428;
	sub.f64 	%fd431, %fd430, %fd284;
	mul.f64 	%fd432, %fd427, %fd431;
	mul.f64 	%fd433, %fd662, %fd432;
	fma.rn.f64 	%fd434, %fd283, %fd672, %fd433;
	add.s64 	%rd124, %rd123, %rd115;
	st.global.f64 	[%rd124], %fd434;
	ld.const.u32 	%r328, [d_cx+40];
	cvt.rn.f64.s32 	%fd435, %r328;
	ld.const.u32 	%r329, [d_cy+40];
	cvt.rn.f64.s32 	%fd436, %r329;
	mul.f64 	%fd437, %fd691, %fd436;
	fma.rn.f64 	%fd438, %fd690, %fd435, %fd437;
	ld.const.u32 	%r330, [d_cz+40];
	cvt.rn.f64.s32 	%fd439, %r330;
	fma.rn.f64 	%fd440, %fd692, %fd439, %fd438;
	ld.const.f64 	%fd441, [d_weights+80];
	mul.f64 	%fd442, %fd185, %fd441;
	fma.rn.f64 	%fd443, %fd440, 0d4008000000000000, 0d3FF0000000000000;
	mul.f64 	%fd444, %fd440, 0d4012000000000000;
	fma.rn.f64 	%fd445, %fd440, %fd444, %fd443;
	sub.f64 	%fd446, %fd445, %fd284;
	mul.f64 	%fd447, %fd442, %fd446;
	mul.f64 	%fd448, %fd662, %fd447;
	fma.rn.f64 	%fd449, %fd283, %fd673, %fd448;
	add.s64 	%rd125, %rd124, %rd115;
	st.global.f64 	[%rd125], %fd449;
	ld.const.u32 	%r331, [d_cx+44];
	cvt.rn.f64.s32 	%fd450, %r331;
	ld.const.u32 	%r332, [d_cy+44];
	cvt.rn.f64.s32 	%fd451, %r332;
	mul.f64 	%fd452, %fd691, %fd451;
	fma.rn.f64 	%fd453, %fd690, %fd450, %fd452;
	ld.const.u32 	%r333, [d_cz+44];
	cvt.rn.f64.s32 	%fd454, %r333;
	fma.rn.f64 	%fd455, %fd692, %fd454, %fd453;
	ld.const.f64 	%fd456, [d_weights+88];
	mul.f64 	%fd457, %fd185, %fd456;
	fma.rn.f64 	%fd458, %fd455, 0d4008000000000000, 0d3FF0000000000000;
	mul.f64 	%fd459, %fd455, 0d4012000000000000;
	fma.rn.f64 	%fd460, %fd455, %fd459, %fd458;
	sub.f64 	%fd461, %fd460, %fd284;
	mul.f64 	%fd462, %fd457, %fd461;
	mul.f64 	%fd463, %fd662, %fd462;
	fma.rn.f64 	%fd464, %fd283, %fd674, %fd463;
	add.s64 	%rd126, %rd125, %rd115;
	st.global.f64 	[%rd126], %fd464;
	ld.const.u32 	%r334, [d_cx+48];
	cvt.rn.f64.s32 	%fd465, %r334;
	ld.const.u32 	%r335, [d_cy+48];
	cvt.rn.f64.s32 	%fd466, %r335;
	mul.f64 	%fd467, %fd691, %fd466;
	fma.rn.f64 	%fd468, %fd690, %fd465, %fd467;
	ld.const.u32 	%r336, [d_cz+48];
	cvt.rn.f64.s32 	%fd469, %r336;
	fma.rn.f64 	%fd470, %fd692, %fd469, %fd468;
	ld.const.f64 	%fd471, [d_weights+96];
	mul.f64 	%fd472, %fd185, %fd471;
	fma.rn.f64 	%fd473, %fd470, 0d4008000000000000, 0d3FF0000000000000;
	mul.f64 	%fd474, %fd470, 0d4012000000000000;
	fma.rn.f64 	%fd475, %fd470, %fd474, %fd473;
	sub.f64 	%fd476, %fd475, %fd284;
	mul.f64 	%fd477, %fd472, %fd476;
	mul.f64 	%fd478, %fd662, %fd477;
	fma.rn.f64 	%fd479, %fd283, %fd675, %fd478;
	add.s64 	%rd127, %rd126, %rd115;
	st.global.f64 	[%rd127], %fd479;
	ld.const.u32 	%r337, [d_cx+52];
	cvt.rn.f64.s32 	%fd480, %r337;
	ld.const.u32 	%r338, [d_cy+52];
	cvt.rn.f64.s32 	%fd481, %r338;
	mul.f64 	%fd482, %fd691, %fd481;
	fma.rn.f64 	%fd483, %fd690, %fd480, %fd482;
	ld.const.u32 	%r339, [d_cz+52];
	cvt.rn.f64.s32 	%fd484, %r339;
	fma.rn.f64 	%fd485, %fd692, %fd484, %fd483;
	ld.const.f64 	%fd486, [d_weights+104];
	mul.f64 	%fd487, %fd185, %fd486;
	fma.rn.f64 	%fd488, %fd485, 0d4008000000000000, 0d3FF0000000000000;
	mul.f64 	%fd489, %fd485, 0d4012000000000000;
	fma.rn.f64 	%fd490, %fd485, %fd489, %fd488;
	sub.f64 	%fd491, %fd490, %fd284;
	mul.f64 	%fd492, %fd487, %fd491;
	mul.f64 	%fd493, %fd662, %fd492;
	fma.rn.f64 	%fd494, %fd283, %fd676, %fd493;
	add.s64 	%rd128, %rd127, %rd115;
	st.global.f64 	[%rd128], %fd494;
	ld.const.u32 	%r340, [d_cx+56];
	cvt.rn.f64.s32 	%fd495, %r340;
	ld.const.u32 	%r341, [d_cy+56];
	cvt.rn.f64.s32 	%fd496, %r341;
	mul.f64 	%fd497, %fd691, %fd496;
	fma.rn.f64 	%fd498, %fd690, %fd495, %fd497;
	ld.const.u32 	%r342, [d_cz+56];
	cvt.rn.f64.s32 	%fd499, %r342;
	fma.rn.f64 	%fd500, %fd692, %fd499, %fd498;
	ld.const.f64 	%fd501, [d_weights+112];
	mul.f64 	%fd502, %fd185, %fd501;
	fma.rn.f64 	%fd503, %fd500, 0d4008000000000000, 0d3FF0000000000000;
	mul.f64 	%fd504, %fd500, 0d4012000000000000;
	fma.rn.f64 	%fd505, %fd500, %fd504, %fd503;
	sub.f64 	%fd506, %fd505, %fd284;
	mul.f64 	%fd507, %fd502, %fd506;
	mul.f64 	%fd508, %fd662, %fd507;
	fma.rn.f64 	%fd509, %fd283, %fd677, %fd508;
	add.s64 	%rd129, %rd128, %rd115;
	st.global.f64 	[%rd129], %fd509;
	ld.const.u32 	%r343, [d_cx+60];
	cvt.rn.f64.s32 	%fd510, %r343;
	ld.const.u32 	%r344, [d_cy+60];
	cvt.rn.f64.s32 	%fd511, %r344;
	mul.f64 	%fd512, %fd691, %fd511;
	fma.rn.f64 	%fd513, %fd690, %fd510, %fd512;
	ld.const.u32 	%r345, [d_cz+60];
	cvt.rn.f64.s32 	%fd514, %r345;
	fma.rn.f64 	%fd515, %fd692, %fd514, %fd513;
	ld.const.f64 	%fd516, [d_weights+120];
	mul.f64 	%fd517, %fd185, %fd516;
	fma.rn.f64 	%fd518, %fd515, 0d4008000000000000, 0d3FF0000000000000;
	mul.f64 	%fd519, %fd515, 0d4012000000000000;
	fma.rn.f64 	%fd520, %fd515, %fd519, %fd518;
	sub.f64 	%fd521, %fd520, %fd284;
	mul.f64 	%fd522, %fd517, %fd521;
	mul.f64 	%fd523, %fd662, %fd522;
	fma.rn.f64 	%fd524, %fd283, %fd678, %fd523;
	add.s64 	%rd130, %rd129, %rd115;
	st.global.f64 	[%rd130], %fd524;
	ld.const.u32 	%r346, [d_cx+64];
	cvt.rn.f64.s32 	%fd525, %r346;
	ld.const.u32 	%r347, [d_cy+64];
	cvt.rn.f64.s32 	%fd526, %r347;
	mul.f64 	%fd527, %fd691, %fd526;
	fma.rn.f64 	%fd528, %fd690, %fd525, %fd527;
	ld.const.u32 	%r348, [d_cz+64];
	cvt.rn.f64.s32 	%fd529, %r348;
	fma.rn.f64 	%fd530, %fd692, %fd529, %fd528;
	ld.const.f64 	%fd531, [d_weights+128];
	mul.f64 	%fd532, %fd185, %fd531;
	fma.rn.f64 	%fd533, %fd530, 0d4008000000000000, 0d3FF0000000000000;
	mul.f64 	%fd534, %fd530, 0d4012000000000000;
	fma.rn.f64 	%fd535, %fd530, %fd534, %fd533;
	sub.f64 	%fd536, %fd535, %fd284;
	mul.f64 	%fd537, %fd532, %fd536;
	mul.f64 	%fd538, %fd662, %fd537;
	fma.rn.f64 	%fd539, %fd283, %fd679, %fd538;
	add.s64 	%rd131, %rd130, %rd115;
	st.global.f64 	[%rd131], %fd539;
	ld.const.u32 	%r349, [d_cx+68];
	cvt.rn.f64.s32 	%fd540, %r349;
	mul.f64 	%fd541, %fd691, %fd107;
	fma.rn.f64 	%fd542, %fd690, %fd540, %fd541;
	ld.const.u32 	%r350, [d_cz+68];
	cvt.rn.f64.s32 	%fd543, %r350;
	fma.rn.f64 	%fd544, %fd692, %fd543, %fd542;
	ld.const.f64 	%fd545, [d_weights+136];
	mul.f64 	%fd546, %fd185, %fd545;
	fma.rn.f64 	%fd547, %fd544, 0d4008000000000000, 0d3FF0000000000000;
	mul.f64 	%fd548, %fd544, 0d4012000000000000;
	fma.rn.f64 	%fd549, %fd544, %fd548, %fd547;
	sub.f64 	%fd550, %fd549, %fd284;
	mul.f64 	%fd551, %fd546, %fd550;
	mul.f64 	%fd552, %fd662, %fd551;
	fma.rn.f64 	%fd553, %fd283, %fd680, %fd552;
	add.s64 	%rd132, %rd131, %rd115;
	st.global.f64 	[%rd132], %fd553;
	mul.f64 	%fd554, %fd691, %fd115;
	fma.rn.f64 	%fd555, %fd690, %fd113, %fd554;
	fma.rn.f64 	%fd556, %fd692, %fd117, %fd555;
	ld.const.f64 	%fd557, [d_weights+144];
	mul.f64 	%fd558, %fd185, %fd557;
	fma.rn.f64 	%fd559, %fd556, 0d4008000000000000, 0d3FF0000000000000;
	mul.f64 	%fd560, %fd556, 0d4012000000000000;
	fma.rn.f64 	%fd561, %fd556, %fd560, %fd559;
	sub.f64 	%fd562, %fd561, %fd284;
	mul.f64 	%fd563, %fd558, %fd562;
	mul.f64 	%fd564, %fd662, %fd563;
	fma.rn.f64 	%fd565, %fd283, %fd681, %fd564;
	add.s64 	%rd133, %rd132, %rd115;
	st.global.f64 	[%rd133], %fd565;
	mul.f64 	%fd566, %fd691, %fd124;
	fma.rn.f64 	%fd567, %fd690, %fd122, %fd566;
	fma.rn.f64 	%fd568, %fd692, %fd126, %fd567;
	ld.const.f64 	%fd569, [d_weights+152];
	mul.f64 	%fd570, %fd185, %fd569;
	fma.rn.f64 	%fd571, %fd568, 0d4008000000000000, 0d3FF0000000000000;
	mul.f64 	%fd572, %fd568, 0d4012000000000000;
	fma.rn.f64 	%fd573, %fd568, %fd572, %fd571;
	sub.f64 	%fd574, %fd573, %fd284;
	mul.f64 	%fd575, %fd570, %fd574;
	mul.f64 	%fd576, %fd662, %fd575;
	fma.rn.f64 	%fd577, %fd283, %fd682, %fd576;
	add.s64 	%rd134, %rd133, %rd115;
	st.global.f64 	[%rd134], %fd577;
	mul.f64 	%fd578, %fd691, %fd133;
	fma.rn.f64 	%fd579, %fd690, %fd131, %fd578;
	fma.rn.f64 	%fd580, %fd692, %fd135, %fd579;
	ld.const.f64 	%fd581, [d_weights+160];
	mul.f64 	%fd582, %fd185, %fd581;
	fma.rn.f64 	%fd583, %fd580, 0d4008000000000000, 0d3FF0000000000000;
	mul.f64 	%fd584, %fd580, 0d4012000000000000;
	fma.rn.f64 	%fd585, %fd580, %fd584, %fd583;
	sub.f64 	%fd586, %fd585, %fd284;
	mul.f64 	%fd587, %fd582, %fd586;
	mul.f64 	%fd588, %fd662, %fd587;
	fma.rn.f64 	%fd589, %fd283, %fd683, %fd588;
	add.s64 	%rd135, %rd134, %rd115;
	st.global.f64 	[%rd135], %fd589;
	mul.f64 	%fd590, %fd691, %fd142;
	fma.rn.f64 	%fd591, %fd690, %fd140, %fd590;
	fma.rn.f64 	%fd592, %fd692, %fd144, %fd591;
	ld.const.f64 	%fd593, [d_weights+168];
	mul.f64 	%fd594, %fd185, %fd593;
	fma.rn.f64 	%fd595, %fd592, 0d4008000000000000, 0d3FF0000000000000;
	mul.f64 	%fd596, %fd592, 0d4012000000000000;
	fma.rn.f64 	%fd597, %fd592, %fd596, %fd595;
	sub.f64 	%fd598, %fd597, %fd284;
	mul.f64 	%fd599, %fd594, %fd598;
	mul.f64 	%fd600, %fd662, %fd599;
	fma.rn.f64 	%fd601, %fd283, %fd684, %fd600;
	add.s64 	%rd136, %rd135, %rd115;
	st.global.f64 	[%rd136], %fd601;
	mul.f64 	%fd602, %fd691, %fd151;
	fma.rn.f64 	%fd603, %fd690, %fd149, %fd602;
	fma.rn.f64 	%fd604, %fd692, %fd153, %fd603;
	ld.const.f64 	%fd605, [d_weights+176];
	mul.f64 	%fd606, %fd185, %fd605;
	fma.rn.f64 	%fd607, %fd604, 0d4008000000000000, 0d3FF0000000000000;
	mul.f64 	%fd608, %fd604, 0d4012000000000000;
	fma.rn.f64 	%fd609, %fd604, %fd608, %fd607;
	sub.f64 	%fd610, %fd609, %fd284;
	mul.f64 	%fd611, %fd606, %fd610;
	mul.f64 	%fd612, %fd662, %fd611;
	fma.rn.f64 	%fd613, %fd283, %fd685, %fd612;
	add.s64 	%rd137, %rd136, %rd115;
	st.global.f64 	[%rd137], %fd613;
	mul.f64 	%fd614, %fd691, %fd160;
	fma.rn.f64 	%fd615, %fd690, %fd158, %fd614;
	fma.rn.f64 	%fd616, %fd692, %fd162, %fd615;
	ld.const.f64 	%fd617, [d_weights+184];
	mul.f64 	%fd618, %fd185, %fd617;
	fma.rn.f64 	%fd619, %fd616, 0d4008000000000000, 0d3FF0000000000000;
	mul.f64 	%fd620, %fd616, 0d4012000000000000;
	fma.rn.f64 	%fd621, %fd616, %fd620, %fd619;
	sub.f64 	%fd622, %fd621, %fd284;
	mul.f64 	%fd623, %fd618, %fd622;
	mul.f64 	%fd624, %fd662, %fd623;
	fma.rn.f64 	%fd625, %fd283, %fd686, %fd624;
	add.s64 	%rd138, %rd137, %rd115;
	st.global.f64 	[%rd138], %fd625;
	mul.f64 	%fd626, %fd691, %fd169;
	fma.rn.f64 	%fd627, %fd690, %fd167, %fd626;
	fma.rn.f64 	%fd628, %fd692, %fd171, %fd627;
	ld.const.f64 	%fd629, [d_weights+192];
	mul.f64 	%fd630, %fd185, %fd629;
	fma.rn.f64 	%fd631, %fd628, 0d4008000000000000, 0d3FF0000000000000;
	mul.f64 	%fd632, %fd628, 0d4012000000000000;
	fma.rn.f64 	%fd633, %fd628, %fd632, %fd631;
	sub.f64 	%fd634, %fd633, %fd284;
	mul.f64 	%fd635, %fd630, %fd634;
	mul.f64 	%fd636, %fd662, %fd635;
	fma.rn.f64 	%fd637, %fd283, %fd687, %fd636;
	add.s64 	%rd139, %rd138, %rd115;
	st.global.f64 	[%rd139], %fd637;
	mul.f64 	%fd638, %fd691, %fd178;
	fma.rn.f64 	%fd639, %fd690, %fd176, %fd638;
	fma.rn.f64 	%fd640, %fd692, %fd180, %fd639;
	ld.const.f64 	%fd641, [d_weights+200];
	mul.f64 	%fd642, %fd185, %fd641;
	fma.rn.f64 	%fd643, %fd640, 0d4008000000000000, 0d3FF0000000000000;
	mul.f64 	%fd644, %fd640, 0d4012000000000000;
	fma.rn.f64 	%fd645, %fd640, %fd644, %fd643;
	sub.f64 	%fd646, %fd645, %fd284;
	mul.f64 	%fd647, %fd642, %fd646;
	mul.f64 	%fd648, %fd662, %fd647;
	fma.rn.f64 	%fd649, %fd283, %fd688, %fd648;
	add.s64 	%rd140, %rd139, %rd115;
	st.global.f64 	[%rd140], %fd649;
	mul.f64 	%fd650, %fd691, %fd188;
	fma.rn.f64 	%fd651, %fd690, %fd186, %fd650;
	fma.rn.f64 	%fd652, %fd692, %fd190, %fd651;
	ld.const.f64 	%fd653, [d_weights+208];
	mul.f64 	%fd654, %fd185, %fd653;
	fma.rn.f64 	%fd655, %fd652, 0d4008000000000000, 0d3FF0000000000000;
	mul.f64 	%fd656, %fd652, 0d4012000000000000;
	fma.rn.f64 	%fd657, %fd652, %fd656, %fd655;
	sub.f64 	%fd658, %fd657, %fd284;
	mul.f64 	%fd659, %fd654, %fd658;
	mul.f64 	%fd660, %fd662, %fd659;
	fma.rn.f64 	%fd661, %fd283, %fd689, %fd660;
	add.s64 	%rd141, %rd140, %rd115;
	st.global.f64 	[%rd141], %fd661;
$L__BB0_85:
	ret;

}
	// .globl	_Z15apply_bc_kernelPdiiid
.visible .entry _Z15apply_bc_kernelPdiiid(
	.param .u64 .ptr .align 1 _Z15apply_bc_kernelPdiiid_param_0,
	.param .u32 _Z15apply_bc_kernelPdiiid_param_1,
	.param .u32 _Z15apply_bc_kernelPdiiid_param_2,
	.param .u32 _Z15apply_bc_kernelPdiiid_param_3,
	.param .f64 _Z15apply_bc_kernelPdiiid_param_4
)
{
	.reg .pred 	%p<160>;
	.reg .b32 	%r<518>;
	.reg .b64 	%rd<414>;
	.reg .b64 	%fd<219>;

	ld.param.u32 	%r18, [_Z15apply_bc_kernelPdiiid_param_1];
	ld.param.u32 	%r21, [_Z15apply_bc_kernelPdiiid_param_2];
	ld.param.u32 	%r20, [_Z15apply_bc_kernelPdiiid_param_3];
	ld.param.f64 	%fd2, [_Z15apply_bc_kernelPdiiid_param_4];
	mov.u32 	%r22, %ctaid.x;
	mov.u32 	%r23, %ntid.x;
	mov.u32 	%r24, %tid.x;
	mad.lo.s32 	%r1, %r22, %r23, %r24;
	mov.u32 	%r25, %ctaid.y;
	mov.u32 	%r26, %ntid.y;
	mov.u32 	%r27, %tid.y;
	mad.lo.s32 	%r28, %r25, %r26, %r27;
	mov.u32 	%r29, %ctaid.z;
	mov.u32 	%r30, %ntid.z;
	mov.u32 	%r31, %tid.z;
	mad.lo.s32 	%r3, %r29, %r30, %r31;
	setp.ge.s32 	%p1, %r1, %r18;
	setp.ge.s32 	%p2, %r28, %r21;
	or.pred  	%p3, %p1, %p2;
	setp.ge.s32 	%p4, %r3, %r20;
	or.pred  	%p5, %p3, %p4;
	@%p5 bra 	$L__BB1_288;
	ld.param.u32 	%r509, [_Z15apply_bc_kernelPdiiid_param_3];
	ld.param.u64 	%rd409, [_Z15apply_bc_kernelPdiiid_param_0];
	mul.lo.s32 	%r32, %r21, %r18;
	mul.lo.s32 	%r4, %r32, %r509;
	mad.lo.s32 	%r33, %r21, %r3, %r28;
	mad.lo.s32 	%r34, %r33, %r18, %r1;
	setp.ne.s32 	%p6, %r1, 0;
	cvta.to.global.u64 	%rd32, %rd409;
	mul.wide.s32 	%rd33, %r34, 8;
	add.s64 	%rd1, %rd32, %rd33;
	mul.lo.s32 	%r35, %r4, 3;
	mul.wide.s32 	%rd34, %r35, 8;
	add.s64 	%rd2, %rd1, %rd34;
	mul.lo.s32 	%r36, %r4, 6;
	mul.wide.s32 	%rd35, %r36, 8;
	add.s64 	%rd3, %rd1, %rd35;
	mul.lo.s32 	%r37, %r4, 7;
	mul.wide.s32 	%rd36, %r37, 8;
	add.s64 	%rd4, %rd1, %rd36;
	shl.b32 	%r38, %r4, 3;
	mul.wide.s32 	%rd37, %r38, 8;
	add.s64 	%rd5, %rd1, %rd37;
	mul.lo.s32 	%r39, %r4, 9;
	mul.wide.s32 	%rd38, %r39, 8;
	add.s64 	%rd6, %rd1, %rd38;
	mul.lo.s32 	%r40, %r4, 10;
	mul.wide.s32 	%rd39, %r40, 8;
	add.s64 	%rd7, %rd1, %rd39;
	mul.lo.s32 	%r41, %r4, 11;
	mul.wide.s32 	%rd40, %r41, 8;
	add.s64 	%rd8, %rd1, %rd40;
	mul.lo.s32 	%r42, %r4, 12;
	mul.wide.s32 	%rd41, %r42, 8;
	add.s64 	%rd9, %rd1, %rd41;
	mul.lo.s32 	%r43, %r4, 13;
	mul.wide.s32 	%rd42, %r43, 8;
	add.s64 	%rd10, %rd1, %rd42;
	mul.lo.s32 	%r44, %r4, 14;
	mul.wide.s32 	%rd43, %r44, 8;
	add.s64 	%rd11, %rd1, %rd43;
	mul.lo.s32 	%r45, %r4, 15;
	mul.wide.s32 	%rd44, %r45, 8;
	add.s64 	%rd12, %rd1, %rd44;
	shl.b32 	%r46, %r4, 4;
	mul.wide.s32 	%rd45, %r46, 8;
	add.s64 	%rd13, %rd1, %rd45;
	mul.lo.s32 	%r47, %r4, 17;
	mul.wide.s32 	%rd46, %r47, 8;
	add.s64 	%rd14, %rd1, %rd46;
	mul.lo.s32 	%r48, %r4, 18;
	mul.wide.s32 	%rd47, %r48, 8;
	add.s64 	%rd15, %rd1, %rd47;
	mul.lo.s32 	%r49, %r4, 19;
	mul.wide.s32 	%rd48, %r49, 8;
	add.s64 	%rd16, %rd1, %rd48;
	mul.lo.s32 	%r50, %r4, 20;
	mul.wide.s32 	%rd49, %r50, 8;
	add.s64 	%rd17, %rd1, %rd49;
	mul.lo.s32 	%r51, %r4, 22;
	mul.wide.s32 	%rd50, %r51, 8;
	add.s64 	%rd18, %rd1, %rd50;
	mul.lo.s32 	%r52, %r4, 23;
	mul.wide.s32 	%rd51, %r52, 8;
	add.s64 	%rd19, %rd1, %rd51;
	mul.lo.s32 	%r53, %r4, 24;
	mul.wide.s32 	%rd52, %r53, 8;
	add.s64 	%rd20, %rd1, %rd52;
	mul.lo.s32 	%r54, %r4, 25;
	mul.wide.s32 	%rd53, %r54, 8;
	add.s64 	%rd21, %rd1, %rd53;
	mul.lo.s32 	%r55, %r4, 26;
	mul.wide.s32 	%rd54, %r55, 8;
	add.s64 	%rd22, %rd1, %rd54;
	@%p6 bra 	$L__BB1_56;
	ld.const.u32 	%r56, [d_cx];
	setp.ne.s32 	%p7, %r56, 1;
	@%p7 bra 	$L__BB1_4;
	ld.const.u32 	%r57, [d_opp];
	mul.lo.s32 	%r58, %r57, %r4;
	mul.wide.s32 	%rd55, %r58, 8;
	add.s64 	%rd56, %rd1, %rd55;
	ld.global.f64 	%fd3, [%rd56];
	st.global.f64 	[%rd1], %fd3;
$L__BB1_4:
	ld.const.u32 	%r59, [d_cx+4];
	setp.ne.s32 	%p8, %r59, 1;
	@%p8 bra 	$L__BB1_6;
	ld.const.u32 	%r60, [d_opp+4];
	mul.lo.s32 	%r61, %r60, %r4;
	mul.wide.s32 	%rd57, %r61, 8;
	add.s64 	%rd58, %rd1, %rd57;
	ld.global.f64 	%fd4, [%rd58];
	mul.wide.s32 	%rd59, %r4, 8;
	add.s64 	%rd60, %rd1, %rd59;
	st.global.f64 	[%rd60], %fd4;
$L__BB1_6:
	ld.const.u32 	%r62, [d_cx+8];
	setp.ne.s32 	%p9, %r62, 1;
	@%p9 bra 	$L__BB1_8;
	ld.const.u32 	%r63, [d_opp+8];
	mul.lo.s32 	%r64, %r63, %r4;
	mul.wide.s32 	%rd61, %r64, 8;
	add.s64 	%rd62, %rd1, %rd61;
	ld.global.f64 	%fd5, [%rd62];
	shl.b32 	%r65, %r4, 1;
	mul.wide.s32 	%rd63, %r65, 8;
	add.s64 	%rd64, %rd1, %rd63;
	st.global.f64 	[%rd64], %fd5;
$L__BB1_8:
	ld.const.u32 	%r66, [d_cx+12];
	setp.ne.s32 	%p10, %r66, 1;
	@%p10 bra 	$L__BB1_10;
	ld.const.u32 	%r67, [d_opp+12];
	mul.lo.s32 	%r68, %r67, %r4;
	mul.wide.s32 	%rd65, %r68, 8;
	add.s64 	%rd66, %rd1, %rd65;
	ld.global.f64 	%fd6, [%rd66];
	st.global.f64 	[%rd2], %fd6;
$L__BB1_10:
	ld.const.u32 	%r69, [d_cx+16];
	setp.ne.s32 	%p11, %r69, 1;
	@%p11 bra 	$L__BB1_12;
	ld.const.u32 	%r70, [d_opp+16];
	mul.lo.s32 	%r71, %r70, %r4;
	mul.wide.s32 	%rd67, %r71, 8;
	add.s64 	%rd68, %rd1, %rd67;
	ld.global.f64 	%fd7, [%rd68];
	shl.b32 	%r72, %r4, 2;
	mul.wide.s32 	%rd69, %r72, 8;
	add.s64 	%rd70, %rd1, %rd69;
	st.global.f64 	[%rd70], %fd7;
$L__BB1_12:
	ld.const.u32 	%r73, [d_cx+20];
	setp.ne.s32 	%p12, %r73, 1;
	@%p12 bra 	$L__BB1_14;
	ld.const.u32 	%r74, [d_opp+20];
	mul.lo.s32 	%r75, %r74, %r4;
	mul.wide.s32 	%rd71, %r75, 8;
	add.s64 	%rd72, %rd1, %rd71;
	ld.global.f64 	%fd8, [%rd72];
	mul.lo.s32 	%r76, %r4, 5;
	mul.wide.s32 	%rd73, %r76, 8;
	add.s64 	%rd74, %rd1, %rd73;
	st.global.f64 	[%rd74], %fd8;
$L__BB1_14:
	ld.const.u32 	%r77, [d_cx+24];
	setp.ne.s32 	%p13, %r77, 1;
	@%p13 bra 	$L__BB1_16;
	ld.const.u32 	%r78, [d_opp+24];
	mul.lo.s32 	%r79, %r78, %r4;
	mul.wide.s32 	%rd75, %r79, 8;
	add.s64 	%rd76, %rd1, %rd75;
	ld.global.f64 	%fd9, [%rd76];
	st.global.f64 	[%rd3], %fd9;
$L__BB1_16:
	ld.const.u32 	%r80, [d_cx+28];
	setp.ne.s32 	%p14, %r80, 1;
	@%p14 bra 	$L__BB1_18;
	ld.const.u32 	%r81, [d_opp+28];
	mul.lo.s32 	%r82, %r81, %r4;
	mul.wide.s32 	%rd77, %r82, 8;
	add.s64 	%rd78, %rd1, %rd77;
	ld.global.f64 	%fd10, [%rd78];
	st.global.f64 	[%rd4], %fd10;
$L__BB1_18:
	ld.const.u32 	%r83, [d_cx+32];
	setp.ne.s32 	%p15, %r83, 1;
	@%p15 bra 	$L__BB1_20;
	ld.const.u32 	%r84, [d_opp+32];
	mul.lo.s32 	%r85, %r84, %r4;
	mul.wide.s32 	%rd79, %r85, 8;
	add.s64 	%rd80, %rd1, %rd79;
	ld.global.f64 	%fd11, [%rd80];
	st.global.f64 	[%rd5], %fd11;
$L__BB1_20:
	ld.const.u32 	%r86, [d_cx+36];
	setp.ne.s32 	%p16, %r86, 1;
	@%p16 bra 	$L__BB1_22;
	ld.const.u32 	%r87, [d_opp+36];
	mul.lo.s32 	%r88, %r87, %r4;
	mul.wide.s32 	%rd81, %r88, 8;
	add.s64 	%rd82, %rd1, %rd81;
	ld.global.f64 	%fd12, [%rd82];
	st.global.f64 	[%rd6], %fd12;
$L__BB1_22:
	ld.const.u32 	%r89, [d_cx+40];
	setp.ne.s32 	%p17, %r89, 1;
	@%p17 bra 	$L__BB1_24;
	ld.const.u32 	%r90, [d_opp+40];
	mul.lo.s32 	%r91, %r90, %r4;
	mul.wide.s32 	%rd83, %r91, 8;
	add.s64 	%rd84, %rd1, %rd83;
	ld.global.f64 	%fd13, [%rd84];
	st.global.f64 	[%rd7], %fd13;
$L__BB1_24:
	ld.const.u32 	%r92, [d_cx+44];
	setp.ne.s32 	%p18, %r92, 1;
	@%p18 bra 	$L__BB1_26;
	ld.const.u32 	%r93, [d_opp+44];
	mul.lo.s32 	%r94, %r93, %r4;
	mul.wide.s32 	%rd85, %r94, 8;
	add.s64 	%rd86, %rd1, %rd85;
	ld.global.f64 	%fd14, [%rd86];
	st.global.f64 	[%rd8], %fd14;
$L__BB1_26:
	ld.const.u32 	%r95, [d_cx+48];
	setp.ne.s32 	%p19, %r95, 1;
	@%p19 bra 	$L__BB1_28;
	ld.const.u32 	%r96, [d_opp+48];
	mul.lo.s32 	%r97, %r96, %r4;
	mul.wide.s32 	%rd87, %r97, 8;
	add.s64 	%rd88, %rd1, %rd87;
	ld.global.f64 	%fd15, [%rd88];
	st.global.f64 	[%rd9], %fd15;
$L__BB1_28:
	ld.const.u32 	%r98, [d_cx+52];
	setp.ne.s32 	%p20, %r98, 1;
	@%p20 bra 	$L__BB1_30;
	ld.const.u32 	%r99, [d_opp+52];
	mul.lo.s32 	%r100, %r99, %r4;
	mul.wide.s32 	%rd89, %r100, 8;
	add.s64 	%rd90, %rd1, %rd89;
	ld.global.f64 	%fd16, [%rd90];
	st.global.f64 	[%rd10], %fd16;
$L__BB1_30:
	ld.const.u32 	%r101, [d_cx+56];
	setp.ne.s32 	%p21, %r101, 1;
	@%p21 bra 	$L__BB1_32;
	ld.const.u32 	%r102, [d_opp+56];
	mul.lo.s32 	%r103, %r102, %r4;
	mul.wide.s32 	%rd91, %r103, 8;
	add.s64 	%rd92, %rd1, %rd91;
	ld.global.f64 	%fd17, [%rd92];
	st.global.f64 	[%rd11], %fd17;
$L__BB1_32:
	ld.const.u32 	%r104, [d_cx+60];
	setp.ne.s32 	%p22, %r104, 1;
	@%p22 bra 	$L__BB1_34;
	ld.const.u32 	%r105, [d_opp+60];
	mul.lo.s32 	%r106, %r105, %r4;
	mul.wide.s32 	%rd93, %r106, 8;
	add.s64 	%rd94, %rd1, %rd93;
	ld.global.f64 	%fd18, [%rd94];
	st.global.f64 	[%rd12], %fd18;
$L__BB1_34:
	ld.const.u32 	%r107, [d_cx+64];
	setp.ne.s32 	%p23, %r107, 1;
	@%p23 bra 	$L__BB1_36;
	ld.const.u32 	%r108, [d_opp+64];
	mul.lo.s32 	%r109, %r108, %r4;
	mul.wide.s32 	%rd95, %r109, 8;
	add.s64 	%rd96, %rd1, %rd95;
	ld.global.f64 	%fd19, [%rd96];
	st.global.f64 	[%rd13], %fd19;
$L__BB1_36:
	ld.const.u32 	%r110, [d_cx+68];
	setp.ne.s32 	%p24, %r110, 1;
	@%p24 bra 	$L__BB1_38;
	ld.const.u32 	%r111, [d_opp+68];
	mul.lo.s32 	%r112, %r111, %r4;
	mul.wide.s32 	%rd97, %r112, 8;
	add.s64 	%rd98, %rd1, %rd97;
	ld.global.f64 	%fd20, [%rd98];
	st.global.f64 	[%rd14], %fd20;
$L__BB1_38:
	ld.const.u32 	%r113, [d_cx+72];
	setp.ne.s32 	%p25, %r113, 1;
	@%p25 bra 	$L__BB1_40;
	ld.const.u32 	%r114, [d_opp+72];
	mul.lo.s32 	%r115, %r114, %r4;
	mul.wide.s32 	%rd99, %r115, 8;
	add.s64 	%rd100, %rd1, %rd99;
	ld.global.f64 	%fd21, [%rd100];
	st.global.f64 	[%rd15], %fd21;
$L__BB1_40:
	ld.const.u32 	%r116, [d_cx+76];
	setp.ne.s32 	%p26, %r116, 1;
	@%p26 bra 	$L__BB1_42;
	ld.const.u32 	%r117, [d_opp+76];
	mul.lo.s32 	%r118, %r117, %r4;
	mul.wide.s32 	%rd101, %r118, 8;
	add.s64 	%rd102, %rd1, %rd101;
	ld.global.f64 	%fd22, [%rd102];
	st.global.f64 	[%rd16], %fd22;
$L__BB1_42:
	ld.const.u32 	%r119, [d_cx+80];
	setp.ne.s32 	%p27, %r119, 1;
	@%p27 bra 	$L__BB1_44;
	ld.const.u32 	%r120, [d_opp+80];
	mul.lo.s32 	%r121, %r120, %r4;
	mul.wide.s32 	%rd103, %r121, 8;
	add.s64 	%rd104, %rd1, %rd103;
	ld.global.f64 	%fd23, [%rd104];
	st.global.f64 	[%rd17], %fd23;
$L__BB1_44:
	ld.const.u32 	%r122, [d_cx+84];
	setp.ne.s32 	%p28, %r122, 1;
	@%p28 bra 	$L__BB1_46;
	ld.const.u32 	%r123, [d_opp+84];
	mul.lo.s32 	%r124, %r123, %r4;
	mul.wide.s32 	%rd105, %r124, 8;
	add.s64 	%rd106, %rd1, %rd105;
	ld.global.f64 	%fd24, [%rd106];
	mul.lo.s32 	%r125, %r4, 21;
	mul.wide.s32 	%rd107, %r125, 8;
	add.s64 	%rd108, %rd1, %rd107;
	st.global.f64 	[%rd108], %fd24;
$L__BB1_46:
	ld.const.u32 	%r126, [d_cx+88];
	setp.ne.s32 	%p29, %r126, 1;
	@%p29 bra 	$L__BB1_48;
	ld.const.u32 	%r127, [d_opp+88];
	mul.lo.s32 	%r128, %r127, %r4;
	mul.wide.s32 	%rd109, %r128, 8;
	add.s64 	%rd110, %rd1, %rd109;
	ld.global.f64 	%fd25, [%rd110];
	st.global.f64 	[%rd18], %fd25;
$L__BB1_48:
	ld.const.u32 	%r129, [d_cx+92];
	setp.ne.s32 	%p30, %r129, 1;
	@%p30 bra 	$L__BB1_50;
	ld.const.u32 	%r130, [d_opp+92];
	mul.lo.s32 	%r131, %r130, %r4;
	mul.wide.s32 	%rd111, %r131, 8;
	add.s64 	%rd112, %rd1, %rd111;
	ld.global.f64 	%fd26, [%rd112];
	st.global.f64 	[%rd19], %fd26;
$L__BB1_50:
	ld.const.u32 	%r132, [d_cx+96];
	setp.ne.s32 	%p31, %r132, 1;
	@%p31 bra 	$L__BB1_52;
	ld.const.u32 	%r133, [d_opp+96];
	mul.lo.s32 	%r134, %r133, %r4;
	mul.wide.s32 	%rd113, %r134, 8;
	add.s64 	%rd114, %rd1, %rd113;
	ld.global.f64 	%fd27, [%rd114];
	st.global.f64 	[%rd20], %fd27;
$L__BB1_52:
	ld.const.u32 	%r135, [d_cx+100];
	setp.ne.s32 	%p32, %r135, 1;
	@%p32 bra 	$L__BB1_54;
	ld.const.u32 	%r136, [d_opp+100];
	mul.lo.s32 	%r137, %r136, %r4;
	mul.wide.s32 	%rd115, %r137, 8;
	add.s64 	%rd116, %rd1, %rd115;
	ld.global.f64 	%fd28, [%rd116];
	st.global.f64 	[%rd21], %fd28;
$L__BB1_54:
	ld.const.u32 	%r138, [d_cx+104];
	setp.ne.s32 	%p33, %r138, 1;
	@%p33 bra 	$L__BB1_56;
	ld.const.u32 	%r139, [d_opp+104];
	mul.lo.s32 	%r140, %r139, %r4;
	mul.wide.s32 	%rd117, %r140, 8;
	add.s64 	%rd118, %rd1, %rd117;
	ld.global.f64 	%fd29, [%rd118];
	st.global.f64 	[%rd22], %fd29;
$L__BB1_56:
	add.s32 	%r141, %r18, -1;
	setp.ne.s32 	%p34, %r1, %r141;
	@%p34 bra 	$L__BB1_111;
	ld.const.u32 	%r142, [d_cx];
	setp.ne.s32 	%p35, %r142, -1;
	@%p35 bra 	$L__BB1_59;
	ld.const.u32 	%r143, [d_opp];
	mul.lo.s32 	%r144, %r143, %r4;
	mul.wide.s32 	%rd119, %r144, 8;
	add.s64 	%rd120, %rd1, %rd119;
	ld.global.f64 	%fd30, [%rd120];
	st.global.f64 	[%rd1], %fd30;
$L__BB1_59:
	ld.const.u32 	%r145, [d_cx+4];
	setp.ne.s32 	%p36, %r145, -1;
	@%p36 bra 	$L__BB1_61;
	ld.const.u32 	%r146, [d_opp+4];
	mul.lo.s32 	%r147, %r146, %r4;
	mul.wide.s32 	%rd121, %r147, 8;
	add.s64 	%rd122, %rd1, %rd121;
	ld.global.f64 	%fd31, [%rd122];
	mul.wide.s32 	%rd123, %r4, 8;
	add.s64 	%rd124, %rd1, %rd123;
	st.global.f64 	[%rd124], %fd31;
$L__BB1_61:
	ld.const.u32 	%r148, [d_cx+8];
	setp.ne.s32 	%p37, %r148, -1;
	@%p37 bra 	$L__BB1_63;
	ld.const.u32 	%r149, [d_opp+8];
	mul.lo.s32 	%r150, %r149, %r4;
	mul.wide.s32 	%rd125, %r150, 8;
	add.s64 	%rd126, %rd1, %rd125;
	ld.global.f64 	%fd32, [%rd126];
	shl.b32 	%r151, %r4, 1;
	mul.wide.s32 	%rd127, %r151, 8;
	add.s64 	%rd128, %rd1, %rd127;
	st.global.f64 	[%rd128], %fd32;
$L__BB1_63:
	ld.const.u32 	%r152, [d_cx+12];
	setp.ne.s32 	%p38, %r152, -1;
	@%p38 bra 	$L__BB1_65;
	ld.const.u32 	%r153, [d_opp+12];
	mul.lo.s32 	%r154, %r153, %r4;
	mul.wide.s32 	%rd129, %r154, 8;
	add.s64 	%rd130, %rd1, %rd129;
	ld.global.f64 	%fd33, [%rd130];
	st.global.f64 	[%rd2], %fd33;
$L__BB1_65:
	ld.const.u32 	%r155, [d_cx+16];
	setp.ne.s32 	%p39, %r155, -1;
	@%p39 bra 	$L__BB1_67;
	ld.const.u32 	%r156, [d_opp+16];
	mul.lo.s32 	%r157, %r156, %r4;
	mul.wide.s32 	%rd131, %r157, 8;
	add.s64 	%rd132, %rd1, %rd131;
	ld.global.f64 	%fd34, [%rd132];
	shl.b32 	%r158, %r4, 2;
	mul.wide.s32 	%rd133, %r158, 8;
	add.s64 	%rd134, %rd1, %rd133;
	st.global.f64 	[%rd134], %fd34;
$L__BB1_67:
	ld.const.u32 	%r159, [d_cx+20];
	setp.ne.s32 	%p40, %r159, -1;
	@%p40 bra 	$L__BB1_69;
	ld.const.u32 	%r160, [d_opp+20];
	mul.lo.s32 	%r161, %r160, %r4;
	mul.wide.s32 	%rd135, %r161, 8;
	add.s64 	%rd136, %rd1, %rd135;
	ld.global.f64 	%fd35, [%rd136];
	mul.lo.s32 	%r162, %r4, 5;
	mul.wide.s32 	%rd137, %r162, 8;
	add.s64 	%rd138, %rd1, %rd137;
	st.global.f64 	[%rd138], %fd35;
$L__BB1_69:
	ld.const.u32 	%r163, [d_cx+24];
	setp.ne.s32 	%p41, %r163, -1;
	@%p41 bra 	$L__BB1_71;
	ld.const.u32 	%r164, [d_opp+24];
	mul.lo.s32 	%r165, %r164, %r4;
	mul.wide.s32 	%rd139, %r165, 8;
	add.s64 	%rd140, %rd1, %rd139;
	ld.global.f64 	%fd36, [%rd140];
	st.global.f64 	[%rd3], %fd36;
$L__BB1_71:
	ld.const.u32 	%r166, [d_cx+28];
	setp.ne.s32 	%p42, %r166, -1;
	@%p42 bra 	$L__BB1_73;
	ld.const.u32 	%r167, [d_opp+28];
	mul.lo.s32 	%r168, %r167, %r4;
	mul.wide.s32 	%rd141, %r168, 8;
	add.s64 	%rd142, %rd1, %rd141;
	ld.global.f64 	%fd37, [%rd142];
	st.global.f64 	[%rd4], %fd37;
$L__BB1_73:
	ld.const.u32 	%r169, [d_cx+32];
	setp.ne.s32 	%p43, %r169, -1;
	@%p43 bra 	$L__BB1_75;
	ld.const.u32 	%r170, [d_opp+32];
	mul.lo.s32 	%r171, %r170, %r4;
	mul.wide.s32 	%rd143, %r171, 8;
	add.s64 	%rd144, %rd1, %rd143;
	ld.global.f64 	%fd38, [%rd144];
	st.global.f64 	[%rd5], %fd38;
$L__BB1_75:
	ld.const.u32 	%r172, [d_cx+36];
	setp.ne.s32 	%p44, %r172, -1;
	@%p44 bra 	$L__BB1_77;
	ld.const.u32 	%r173, [d_opp+36];
	mul.lo.s32 	%r174, %r173, %r4;
	mul.wide.s32 	%rd145, %r174, 8;
	add.s64 	%rd146, %rd1, %rd145;
	ld.global.f64 	%fd39, [%rd146];
	st.global.f64 	[%rd6], %fd39;
$L__BB1_77:
	ld.const.u32 	%r175, [d_cx+40];
	setp.ne.s32 	%p45, %r175, -1;
	@%p45 bra 	$L__BB1_79;
	ld.const.u32 	%r176, [d_opp+40];
	mul.lo.s32 	%r177, %r176, %r4;
	mul.wide.s32 	%rd147, %r177, 8;
	add.s64 	%rd148, %rd1, %rd147;
	ld.global.f64 	%fd40, [%rd148];
	st.global.f64 	[%rd7], %fd40;
$L__BB1_79:
	ld.const.u32 	%r178, [d_cx+44];
	setp.ne.s32 	%p46, %r178, -1;
	@%p46 bra 	$L__BB1_81;
	ld.const.u32 	%r179, [d_opp+44];
	mul.lo.s32 	%r180, %r179, %r4;
	mul.wide.s32 	%rd149, %r180, 8;
	add.s64 	%rd150, %rd1, %rd149;
	ld.global.f64 	%fd41, [%rd150];
	st.global.f64 	[%rd8], %fd41;
$L__BB1_81:
	ld.const.u32 	%r181, [d_cx+48];
	setp.ne.s32 	%p47, %r181, -1;
	@%p47 bra 	$L__BB1_83;
	ld.const.u32 	%r182, [d_opp+48];
	mul.lo.s32 	%r183, %r182, %r4;
	mul.wide.s32 	%rd151, %r183, 8;
	add.s64 	%rd152, %rd1, %rd151;
	ld.global.f64 	%fd42, [%rd152];
	st.global.f64 	[%rd9], %fd42;
$L__BB1_83:
	ld.const.u32 	%r184, [d_cx+52];
	setp.ne.s32 	%p48, %r184, -1;
	@%p48 bra 	$L__BB1_85;
	ld.const.u32 	%r185, [d_opp+52];
	mul.lo.s32 	%r186, %r185, %r4;
	mul.wide.s32 	%rd153, %r186, 8;
	add.s64 	%rd154, %rd1, %rd153;
	ld.global.f64 	%fd43, [%rd154];
	st.global.f64 	[%rd10], %fd43;
$L__BB1_85:
	ld.const.u32 	%r187, [d_cx+56];
	setp.ne.s32 	%p49, %r187, -1;
	@%p49 bra 	$L__BB1_87;
	ld.const.u32 	%r188, [d_opp+56];
	mul.lo.s32 	%r189, %r188, %r4;
	mul.wide.s32 	%rd155, %r189, 8;
	add.s64 	%rd156, %rd1, %rd155;
	ld.global.f64 	%fd44, [%rd156];
	st.global.f64 	[%rd11], %fd44;
$L__BB1_87:
	ld.const.u32 	%r190, [d_cx+60];
	setp.ne.s32 	%p50, %r190, -1;
	@%p50 bra 	$L__BB1_89;
	ld.const.u32 	%r191, [d_opp+60];
	mul.lo.s32 	%r192, %r191, %r4;
	mul.wide.s32 	%rd157, %r192, 8;
	add.s64 	%rd158, %rd1, %rd157;
	ld.global.f64 	%fd45, [%rd158];
	st.global.f64 	[%rd12], %fd45;
$L__BB1_89:
	ld.const.u32 	%r193, [d_cx+64];
	setp.ne.s32 	%p51, %r193, -1;
	@%p51 bra 	$L__BB1_91;
	ld.const.u32 	%r194, [d_opp+64];
	mul.lo.s32 	%r195, %r194, %r4;
	mul.wide.s32 	%rd159, %r195, 8;
	add.s64 	%rd160, %rd1, %rd159;
	ld.global.f64 	%fd46, [%rd160];
	st.global.f64 	[%rd13], %fd46;
$L__BB1_91:
	ld.const.u32 	%r196, [d_cx+68];
	setp.ne.s32 	%p52, %r196, -1;
	@%p52 bra 	$L__BB1_93;
	ld.const.u32 	%r197, [d_opp+68];
	mul.lo.s32 	%r198, %r197, %r4;
	mul.wide.s32 	%rd161, %r198, 8;
	add.s64 	%rd162, %rd1, %rd161;
	ld.global.f64 	%fd47, [%rd162];
	st.global.f64 	[%rd14], %fd47;
$L__BB1_93:
	ld.const.u32 	%r199, [d_cx+72];
	setp.ne.s32 	%p53, %r199, -1;
	@%p53 bra 	$L__BB1_95;
	ld.const.u32 	%r200, [d_opp+72];
	mul.lo.s32 	%r201, %r200, %r4;
	mul.wide.s32 	%rd163, %r201, 8;
	add.s64 	%rd164, %rd1, %rd163;
	ld.global.f64 	%fd48, [%rd164];
	st.global.f64 	[%rd15], %fd48;
$L__BB1_95:
	ld.const.u32 	%r202, [d_cx+76];
	setp.ne.s32 	%p54, %r202, -1;
	@%p54 bra 	$L__BB1_97;
	ld.const.u32 	%r203, [d_opp+76];
	mul.lo.s32 	%r204, %r203, %r4;
	mul.wide.s32 	%rd165, %r204, 8;
	add.s64 	%rd166, %rd1, %rd165;
	ld.global.f64 	%fd49, [%rd166];
	st.global.f64 	[%rd16], %fd49;
$L__BB1_97:
	ld.const.u32 	%r205, [d_cx+80];
	setp.ne.s32 	%p55, %r205, -1;
	@%p55 bra 	$L__BB1_99;
	ld.const.u32 	%r206, [d_opp+80];
	mul.lo.s32 	%r207, %r206, %r4;
	mul.wide.s32 	%rd167, %r207, 8;
	add.s64 	%rd168, %rd1, %rd167;
	ld.global.f64 	%fd50, [%rd168];
	st.global.f64 	[%rd17], %fd50;
$L__BB1_99:
	ld.const.u32 	%r208, [d_cx+84];
	setp.ne.s32 	%p56, %r208, -1;
	@%p56 bra 	$L__BB1_101;
	ld.const.u32 	%r209, [d_opp+84];
	mul.lo.s32 	%r210, %r209, %r4;
	mul.wide.s32 	%rd169, %r210, 8;
	add.s64 	%rd170, %rd1, %rd169;
	ld.global.f64 	%fd51, [%rd170];
	mul.lo.s32 	%r211, %r4, 21;
	mul.wide.s32 	%rd171, %r211, 8;
	add.s64 	%rd172, %rd1, %rd171;
	st.global.f64 	[%rd172], %fd51;
$L__BB1_101:
	ld.const.u32 	%r212, [d_cx+88];
	setp.ne.s32 	%p57, %r212, -1;
	@%p57 bra 	$L__BB1_103;
	ld.const.u32 	%r213, [d_opp+88];
	mul.lo.s32 	%r214, %r213, %r4;
	mul.wide.s32 	%rd173, %r214, 8;
	add.s64 	%rd174, %rd1, %rd173;
	ld.global.f64 	%fd52, [%rd174];
	st.global.f64 	[%rd18], %fd52;
$L__BB1_103:
	ld.const.u32 	%r215, [d_cx+92];
	setp.ne.s32 	%p58, %r215, -1;
	@%p58 bra 	$L__BB1_105;
	ld.const.u32 	%r216, [d_opp+92];
	mul.lo.s32 	%r217, %r216, %r4;
	mul.wide.s32 	%rd175, %r217, 8;
	add.s64 	%rd176, %rd1, %rd175;
	ld.global.f64 	%fd53, [%rd176];
	st.global.f64 	[%rd19], %fd53;
$L__BB1_105:
	ld.const.u32 	%r218, [d_cx+96];
	setp.ne.s32 	%p59, %r218, -1;
	@%p59 bra 	$L__BB1_107;
	ld.const.u32 	%r219, [d_opp+96];
	mul.lo.s32 	%r220, %r219, %r4;
	mul.wide.s32 	%rd177, %r220, 8;
	add.s64 	%rd178, %rd1, %rd177;
	ld.global.f64 	%fd54, [%rd178];
	st.global.f64 	[%rd20], %fd54;
$L__BB1_107:
	ld.const.u32 	%r221, [d_cx+100];
	setp.ne.s32 	%p60, %r221, -1;
	@%p60 bra 	$L__BB1_109;
	ld.const.u32 	%r222, [d_opp+100];
	mul.lo.s32 	%r223, %r222, %r4;
	mul.wide.s32 	%rd179, %r223, 8;
	add.s64 	%rd180, %rd1, %rd179;
	ld.global.f64 	%fd55, [%rd180];
	st.global.f64 	[%rd21], %fd55;
$L__BB1_109:
	ld.const.u32 	%r224, [d_cx+104];
	setp.ne.s32 	%p61, %r224, -1;
	@%p61 bra 	$L__BB1_111;
	ld.const.u32 	%r225, [d_opp+104];
	mul.lo.s32 	%r226, %r225, %r4;
	mul.wide.s32 	%rd181, %r226, 8;
	add.s64 	%rd182, %rd1, %rd181;
	ld.global.f64 	%fd56, [%rd182];
	st.global.f64 	[%rd22], %fd56;
$L__BB1_111:
	setp.ne.s32 	%p62, %r3, 0;
	@%p62 bra 	$L__BB1_166;
	ld.const.u32 	%r227, [d_cz];
	setp.ne.s32 	%p63, %r227, 1;
	@%p63 bra 	$L__BB1_114;
	ld.const.u32 	%r228, [d_opp];
	mul.lo.s32 	%r229, %r228, %r4;
	mul.wide.s32 	%rd183, %r229, 8;
	add.s64 	%rd184, %rd1, %rd183;
	ld.global.f64 	%fd57, [%rd184];
	st.global.f64 	[%rd1], %fd57;
$L__BB1_114:
	ld.const.u32 	%r230, [d_cz+4];
	setp.ne.s32 	%p64, %r230, 1;
	@%p64 bra 	$L__BB1_116;
	ld.const.u32 	%r231, [d_opp+4];
	mul.lo.s32 	%r232, %r231, %r4;
	mul.wide.s32 	%rd185, %r232, 8;
	add.s64 	%rd186, %rd1, %rd185;
	ld.global.f64 	%fd58, [%rd186];
	mul.wide.s32 	%rd187, %r4, 8;
	add.s64 	%rd188, %rd1, %rd187;
	st.global.f64 	[%rd188], %fd58;
$L__BB1_116:
	ld.const.u32 	%r233, [d_cz+8];
	setp.ne.s32 	%p65, %r233, 1;
	@%p65 bra 	$L__BB1_118;
	ld.const.u32 	%r234, [d_opp+8];
	mul.lo.s32 	%r235, %r234, %r4;
	mul.wide.s32 	%rd189, %r235, 8;
	add.s64 	%rd190, %rd1, %rd189;
	ld.global.f64 	%fd59, [%rd190];
	shl.b32 	%r236, %r4, 1;
	mul.wide.s32 	%rd191, %r236, 8;
	add.s64 	%rd192, %rd1, %rd191;
	st.global.f64 	[%rd192], %fd59;
$L__BB1_118:
	ld.const.u32 	%r237, [d_cz+12];
	setp.ne.s32 	%p66, %r237, 1;
	@%p66 bra 	$L__BB1_120;
	ld.const.u32 	%r238, [d_opp+12];
	mul.lo.s32 	%r239, %r238, %r4;
	mul.wide.s32 	%rd193, %r239, 8;
	add.s64 	%rd194, %rd1, %rd193;
	ld.global.f64 	%fd60, [%rd194];
	st.global.f64 	[%rd2], %fd60;
$L__BB1_120:
	ld.const.u32 	%r240, [d_cz+16];
	setp.ne.s32 	%p67, %r240, 1;
	@%p67 bra 	$L__BB1_122;
	ld.const.u32 	%r241, [d_opp+16];
	mul.lo.s32 	%r242, %r241, %r4;
	mul.wide.s32 	%rd195, %r242, 8;
	add.s64 	%rd196, %rd1, %rd195;
	ld.global.f64 	%fd61, [%rd196];
	shl.b32 	%r243, %r4, 2;
	mul.wide.s32 	%rd197, %r243, 8;
	add.s64 	%rd198, %rd1, %rd197;
	st.global.f64 	[%rd198], %fd61;
$L__BB1_122:
	ld.const.u32 	%r244, [d_cz+20];
	setp.ne.s32 	%p68, %r244, 1;
	@%p68 bra 	$L__BB1_124;
	ld.const.u32 	%r245, [d_opp+20];
	mul.lo.s32 	%r246, %r245, %r4;
	mul.wide.s32 	%rd199, %r246, 8;
	add.s64 	%rd200, %rd1, %rd199;
	ld.global.f64 	%fd62, [%rd200];
	mul.lo.s32 	%r247, %r4, 5;
	mul.wide.s32 	%rd201, %r247, 8;
	add.s64 	%rd202, %rd1, %rd201;
	st.global.f64 	[%rd202], %fd62;
$L__BB1_124:
	ld.const.u32 	%r248, [d_cz+24];
	setp.ne.s32 	%p69, %r248, 1;
	@%p69 bra 	$L__BB1_126;
	ld.const.u32 	%r249, [d_opp+24];
	mul.lo.s32 	%r250, %r249, %r4;
	mul.wide.s32 	%rd203, %r250, 8;
	add.s64 	%rd204, %rd1, %rd203;
	ld.global.f64 	%fd63, [%rd204];
	st.global.f64 	[%rd3], %fd63;
$L__BB1_126:
	ld.const.u32 	%r251, [d_cz+28];
	setp.ne.s32 	%p70, %r251, 1;
	@%p70 bra 	$L__BB1_128;
	ld.const.u32 	%r252, [d_opp+28];
	mul.lo.s32 	%r253, %r252, %r4;
	mul.wide.s32 	%rd205, %r253, 8;
	add.s64 	%rd206, %rd1, %rd205;
	ld.global.f64 	%fd64, [%rd206];
	st.global.f64 	[%rd4], %fd64;
$L__BB1_128:
	ld.const.u32 	%r254, [d_cz+32];
	setp.ne.s32 	%p71, %r254, 1;
	@%p71 bra 	$L__BB1_130;
	ld.const.u32 	%r255, [d_opp+32];
	mul.lo.s32 	%r256, %r255, %r4;
	mul.wide.s32 	%rd207, %r256, 8;
	add.s64 	%rd208, %rd1, %rd207;
	ld.global.f64 	%fd65, [%rd208];
	st.global.f64 	[%rd5], %fd65;
$L__BB1_130:
	ld.const.u32 	%r257, [d_cz+36];
	setp.ne.s32 	%p72, %r257, 1;
	@%p72 bra 	$L__BB1_132;
	ld.const.u32 	%r258, [d_opp+36];
	mul.lo.s32 	%r259, %r258, %r4;
	mul.wide.s32 	%rd209, %r259, 8;
	add.s64 	%rd210, %rd1, %rd209;
	ld.global.f64 	%fd66, [%rd210];
	st.global.f64 	[%rd6], %fd66;
$L__BB1_132:
	ld.const.u32 	%r260, [d_cz+40];
	setp.ne.s32 	%p73, %r260, 1;
	@%p73 bra 	$L__BB1_134;
	ld.const.u32 	%r261, [d_opp+40];
	mul.lo.s32 	%r262, %r261, %r4;
	mul.wide.s32 	%rd211, %r262, 8;
	add.s64 	%rd212, %rd1, %rd211;
	ld.global.f64 	%fd67, [%rd212];
	st.global.f64 	[%rd7], %fd67;
$L__BB1_134:
	ld.const.u32 	%r263, [d_cz+44];
	setp.ne.s32 	%p74, %r263, 1;
	@%p74 bra 	$L__BB1_136;
	ld.const.u32 	%r264, [d_opp+44];
	mul.lo.s32 	%r265, %r264, %r4;
	mul.wide.s32 	%rd213, %r265, 8;
	add.s64 	%rd214, %rd1, %rd213;
	ld.global.f64 	%fd68, [%rd214];
	st.global.f64 	[%rd8], %fd68;
$L__BB1_136:
	ld.const.u32 	%r266, [d_cz+48];
	setp.ne.s32 	%p75, %r266, 1;
	@%p75 bra 	$L__BB1_138;
	ld.const.u32 	%r267, [d_opp+48];
	mul.lo.s32 	%r268, %r267, %r4;
	mul.wide.s32 	%rd215, %r268, 8;
	add.s64 	%rd216, %rd1, %rd215;
	ld.global.f64 	%fd69, [%rd216];
	st.global.f64 	[%rd9], %fd69;
$L__BB1_138:
	ld.const.u32 	%r269, [d_cz+52];
	setp.ne.s32 	%p76, %r269, 1;
	@%p76 bra 	$L__BB1_140;
	ld.const.u32 	%r270, [d_opp+52];
	mul.lo.s32 	%r271, %r270, %r4;
	mul.wide.s32 	%rd217, %r271, 8;
	add.s64 	%rd218, %rd1, %rd217;
	ld.global.f64 	%fd70, [%rd218];
	st.global.f64 	[%rd10], %fd70;
$L__BB1_140:
	ld.const.u32 	%r272, [d_cz+56];
	setp.ne.s32 	%p77, %r272, 1;
	@%p77 bra 	$L__BB1_142;
	ld.const.u32 	%r273, [d_opp+56];
	mul.lo.s32 	%r274, %r273, %r4;
	mul.wide.s32 	%rd219, %r274, 8;
	add.s64 	%rd220, %rd1, %rd219;
	ld.global.f64 	%fd71, [%rd220];
	st.global.f64 	[%rd11], %fd71;
$L__BB1_142:
	ld.const.u32 	%r275, [d_cz+60];
	setp.ne.s32 	%p78, %r275, 1;
	@%p78 bra 	$L__BB1_144;
	ld.const.u32 	%r276, [d_opp+60];
	mul.lo.s32 	%r277, %r276, %r4;
	mul.wide.s32 	%rd221, %r277, 8;
	add.s64 	%rd222, %rd1, %rd221;
	ld.global.f64 	%fd72, [%rd222];
	st.global.f64 	[%rd12], %fd72;
$L__BB1_144:
	ld.const.u32 	%r278, [d_cz+64];
	setp.ne.s32 	%p79, %r278, 1;
	@%p79 bra 	$L__BB1_146;
	ld.const.u32 	%r279, [d_opp+64];
	mul.lo.s32 	%r280, %r279, %r4;
	mul.wide.s32 	%rd223, %r280, 8;
	add.s64 	%rd224, %rd1, %rd223;
	ld.global.f64 	%fd73, [%rd224];
	st.global.f64 	[%rd13], %fd73;
$L__BB1_146:
	ld.const.u32 	%r281, [d_cz+68];
	setp.ne.s32 	%p80, %r281, 1;
	@%p80 bra 	$L__BB1_148;
	ld.const.u32 	%r282, [d_opp+68];
	mul.lo.s32 	%r283, %r282, %r4;
	mul.wide.s32 	%rd225, %r283, 8;
	add.s64 	%rd226, %rd1, %rd225;
	ld.global.f64 	%fd74, [%rd226];
	st.global.f64 	[%rd14], %fd74;
$L__BB1_148:
	ld.const.u32 	%r284, [d_cz+72];
	setp.ne.s32 	%p81, %r284, 1;
	@%p81 bra 	$L__BB1_150;
	ld.const.u32 	%r285, [d_opp+72];
	mul.lo.s32 	%r286, %r285, %r4;
	mul.wide.s32 	%rd227, %r286, 8;
	add.s64 	%rd228, %rd1, %rd227;
	ld.global.f64 	%fd75, [%rd228];
	st.global.f64 	[%rd15], %fd75;
$L__BB1_150:
	ld.const.u32 	%r287, [d_cz+76];
	setp.ne.s32 	%p82, %r287, 1;
	@%p82 bra 	$L__BB1_152;
	ld.const.u32 	%r288, [d_opp+76];
	mul.lo.s32 	%r289, %r288, %r4;
	mul.wide.s32 	%rd229, %r289, 8;
	add.s64 	%rd230, %rd1, %rd229;
	ld.global.f64 	%fd76, [%rd230];
	st.global.f64 	[%rd16], %fd76;
$L__BB1_152:
	ld.const.u32 	%r290, [d_cz+80];
	setp.ne.s32 	%p83, %r290, 1;
	@%p83 bra 	$L__BB1_154;
	ld.const.u32 	%r291, [d_opp+80];
	mul.lo.s32 	%r292, %r291, %r4;
	mul.wide.s32 	%rd231, %r292, 8;
	add.s64 	%rd232, %rd1, %rd231;
	ld.global.f64 	%fd77, [%rd232];
	st.global.f64 	[%rd17], %fd77;
$L__BB1_154:
	ld.const.u32 	%r293, [d_cz+84];
	setp.ne.s32 	%p84, %r293, 1;
	@%p84 bra 	$L__BB1_156;
	ld.const.u32 	%r294, [d_opp+84];
	mul.lo.s32 	%r295, %r294, %r4;
	mul.wide.s32 	%rd233, %r295, 8;
	add.s64 	%rd234, %rd1, %rd233;
	ld.global.f64 	%fd78, [%rd234];
	mul.lo.s32 	%r296, %r4, 21;
	mul.wide.s32 	%rd235, %r296, 8;
	add.s64 	%rd236, %rd1, %rd235;
	st.global.f64 	[%rd236], %fd78;
$L__BB1_156:
	ld.const.u32 	%r297, [d_cz+88];
	setp.ne.s32 	%p85, %r297, 1;
	@%p85 bra 	$L__BB1_158;
	ld.const.u32 	%r298, [d_opp+88];
	mul.lo.s32 	%r299, %r298, %r4;
	mul.wide.s32 	%rd237, %r299, 8;
	add.s64 	%rd238, %rd1, %rd237;
	ld.global.f64 	%fd79, [%rd238];
	st.global.f64 	[%rd18], %fd79;
$L__BB1_158:
	ld.const.u32 	%r300, [d_cz+92];
	setp.ne.s32 	%p86, %r300, 1;
	@%p86 bra 	$L__BB1_160;
	ld.const.u32 	%r301, [d_opp+92];
	mul.lo.s32 	%r302, %r301, %r4;
	mul.wide.s32 	%rd239, %r302, 8;
	add.s64 	%rd240, %rd1, %rd239;
	ld.global.f64 	%fd80, [%rd240];
	st.global.f64 	[%rd19], %fd80;
$L__BB1_160:
	ld.const.u32 	%r303, [d_cz+96];
	setp.ne.s32 	%p87, %r303, 1;
	@%p87 bra 	$L__BB1_162;
	ld.const.u32 	%r304, [d_opp+96];
	mul.lo.s32 	%r305, %r304, %r4;
	mul.wide.s32 	%rd241, %r305, 8;
	add.s64 	%rd242, %rd1, %rd241;
	ld.global.f64 	%fd81, [%rd242];
	st.global.f64 	[%rd20], %fd81;
$L__BB1_162:
	ld.const.u32 	%r306, [d_cz+100];
	setp.ne.s32 	%p88, %r306, 1;
	@%p88 bra 	$L__BB1_164;
	ld.const.u32 	%r307, [d_opp+100];
	mul.lo.s32 	%r308, %r307, %r4;
	mul.wide.s32 	%rd243, %r308, 8;
	add.s64 	%rd244, %rd1, %rd243;
	ld.global.f64 	%fd82, [%rd244];
	st.global.f64 	[%rd21], %fd82;
$L__BB1_164:
	ld.const.u32 	%r309, [d_cz+104];
	setp.ne.s32 	%p89, %r309, 1;
	@%p89 bra 	$L__BB1_166;
	ld.const.u32 	%r310, [d_opp+104];
	mul.lo.s32 	%r311, %r310, %r4;
	mul.wide.s32 	%rd245, %r311, 8;
	add.s64 	%rd246, %rd1, %rd245;
	ld.global.f64 	%fd83, [%rd246];
	st.global.f64 	[%rd22], %fd83;
$L__BB1_166:
	ld.param.u32 	%r510, [_Z15apply_bc_kernelPdiiid_param_3];
	add.s32 	%r312, %r510, -1;
	setp.ne.s32 	%p90, %r3, %r312;
	@%p90 bra 	$L__BB1_221;
	ld.const.u32 	%r313, [d_cz];
	setp.ne.s32 	%p91, %r313, -1;
	@%p91 bra 	$L__BB1_169;
	ld.const.u32 	%r314, [d_opp];
	mul.lo.s32 	%r315, %r314, %r4;
	mul.wide.s32 	%rd247, %r315, 8;
	add.s64 	%rd248, %rd1, %rd247;
	ld.global.f64 	%fd84, [%rd248];
	st.global.f64 	[%rd1], %fd84;
$L__BB1_169:
	ld.const.u32 	%r316, [d_cz+4];
	setp.ne.s32 	%p92, %r316, -1;
	@%p92 bra 	$L__BB1_171;
	ld.const.u32 	%r317, [d_opp+4];
	mul.lo.s32 	%r318, %r317, %r4;
	mul.wide.s32 	%rd249, %r318, 8;
	add.s64 	%rd250, %rd1, %rd249;
	ld.global.f64 	%fd85, [%rd250];
	mul.wide.s32 	%rd251, %r4, 8;
	add.s64 	%rd252, %rd1, %rd251;
	st.global.f64 	[%rd252], %fd85;
$L__BB1_171:
	ld.const.u32 	%r319, [d_cz+8];
	setp.ne.s32 	%p93, %r319, -1;
	@%p93 bra 	$L__BB1_173;
	ld.const.u32 	%r320, [d_opp+8];
	mul.lo.s32 	%r321, %r320, %r4;
	mul.wide.s32 	%rd253, %r321, 8;
	add.s64 	%rd254, %rd1, %rd253;
	ld.global.f64 	%fd86, [%rd254];
	shl.b32 	%r322, %r4, 1;
	mul.wide.s32 	%rd255, %r322, 8;
	add.s64 	%rd256, %rd1, %rd255;
	st.global.f64 	[%rd256], %fd86;
$L__BB1_173:
	ld.const.u32 	%r323, [d_cz+12];
	setp.ne.s32 	%p94, %r323, -1;
	@%p94 bra 	$L__BB1_175;
	ld.const.u32 	%r324, [d_opp+12];
	mul.lo.s32 	%r325, %r324, %r4;
	mul.wide.s32 	%rd257, %r325, 8;
	add.s64 	%rd258, %rd1, %rd257;
	ld.global.f64 	%fd87, [%rd258];
	st.global.f64 	[%rd2], %fd87;
$L__BB1_175:
	ld.const.u32 	%r326, [d_cz+16];
	setp.ne.s32 	%p95, %r326, -1;
	@%p95 bra 	$L__BB1_177;
	ld.const.u32 	%r327, [d_opp+16];
	mul.lo.s32 	%r328, %r327, %r4;
	mul.wide.s32 	%rd259, %r328, 8;
	add.s64 	%rd260, %rd1, %rd259;
	ld.global.f64 	%fd88, [%rd260];
	shl.b32 	%r329, %r4, 2;
	mul.wide.s32 	%rd261, %r329, 8;
	add.s64 	%rd262, %rd1, %rd261;
	st.global.f64 	[%rd262], %fd88;
$L__BB1_177:
	ld.const.u32 	%r330, [d_cz+20];
	setp.ne.s32 	%p96, %r330, -1;
	@%p96 bra 	$L__BB1_179;
	ld.const.u32 	%r331, [d_opp+20];
	mul.lo.s32 	%r332, %r331, %r4;
	mul.wide.s32 	%rd263, %r332, 8;
	add.s64 	%rd264, %rd1, %rd263;
	ld.global.f64 	%fd89, [%rd264];
	mul.lo.s32 	%r333, %r4, 5;
	mul.wide.s32 	%rd265, %r333, 8;
	add.s64 	%rd266, %rd1, %rd265;
	st.global.f64 	[%rd266], %fd89;
$L__BB1_179:
	ld.const.u32 	%r334, [d_cz+24];
	setp.ne.s32 	%p97, %r334, -1;
	@%p97 bra 	$L__BB1_181;
	ld.const.u32 	%r335, [d_opp+24];
	mul.lo.s32 	%r336, %r335, %r4;
	mul.wide.s32 	%rd267, %r336, 8;
	add.s64 	%rd268, %rd1, %rd267;
	ld.global.f64 	%fd90, [%rd268];
	st.global.f64 	[%rd3], %fd90;
$L__BB1_181:
	ld.const.u32 	%r337, [d_cz+28];
	setp.ne.s32 	%p98, %r337, -1;
	@%p98 bra 	$L__BB1_183;
	ld.const.u32 	%r338, [d_opp+28];
	mul.lo.s32 	%r339, %r338, %r4;
	mul.wide.s32 	%rd269, %r339, 8;
	add.s64 	%rd270, %rd1, %rd269;
	ld.global.f64 	%fd91, [%rd270];
	st.global.f64 	[%rd4], %fd91;
$L__BB1_183:
	ld.const.u32 	%r340, [d_cz+32];
	setp.ne.s32 	%p99, %r340, -1;
	@%p99 bra 	$L__BB1_185;
	ld.const.u32 	%r341, [d_opp+32];
	mul.lo.s32 	%r342, %r341, %r4;
	mul.wide.s32 	%rd271, %r342, 8;
	add.s64 	%rd272, %rd1, %rd271;
	ld.global.f64 	%fd92, [%rd272];
	st.global.f64 	[%rd5], %fd92;
$L__BB1_185:
	ld.const.u32 	%r343, [d_cz+36];
	setp.ne.s32 	%p100, %r343, -1;
	@%p100 bra 	$L__BB1_187;
	ld.const.u32 	%r344, [d_opp+36];
	mul.lo.s32 	%r345, %r344, %r4;
	mul.wide.s32 	%rd273, %r345, 8;
	add.s64 	%rd274, %rd1, %rd273;
	ld.global.f64 	%fd93, [%rd274];
	st.global.f64 	[%rd6], %fd93;
$L__BB1_187:
	ld.const.u32 	%r346, [d_cz+40];
	setp.ne.s32 	%p101, %r346, -1;
	@%p101 bra 	$L__BB1_189;
	ld.const.u32 	%r347, [d_opp+40];
	mul.lo.s32 	%r348, %r347, %r4;
	mul.wide.s32 	%rd275, %r348, 8;
	add.s64 	%rd276, %rd1, %rd275;
	ld.global.f64 	%fd94, [%rd276];
	st.global.f64 	[%rd7], %fd94;
$L__BB1_189:
	ld.const.u32 	%r349, [d_cz+44];
	setp.ne.s32 	%p102, %r349, -1;
	@%p102 bra 	$L__BB1_191;
	ld.const.u32 	%r350, [d_opp+44];
	mul.lo.s32 	%r351, %r350, %r4;
	mul.wide.s32 	%rd277, %r351, 8;
	add.s64 	%rd278, %rd1, %rd277;
	ld.global.f64 	%fd95, [%rd278];
	st.global.f64 	[%rd8], %fd95;
$L__BB1_191:
	ld.const.u32 	%r352, [d_cz+48];
	setp.ne.s32 	%p103, %r352, -1;
	@%p103 bra 	$L__BB1_193;
	ld.const.u32 	%r353, [d_opp+48];
	mul.lo.s32 	%r354, %r353, %r4;
	mul.wide.s32 	%rd279, %r354, 8;
	add.s64 	%rd280, %rd1, %rd279;
	ld.global.f64 	%fd96, [%rd280];
	st.global.f64 	[%rd9], %fd96;
$L__BB1_193:
	ld.const.u32 	%r355, [d_cz+52];
	setp.ne.s32 	%p104, %r355, -1;
	@%p104 bra 	$L__BB1_195;
	ld.const.u32 	%r356, [d_opp+52];
	mul.lo.s32 	%r357, %r356, %r4;
	mul.wide.s32 	%rd281, %r357, 8;
	add.s64 	%rd282, %rd1, %rd281;
	ld.global.f64 	%fd97, [%rd282];
	st.global.f64 	[%rd10], %fd97;
$L__BB1_195:
	ld.const.u32 	%r358, [d_cz+56];
	setp.ne.s32 	%p105, %r358, -1;
	@%p105 bra 	$L__BB1_197;
	ld.const.u32 	%r359, [d_opp+56];
	mul.lo.s32 	%r360, %r359, %r4;
	mul.wide.s32 	%rd283, %r360, 8;
	add.s64 	%rd284, %rd1, %rd283;
	ld.global.f64 	%fd98, [%rd284];
	st.global.f64 	[%rd11], %fd98;
$L__BB1_197:
	ld.const.u32 	%r361, [d_cz+60];
	setp.ne.s32 	%p106, %r361, -1;
	@%p106 bra 	$L__BB1_199;
	ld.const.u32 	%r362, [d_opp+60];
	mul.lo.s32 	%r363, %r362, %r4;
	mul.wide.s32 	%rd285, %r363, 8;
	add.s64 	%rd286, %rd1, %rd285;
	ld.global.f64 	%fd99, [%rd286];
	st.global.f64 	[%rd12], %fd99;
$L__BB1_199:
	ld.const.u32 	%r364, [d_cz+64];
	setp.ne.s32 	%p107, %r364, -1;
	@%p107 bra 	$L__BB1_201;
	ld.const.u32 	%r365, [d_opp+64];
	mul.lo.s32 	%r366, %r365, %r4;
	mul.wide.s32 	%rd287, %r366, 8;
	add.s64 	%rd288, %rd1, %rd287;
	ld.global.f64 	%fd100, [%rd288];
	st.global.f64 	[%rd13], %fd100;
$L__BB1_201:
	ld.const.u32 	%r367, [d_cz+68];
	setp.ne.s32 	%p108, %r367, -1;
	@%p108 bra 	$L__BB1_203;
	ld.const.u32 	%r368, [d_opp+68];
	mul.lo.s32 	%r369, %r368, %r4;
	mul.wide.s32 	%rd289, %r369, 8;
	add.s64 	%rd290, %rd1, %rd289;
	ld.global.f64 	%fd101, [%rd290];
	st.global.f64 	[%rd14], %fd101;
$L__BB1_203:
	ld.const.u32 	%r370, [d_cz+72];
	setp.ne.s32 	%p109, %r370, -1;
	@%p109 bra 	$L__BB1_205;
	ld.const.u32 	%r371, [d_opp+72];
	mul.lo.s32 	%r372, %r371, %r4;
	mul.wide.s32 	%rd291, %r372, 8;
	add.s64 	%rd292, %rd1, %rd291;
	ld.global.f64 	%fd102, [%rd292];
	st.global.f64 	[%rd15], %fd102;
$L__BB1_205:
	ld.const.u32 	%r373, [d_cz+76];
	setp.ne.s32 	%p110, %r373, -1;
	@%p110 bra 	$L__BB1_207;
	ld.const.u32 	%r374, [d_opp+76];
	mul.lo.s32 	%r375, %r374, %r4;
	mul.wide.s32 	%rd293, %r375, 8;
	add.s64 	%rd294, %rd1, %rd293;
	ld.global.f64 	%fd103, [%rd294];
	st.global.f64 	[%rd16], %fd103;
$L__BB1_207:
	ld.const.u32 	%r376, [d_cz+80];
	setp.ne.s32 	%p111, %r376, -1;
	@%p111 bra 	$L__BB1_209;
	ld.const.u32 	%r377, [d_opp+80];
	mul.lo.s32 	%r378, %r377, %r4;
	mul.wide.s32 	%rd295, %r378, 8;
	add.s64 	%rd296, %rd1, %rd295;
	ld.global.f64 	%fd104, [%rd296];
	st.global.f64 	[%rd17], %fd104;
$L__BB1_209:
	ld.const.u32 	%r379, [d_cz+84];
	setp.ne.s32 	%p112, %r379, -1;
	@%p112 bra 	$L__BB1_211;
	ld.const.u32 	%r380, [d_opp+84];
	mul.lo.s32 	%r381, %r380, %r4;
	mul.wide.s32 	%rd297, %r381, 8;
	add.s64 	%rd298, %rd1, %rd297;
	ld.global.f64 	%fd105, [%rd298];
	mul.lo.s32 	%r382, %r4, 21;
	mul.wide.s32 	%rd299, %r382, 8;
	add.s64 	%rd300, %rd1, %rd299;
	st.global.f64 	[%rd300], %fd105;
$L__BB1_211:
	ld.const.u32 	%r383, [d_cz+88];
	setp.ne.s32 	%p113, %r383, -1;
	@%p113 bra 	$L__BB1_213;
	ld.const.u32 	%r384, [d_opp+88];
	mul.lo.s32 	%r385, %r384, %r4;
	mul.wide.s32 	%rd301, %r385, 8;
	add.s64 	%rd302, %rd1, %rd301;
	ld.global.f64 	%fd106, [%rd302];
	st.global.f64 	[%rd18], %fd106;
$L__BB1_213:
	ld.const.u32 	%r386, [d_cz+92];
	setp.ne.s32 	%p114, %r386, -1;
	@%p114 bra 	$L__BB1_215;
	ld.const.u32 	%r387, [d_opp+92];
	mul.lo.s32 	%r388, %r387, %r4;
	mul.wide.s32 	%rd303, %r388, 8;
	add.s64 	%rd304, %rd1, %rd303;
	ld.global.f64 	%fd107, [%rd304];
	st.global.f64 	[%rd19], %fd107;
$L__BB1_215:
	ld.const.u32 	%r389, [d_cz+96];
	setp.ne.s32 	%p115, %r389, -1;
	@%p115 bra 	$L__BB1_217;
	ld.const.u32 	%r390, [d_opp+96];
	mul.lo.s32 	%r391, %r390, %r4;
	mul.wide.s32 	%rd305, %r391, 8;
	add.s64 	%rd306, %rd1, %rd305;
	ld.global.f64 	%fd108, [%rd306];
	st.global.f64 	[%rd20], %fd108;
$L__BB1_217:
	ld.const.u32 	%r392, [d_cz+100];
	setp.ne.s32 	%p116, %r392, -1;
	@%p116 bra 	$L__BB1_219;
	ld.const.u32 	%r393, [d_opp+100];
	mul.lo.s32 	%r394, %r393, %r4;
	mul.wide.s32 	%rd307, %r394, 8;
	add.s64 	%rd308, %rd1, %rd307;
	ld.global.f64 	%fd109, [%rd308];
	st.global.f64 	[%rd21], %fd109;
$L__BB1_219:
	ld.const.u32 	%r395, [d_cz+104];
	setp.ne.s32 	%p117, %r395, -1;
	@%p117 bra 	$L__BB1_221;
	ld.const.u32 	%r396, [d_opp+104];
	mul.lo.s32 	%r397, %r396, %r4;
	mul.wide.s32 	%rd309, %r397, 8;
	add.s64 	%rd310, %rd1, %rd309;
	ld.global.f64 	%fd110, [%rd310];
	st.global.f64 	[%rd22], %fd110;
$L__BB1_221:
	setp.ne.s32 	%p118, %r28, 0;
	@%p118 bra 	$L__BB1_276;
	ld.const.u32 	%r398, [d_cy];
	setp.ne.s32 	%p119, %r398, 1;
	@%p119 bra 	$L__BB1_224;
	ld.const.u32 	%r399, [d_opp];
	mul.lo.s32 	%r400, %r399, %r4;
	mul.wide.s32 	%rd311, %r400, 8;
	add.s64 	%rd312, %rd1, %rd311;
	ld.global.f64 	%fd111, [%rd312];
	st.global.f64 	[%rd1], %fd111;
$L__BB1_224:
	ld.const.u32 	%r401, [d_cy+4];
	setp.ne.s32 	%p120, %r401, 1;
	@%p120 bra 	$L__BB1_226;
	ld.const.u32 	%r402, [d_opp+4];
	mul.lo.s32 	%r403, %r402, %r4;
	mul.wide.s32 	%rd313, %r403, 8;
	add.s64 	%rd314, %rd1, %rd313;
	ld.global.f64 	%fd112, [%rd314];
	mul.wide.s32 	%rd315, %r4, 8;
	add.s64 	%rd316, %rd1, %rd315;
	st.global.f64 	[%rd316], %fd112;
$L__BB1_226:
	ld.const.u32 	%r404, [d_cy+8];
	setp.ne.s32 	%p121, %r404, 1;
	@%p121 bra 	$L__BB1_228;
	ld.const.u32 	%r405, [d_opp+8];
	mul.lo.s32 	%r406, %r405, %r4;
	mul.wide.s32 	%rd317, %r406, 8;
	add.s64 	%rd318, %rd1, %rd317;
	ld.global.f64 	%fd113, [%rd318];
	shl.b32 	%r407, %r4, 1;
	mul.wide.s32 	%rd319, %r407, 8;
	add.s64 	%rd320, %rd1, %rd319;
	st.global.f64 	[%rd320], %fd113;
$L__BB1_228:
	ld.const.u32 	%r408, [d_cy+12];
	setp.ne.s32 	%p122, %r408, 1;
	@%p122 bra 	$L__BB1_230;
	ld.const.u32 	%r409, [d_opp+12];
	mul.lo.s32 	%r410, %r409, %r4;
	mul.wide.s32 	%rd321, %r410, 8;
	add.s64 	%rd322, %rd1, %rd321;
	ld.global.f64 	%fd114, [%rd322];
	st.global.f64 	[%rd2], %fd114;
$L__BB1_230:
	ld.const.u32 	%r411, [d_cy+16];
	setp.ne.s32 	%p123, %r411, 1;
	@%p123 bra 	$L__BB1_232;
	ld.const.u32 	%r412, [d_opp+16];
	mul.lo.s32 	%r413, %r412, %r4;
	mul.wide.s32 	%rd323, %r413, 8;
	add.s64 	%rd324, %rd1, %rd323;
	ld.global.f64 	%fd115, [%rd324];
	shl.b32 	%r414, %r4, 2;
	mul.wide.s32 	%rd325, %r414, 8;
	add.s64 	%rd326, %rd1, %rd325;
	st.global.f64 	[%rd326], %fd115;
$L__BB1_232:
	ld.const.u32 	%r415, [d_cy+20];
	setp.ne.s32 	%p124, %r415, 1;
	@%p124 bra 	$L__BB1_234;
	ld.const.u32 	%r416, [d_opp+20];
	mul.lo.s32 	%r417, %r416, %r4;
	mul.wide.s32 	%rd327, %r417, 8;
	add.s64 	%rd328, %rd1, %rd327;
	ld.global.f64 	%fd116, [%rd328];
	mul.lo.s32 	%r418, %r4, 5;
	mul.wide.s32 	%rd329, %r418, 8;
	add.s64 	%rd330, %rd1, %rd329;
	st.global.f64 	[%rd330], %fd116;
$L__BB1_234:
	ld.const.u32 	%r419, [d_cy+24];
	setp.ne.s32 	%p125, %r419, 1;
	@%p125 bra 	$L__BB1_236;
	ld.const.u32 	%r420, [d_opp+24];
	mul.lo.s32 	%r421, %r420, %r4;
	mul.wide.s32 	%rd331, %r421, 8;
	add.s64 	%rd332, %rd1, %rd331;
	ld.global.f64 	%fd117, [%rd332];
	st.global.f64 	[%rd3], %fd117;
$L__BB1_236:
	ld.const.u32 	%r422, [d_cy+28];
	setp.ne.s32 	%p126, %r422, 1;
	@%p126 bra 	$L__BB1_238;
	ld.const.u32 	%r423, [d_opp+28];
	mul.lo.s32 	%r424, %r423, %r4;
	mul.wide.s32 	%rd333, %r424, 8;
	add.s64 	%rd334, %rd1, %rd333;
	ld.global.f64 	%fd118, [%rd334];
	st.global.f64 	[%rd4], %fd118;
$L__BB1_238:
	ld.const.u32 	%r425, [d_cy+32];
	setp.ne.s32 	%p127, %r425, 1;
	@%p127 bra 	$L__BB1_240;
	ld.const.u32 	%r426, [d_opp+32];
	mul.lo.s32 	%r427, %r426, %r4;
	mul.wide.s32 	%rd335, %r427, 8;
	add.s64 	%rd336, %rd1, %rd335;
	ld.global.f64 	%fd119, [%rd336];
	st.global.f64 	[%rd5], %fd119;
$L__BB1_240:
	ld.const.u32 	%r428, [d_cy+36];
	setp.ne.s32 	%p128, %r428, 1;
	@%p128 bra 	$L__BB1_242;
	ld.const.u32 	%r429, [d_opp+36];
	mul.lo.s32 	%r430, %r429, %r4;
	mul.wide.s32 	%rd337, %r430, 8;
	add.s64 	%rd338, %rd1, %rd337;
	ld.global.f64 	%fd120, [%rd338];
	st.global.f64 	[%rd6], %fd120;
$L__BB1_242:
	ld.const.u32 	%r431, [d_cy+40];
	setp.ne.s32 	%p129, %r431, 1;
	@%p129 bra 	$L__BB1_244;
	ld.const.u32 	%r432, [d_opp+40];
	mul.lo.s32 	%r433, %r432, %r4;
	mul.wide.s32 	%rd339, %r433, 8;
	add.s64 	%rd340, %rd1, %rd339;
	ld.global.f64 	%fd121, [%rd340];
	st.global.f64 	[%rd7], %fd121;
$L__BB1_244:
	ld.const.u32 	%r434, [d_cy+44];
	setp.ne.s32 	%p130, %r434, 1;
	@%p130 bra 	$L__BB1_246;
	ld.const.u32 	%r435, [d_opp+44];
	mul.lo.s32 	%r436, %r435, %r4;
	mul.wide.s32 	%rd341, %r436, 8;
	add.s64 	%rd342, %rd1, %rd341;
	ld.global.f64 	%fd122, [%rd342];
	st.global.f64 	[%rd8], %fd122;
$L__BB1_246:
	ld.const.u32 	%r437, [d_cy+48];
	setp.ne.s32 	%p131, %r437, 1;
	@%p131 bra 	$L__BB1_248;
	ld.const.u32 	%r438, [d_opp+48];
	mul.lo.s32 	%r439, %r438, %r4;
	mul.wide.s32 	%rd343, %r439, 8;
	add.s64 	%rd344, %rd1, %rd343;
	ld.global.f64 	%fd123, [%rd344];
	st.global.f64 	[%rd9], %fd123;
$L__BB1_248:
	ld.const.u32 	%r440, [d_cy+52];
	setp.ne.s32 	%p132, %r440, 1;
	@%p132 bra 	$L__BB1_250;
	ld.const.u32 	%r441, [d_opp+52];
	mul.lo.s32 	%r442, %r441, %r4;
	mul.wide.s32 	%rd345, %r442, 8;
	add.s64 	%rd346, %rd1, %rd345;
	ld.global.f64 	%fd124, [%rd346];
	st.global.f64 	[%rd10], %fd124;
$L__BB1_250:
	ld.const.u32 	%r443, [d_cy+56];
	setp.ne.s32 	%p133, %r443, 1;
	@%p133 bra 	$L__BB1_252;
	ld.const.u32 	%r444, [d_opp+56];
	mul.lo.s32 	%r445, %r444, %r4;
	mul.wide.s32 	%rd347, %r445, 8;
	add.s64 	%rd348, %rd1, %rd347;
	ld.global.f64 	%fd125, [%rd348];
	st.global.f64 	[%rd11], %fd125;
$L__BB1_252:
	ld.const.u32 	%r446, [d_cy+60];
	setp.ne.s32 	%p134, %r446, 1;
	@%p134 bra 	$L__BB1_254;
	ld.const.u32 	%r447, [d_opp+60];
	mul.lo.s32 	%r448, %r447, %r4;
	mul.wide.s32 	%rd349, %r448, 8;
	add.s64 	%rd350, %rd1, %rd349;
	ld.global.f64 	%fd126, [%rd350];
	st.global.f64 	[%rd12], %fd126;
$L__BB1_254:
	ld.const.u32 	%r449, [d_cy+64];
	setp.ne.s32 	%p135, %r449, 1;
	@%p135 bra 	$L__BB1_256;
	ld.const.u32 	%r450, [d_opp+64];
	mul.lo.s32 	%r451, %r450, %r4;
	mul.wide.s32 	%rd351, %r451, 8;
	add.s64 	%rd352, %rd1, %rd351;
	ld.global.f64 	%fd127, [%rd352];
	st.global.f64 	[%rd13], %fd127;
$L__BB1_256:
	ld.const.u32 	%r452, [d_cy+68];
	setp.ne.s32 	%p136, %r452, 1;
	@%p136 bra 	$L__BB1_258;
	ld.const.u32 	%r453, [d_opp+68];
	mul.lo.s32 	%r454, %r453, %r4;
	mul.wide.s32 	%rd353, %r454, 8;
	add.s64 	%rd354, %rd1, %rd353;
	ld.global.f64 	%fd128, [%rd354];
	st.global.f64 	[%rd14], %fd128;
$L__BB1_258:
	ld.const.u32 	%r455, [d_cy+72];
	setp.ne.s32 	%p137, %r455, 1;
	@%p137 bra 	$L__BB1_260;
	ld.const.u32 	%r456, [d_opp+72];
	mul.lo.s32 	%r457, %r456, %r4;
	mul.wide.s32 	%rd355, %r457, 8;
	add.s64 	%rd356, %rd1, %rd355;
	ld.global.f64 	%fd129, [%rd356];
	st.global.f64 	[%rd15], %fd129;
$L__BB1_260:
	ld.const.u32 	%r458, [d_cy+76];
	setp.ne.s32 	%p138, %r458, 1;
	@%p138 bra 	$L__BB1_262;
	ld.const.u32 	%r459, [d_opp+76];
	mul.lo.s32 	%r460, %r459, %r4;
	mul.wide.s32 	%rd357, %r460, 8;
	add.s64 	%rd358, %rd1, %rd357;
	ld.global.f64 	%fd130, [%rd358];
	st.global.f64 	[%rd16], %fd130;
$L__BB1_262:
	ld.const.u32 	%r461, [d_cy+80];
	setp.ne.s32 	%p139, %r461, 1;
	@%p139 bra 	$L__BB1_264;
	ld.const.u32 	%r462, [d_opp+80];
	mul.lo.s32 	%r463, %r462, %r4;
	mul.wide.s32 	%rd359, %r463, 8;
	add.s64 	%rd360, %rd1, %rd359;
	ld.global.f64 	%fd131, [%rd360];
	st.global.f64 	[%rd17], %fd131;
$L__BB1_264:
	ld.const.u32 	%r464, [d_cy+84];
	setp.ne.s32 	%p140, %r464, 1;
	@%p140 bra 	$L__BB1_266;
	ld.const.u32 	%r465, [d_opp+84];
	mul.lo.s32 	%r466, %r465, %r4;
	mul.wide.s32 	%rd361, %r466, 8;
	add.s64 	%rd362, %rd1, %rd361;
	ld.global.f64 	%fd132, [%rd362];
	mul.lo.s32 	%r467, %r4, 21;
	mul.wide.s32 	%rd363, %r467, 8;
	add.s64 	%rd364, %rd1, %rd363;
	st.global.f64 	[%rd364], %fd132;
$L__BB1_266:
	ld.const.u32 	%r468, [d_cy+88];
	setp.ne.s32 	%p141, %r468, 1;
	@%p141 bra 	$L__BB1_268;
	ld.const.u32 	%r469, [d_opp+88];
	mul.lo.s32 	%r470, %r469, %r4;
	mul.wide.s32 	%rd365, %r470, 8;
	add.s64 	%rd366, %rd1, %rd365;
	ld.global.f64 	%fd133, [%rd366];
	st.global.f64 	[%rd18], %fd133;
$L__BB1_268:
	ld.const.u32 	%r471, [d_cy+92];
	setp.ne.s32 	%p142, %r471, 1;
	@%p142 bra 	$L__BB1_270;
	ld.const.u32 	%r472, [d_opp+92];
	mul.lo.s32 	%r473, %r472, %r4;
	mul.wide.s32 	%rd367, %r473, 8;
	add.s64 	%rd368, %rd1, %rd367;
	ld.global.f64 	%fd134, [%rd368];
	st.global.f64 	[%rd19], %fd134;
$L__BB1_270:
	ld.const.u32 	%r474, [d_cy+96];
	setp.ne.s32 	%p143, %r474, 1;
	@%p143 bra 	$L__BB1_272;
	ld.const.u32 	%r475, [d_opp+96];
	mul.lo.s32 	%r476, %r475, %r4;
	mul.wide.s32 	%rd369, %r476, 8;
	add.s64 	%rd370, %rd1, %rd369;
	ld.global.f64 	%fd135, [%rd370];
	st.global.f64 	[%rd20], %fd135;
$L__BB1_272:
	ld.const.u32 	%r477, [d_cy+100];
	setp.ne.s32 	%p144, %r477, 1;
	@%p144 bra 	$L__BB1_274;
	ld.const.u32 	%r478, [d_opp+100];
	mul.lo.s32 	%r479, %r478, %r4;
	mul.wide.s32 	%rd371, %r479, 8;
	add.s64 	%rd372, %rd1, %rd371;
	ld.global.f64 	%fd136, [%rd372];
	st.global.f64 	[%rd21], %fd136;
$L__BB1_274:
	ld.const.u32 	%r480, [d_cy+104];
	setp.ne.s32 	%p145, %r480, 1;
	@%p145 bra 	$L__BB1_276;
	ld.const.u32 	%r481, [d_opp+104];
	mul.lo.s32 	%r482, %r481, %r4;
	mul.wide.s32 	%rd373, %r482, 8;
	add.s64 	%rd374, %rd1, %rd373;
	ld.global.f64 	%fd137, [%rd374];
	st.global.f64 	[%rd22], %fd137;
$L__BB1_276:
	ld.param.u32 	%r511, [_Z15apply_bc_kernelPdiiid_param_3];
	add.s32 	%r483, %r21, -1;
	setp.ne.s32 	%p146, %r28, %r483;
	setp.lt.s32 	%p147, %r1, 1;
	or.pred  	%p148, %p147, %p146;
	add.s32 	%r484, %r18, -1;
	setp.ge.s32 	%p149, %r1, %r484;
	or.pred  	%p150, %p149, %p148;
	setp.eq.s32 	%p151, %r3, 0;
	or.pred  	%p152, %p151, %p150;
	add.s32 	%r485, %r511, -1;
	setp.ge.u32 	%p153, %r3, %r485;
	or.pred  	%p154, %p153, %p152;
	@%p154 bra 	$L__BB1_288;
	ld.param.u32 	%r512, [_Z15apply_bc_kernelPdiiid_param_3];
	ld.global.f64 	%fd138, [%rd1];
	add.f64 	%fd139, %fd138, 0d0000000000000000;
	mul.wide.s32 	%rd379, %r4, 8;
	add.s64 	%rd380, %rd1, %rd379;
	ld.global.f64 	%fd140, [%rd380];
	add.f64 	%fd141, %fd139, %fd140;
	shl.b32 	%r487, %r4, 1;
	mul.wide.s32 	%rd381, %r487, 8;
	add.s64 	%rd382, %rd1, %rd381;
	ld.global.f64 	%fd142, [%rd382];
	add.f64 	%fd143, %fd141, %fd142;
	ld.global.f64 	%fd144, [%rd2];
	add.f64 	%fd145, %fd143, %fd144;
	shl.b32 	%r488, %r4, 2;
	mul.wide.s32 	%rd383, %r488, 8;
	add.s64 	%rd384, %rd1, %rd383;
	ld.global.f64 	%fd146, [%rd384];
	add.f64 	%fd147, %fd145, %fd146;
	mul.lo.s32 	%r489, %r4, 5;
	mul.wide.s32 	%rd385, %r489, 8;
	add.s64 	%rd386, %rd1, %rd385;
	ld.global.f64 	%fd148, [%rd386];
	add.f64 	%fd149, %fd147, %fd148;
	ld.global.f64 	%fd150, [%rd3];
	add.f64 	%fd151, %fd149, %fd150;
	ld.global.f64 	%fd152, [%rd4];
	add.f64 	%fd153, %fd151, %fd152;
	ld.global.f64 	%fd154, [%rd5];
	add.f64 	%fd155, %fd153, %fd154;
	ld.global.f64 	%fd156, [%rd6];
	add.f64 	%fd157, %fd155, %fd156;
	ld.global.f64 	%fd158, [%rd7];
	add.f64 	%fd159, %fd157, %fd158;
	ld.global.f64 	%fd160, [%rd8];
	add.f64 	%fd161, %fd159, %fd160;
	ld.global.f64 	%fd162, [%rd9];
	add.f64 	%fd163, %fd161, %fd162;
	ld.global.f64 	%fd164, [%rd10];
	add.f64 	%fd165, %fd163, %fd164;
	ld.global.f64 	%fd166, [%rd11];
	add.f64 	%fd167, %fd165, %fd166;
	ld.global.f64 	%fd168, [%rd12];
	add.f64 	%fd169, %fd167, %fd168;
	ld.global.f64 	%fd170, [%rd13];
	add.f64 	%fd171, %fd169, %fd170;
	ld.global.f64 	%fd172, [%rd14];
	add.f64 	%fd173, %fd171, %fd172;
	ld.global.f64 	%fd174, [%rd15];
	add.f64 	%fd175, %fd173, %fd174;
	ld.global.f64 	%fd176, [%rd16];
	add.f64 	%fd177, %fd175, %fd176;
	ld.global.f64 	%fd178, [%rd17];
	add.f64 	%fd179, %fd177, %fd178;
	mul.lo.s32 	%r490, %r4, 21;
	mul.wide.s32 	%rd387, %r490, 8;
	add.s64 	%rd388, %rd1, %rd387;
	ld.global.f64 	%fd180, [%rd388];
	add.f64 	%fd181, %fd179, %fd180;
	ld.global.f64 	%fd182, [%rd18];
	add.f64 	%fd183, %fd181, %fd182;
	ld.global.f64 	%fd184, [%rd19];
	add.f64 	%fd185, %fd183, %fd184;
	ld.global.f64 	%fd186, [%rd20];
	add.f64 	%fd187, %fd185, %fd186;
	ld.global.f64 	%fd188, [%rd21];
	add.f64 	%fd189, %fd187, %fd188;
	ld.global.f64 	%fd190, [%rd22];
	add.f64 	%fd1, %fd189, %fd190;
	mul.lo.s32 	%r491, %r512, %r21;
	mul.lo.s32 	%r492, %r491, %r18;
	mul.lo.s32 	%r516, %r492, 3;
	shl.b32 	%r6, %r492, 2;
	shl.b32 	%r515, %r492, 1;
	mov.u64 	%rd389, d_cy;
	add.s64 	%rd413, %rd389, 8;
	mov.u64 	%rd390, d_opp;
	add.s64 	%rd412, %rd390, 8;
	mov.u64 	%rd391, d_weights;
	add.s64 	%rd411, %rd391, 16;
	mov.u64 	%rd392, d_cx;
	add.s64 	%rd410, %rd392, 8;
	mov.b32 	%r513, 0;
	mov.u32 	%r514, %r4;
	mov.u32 	%r517, %r513;
$L__BB1_278:
	ld.const.u32 	%r493, [%rd413+-8];
	setp.ne.s32 	%p155, %r493, -1;
	@%p155 bra 	$L__BB1_280;
	ld.const.u32 	%r494, [%rd412+-8];
	mul.lo.s32 	%r495, %r494, %r4;
	mul.wide.s32 	%rd393, %r495, 8;
	add.s64 	%rd394, %rd1, %rd393;
	ld.global.f64 	%fd191, [%rd394];
	ld.const.f64 	%fd192, [%rd411+-16];
	mul.f64 	%fd193, %fd192, 0d4018000000000000;
	mul.f64 	%fd194, %fd1, %fd193;
	ld.const.u32 	%r496, [%rd410+-8];
	cvt.rn.f64.s32 	%fd195, %r496;
	mul.f64 	%fd196, %fd194, %fd195;
	fma.rn.f64 	%fd197, %fd2, %fd196, %fd191;
	mul.wide.s32 	%rd395, %r513, 8;
	add.s64 	%rd396, %rd1, %rd395;
	st.global.f64 	[%rd396], %fd197;
$L__BB1_280:
	ld.const.u32 	%r497, [%rd413+-4];
	setp.ne.s32 	%p156, %r497, -1;
	@%p156 bra 	$L__BB1_282;
	ld.const.u32 	%r498, [%rd412+-4];
	mul.lo.s32 	%r499, %r498, %r4;
	mul.wide.s32 	%rd397, %r499, 8;
	add.s64 	%rd398, %rd1, %rd397;
	ld.global.f64 	%fd198, [%rd398];
	ld.const.f64 	%fd199, [%rd411+-8];
	mul.f64 	%fd200, %fd199, 0d4018000000000000;
	mul.f64 	%fd201, %fd1, %fd200;
	ld.const.u32 	%r500, [%rd410+-4];
	cvt.rn.f64.s32 	%fd202, %r500;
	mul.f64 	%fd203, %fd201, %fd202;
	fma.rn.f64 	%fd204, %fd2, %fd203, %fd198;
	mul.wide.s32 	%rd399, %r514, 8;
	add.s64 	%rd400, %rd1, %rd399;
	st.global.f64 	[%rd400], %fd204;
$L__BB1_282:
	ld.const.u32 	%r501, [%rd413];
	setp.ne.s32 	%p157, %r501, -1;
	@%p157 bra 	$L__BB1_284;
	ld.const.u32 	%r502, [%rd412];
	mul.lo.s32 	%r503, %r502, %r4;
	mul.wide.s32 	%rd401, %r503, 8;
	add.s64 	%rd402, %rd1, %rd401;
	ld.global.f64 	%fd205, [%rd402];
	ld.const.f64 	%fd206, [%rd411];
	mul.f64 	%fd207, %fd206, 0d4018000000000000;
	mul.f64 	%fd208, %fd1, %fd207;
	ld.const.u32 	%r504, [%rd410];
	cvt.rn.f64.s32 	%fd209, %r504;
	mul.f64 	%fd210, %fd208, %fd209;
	fma.rn.f64 	%fd211, %fd2, %fd210, %fd205;
	mul.wide.s32 	%rd403, %r515, 8;
	add.s64 	%rd404, %rd1, %rd403;
	st.global.f64 	[%rd404], %fd211;
$L__BB1_284:
	setp.eq.s32 	%p158, %r517, 24;
	@%p158 bra 	$L__BB1_288;
	ld.const.u32 	%r505, [%rd413+4];
	setp.ne.s32 	%p159, %r505, -1;
	@%p159 bra 	$L__BB1_287;
	ld.const.u32 	%r506, [%rd412+4];
	mul.lo.s32 	%r507, %r506, %r4;
	mul.wide.s32 	%rd405, %r507, 8;
	add.s64 	%rd406, %rd1, %rd405;
	ld.global.f64 	%fd212, [%rd406];
	ld.const.f64 	%fd213, [%rd411+8];
	mul.f64 	%fd214, %fd213, 0d4018000000000000;
	mul.f64 	%fd215, %fd1, %fd214;
	ld.const.u32 	%r508, [%rd410+4];
	cvt.rn.f64.s32 	%fd216, %r508;
	mul.f64 	%fd217, %fd215, %fd216;
	fma.rn.f64 	%fd218, %fd2, %fd217, %fd212;
	mul.wide.s32 	%rd407, %r516, 8;
	add.s64 	%rd408, %rd1, %rd407;
	st.global.f64 	[%rd408], %fd218;
$L__BB1_287:
	add.s32 	%r517, %r517, 4;
	add.s32 	%r516, %r516, %r6;
	add.s32 	%r515, %r515, %r6;
	add.s32 	%r514, %r514, %r6;
	add.s32 	%r513, %r513, %r6;
	add.s64 	%rd413, %rd413, 16;
	add.s64 	%rd412, %rd412, 16;
	add.s64 	%rd411, %rd411, 32;
	add.s64 	%rd410, %rd410, 16;
	bra.uni 	$L__BB1_278;
$L__BB1_288:
	ret;

}
	// .globl	_Z19lbm_residual_kernelPKdS0_PdS1_iii
.visible .entry _Z19lbm_residual_kernelPKdS0_PdS1_iii(
	.param .u64 .ptr .align 1 _Z19lbm_residual_kernelPKdS0_PdS1_iii_param_0,
	.param .u64 .ptr .align 1 _Z19lbm_residual_kernelPKdS0_PdS1_iii_param_1,
	.param .u64 .ptr .align 1 _Z19lbm_residual_kernelPKdS0_PdS1_iii_param_2,
	.param .u64 .ptr .align 1 _Z19lbm_residual_kernelPKdS0_PdS1_iii_param_3,
	.param .u32 _Z19lbm_residual_kernelPKdS0_PdS1_iii_param_4,
	.param .u32 _Z19lbm_residual_kernelPKdS0_PdS1_iii_param_5,
	.param .u32 _Z19lbm_residual_kernelPKdS0_PdS1_iii_param_6
)
{
	.reg .pred 	%p<8>;
	.reg .b32 	%r<179>;
	.reg .b64 	%rd<93>;
	.reg .b64 	%fd<383>;

	ld.param.u64 	%rd4, [_Z19lbm_residual_kernelPKdS0_PdS1_iii_param_3];
	ld.param.u32 	%r4, [_Z19lbm_residual_kernelPKdS0_PdS1_iii_param_4];
	ld.param.u32 	%r7, [_Z19lbm_residual_kernelPKdS0_PdS1_iii_param_5];
	ld.param.u32 	%r6, [_Z19lbm_residual_kernelPKdS0_PdS1_iii_param_6];
	mov.u32 	%r8, %ctaid.x;
	mov.u32 	%r9, %ntid.x;
	mov.u32 	%r10, %tid.x;
	mad.lo.s32 	%r1, %r8, %r9, %r10;
	mov.u32 	%r11, %ctaid.y;
	mov.u32 	%r12, %ntid.y;
	mov.u32 	%r13, %tid.y;
	mad.lo.s32 	%r14, %r11, %r12, %r13;
	mov.u32 	%r15, %ctaid.z;
	mov.u32 	%r16, %ntid.z;
	mov.u32 	%r17, %tid.z;
	mad.lo.s32 	%r3, %r15, %r16, %r17;
	setp.ge.s32 	%p1, %r1, %r4;
	setp.ge.s32 	%p2, %r14, %r7;
	or.pred  	%p3, %p1, %p2;
	setp.ge.s32 	%p4, %r3, %r6;
	or.pred  	%p5, %p3, %p4;
	@%p5 bra 	$L__BB2_6;
	ld.param.u64 	%rd91, [_Z19lbm_residual_kernelPKdS0_PdS1_iii_param_1];
	ld.param.u64 	%rd90, [_Z19lbm_residual_kernelPKdS0_PdS1_iii_param_0];
	cvta.to.global.u64 	%rd5, %rd90;
	cvta.to.global.u64 	%rd6, %rd91;
	mad.lo.s32 	%r18, %r3, %r7, %r14;
	mad.lo.s32 	%r19, %r18, %r4, %r1;
	mul.wide.s32 	%rd7, %r19, 8;
	add.s64 	%rd8, %rd5, %rd7;
	ld.global.nc.f64 	%fd22, [%rd8];
	add.s64 	%rd9, %rd6, %rd7;
	ld.global.nc.f64 	%fd23, [%rd9];
	add.f64 	%fd24, %fd22, 0d0000000000000000;
	ld.const.u32 	%r20, [d_cx];
	cvt.rn.f64.s32 	%fd25, %r20;
	fma.rn.f64 	%fd26, %fd22, %fd25, 0d0000000000000000;
	ld.const.u32 	%r21, [d_cy];
	cvt.rn.f64.s32 	%fd27, %r21;
	fma.rn.f64 	%fd28, %fd22, %fd27, 0d0000000000000000;
	ld.const.u32 	%r22, [d_cz];
	cvt.rn.f64.s32 	%fd29, %r22;
	fma.rn.f64 	%fd30, %fd22, %fd29, 0d0000000000000000;
	add.f64 	%fd31, %fd23, 0d0000000000000000;
	fma.rn.f64 	%fd32, %fd23, %fd25, 0d0000000000000000;
	fma.rn.f64 	%fd33, %fd23, %fd27, 0d0000000000000000;
	fma.rn.f64 	%fd34, %fd23, %fd29, 0d0000000000000000;
	add.s32 	%r23, %r6, %r3;
	mad.lo.s32 	%r24, %r23, %r7, %r14;
	mad.lo.s32 	%r25, %r24, %r4, %r1;
	mul.wide.s32 	%rd10, %r25, 8;
	add.s64 	%rd11, %rd5, %rd10;
	ld.global.nc.f64 	%fd35, [%rd11];
	add.s64 	%rd12, %rd6, %rd10;
	ld.global.nc.f64 	%fd36, [%rd12];
	add.f64 	%fd37, %fd24, %fd35;
	ld.const.u32 	%r26, [d_cx+4];
	cvt.rn.f64.s32 	%fd38, %r26;
	fma.rn.f64 	%fd39, %fd35, %fd38, %fd26;
	ld.const.u32 	%r27, [d_cy+4];
	cvt.rn.f64.s32 	%fd40, %r27;
	fma.rn.f64 	%fd41, %fd35, %fd40, %fd28;
	ld.const.u32 	%r28, [d_cz+4];
	cvt.rn.f64.s32 	%fd42, %r28;
	fma.rn.f64 	%fd43, %fd35, %fd42, %fd30;
	add.f64 	%fd44, %fd31, %fd36;
	fma.rn.f64 	%fd45, %fd36, %fd38, %fd32;
	fma.rn.f64 	%fd46, %fd36, %fd40, %fd33;
	fma.rn.f64 	%fd47, %fd36, %fd42, %fd34;
	add.s32 	%r29, %r23, %r6;
	mad.lo.s32 	%r30, %r29, %r7, %r14;
	mad.lo.s32 	%r31, %r30, %r4, %r1;
	mul.wide.s32 	%rd13, %r31, 8;
	add.s64 	%rd14, %rd5, %rd13;
	ld.global.nc.f64 	%fd48, [%rd14];
	add.s64 	%rd15, %rd6, %rd13;
	ld.global.nc.f64 	%fd49, [%rd15];
	add.f64 	%fd50, %fd37, %fd48;
	ld.const.u32 	%r32, [d_cx+8];
	cvt.rn.f64.s32 	%fd51, %r32;
	fma.rn.f64 	%fd52, %fd48, %fd51, %fd39;
	ld.const.u32 	%r33, [d_cy+8];
	cvt.rn.f64.s32 	%fd53, %r33;
	fma.rn.f64 	%fd54, %fd48, %fd53, %fd41;
	ld.const.u32 	%r34, [d_cz+8];
	cvt.rn.f64.s32 	%fd55, %r34;
	fma.rn.f64 	%fd56, %fd48, %fd55, %fd43;
	add.f64 	%fd57, %fd44, %fd49;
	fma.rn.f64 	%fd58, %fd49, %fd51, %fd45;
	fma.rn.f64 	%fd59, %fd49, %fd53, %fd46;
	fma.rn.f64 	%fd60, %fd49, %fd55, %fd47;
	add.s32 	%r35, %r29, %r6;
	mad.lo.s32 	%r36, %r35, %r7, %r14;
	mad.lo.s32 	%r37, %r36, %r4, %r1;
	mul.wide.s32 	%rd16, %r37, 8;
	add.s64 	%rd17, %rd5, %rd16;
	ld.global.nc.f64 	%fd61, [%rd17];
	add.s64 	%rd18, %rd6, %rd16;
	ld.global.nc.f64 	%fd62, [%rd18];
	add.f64 	%fd63, %fd50, %fd61;
	ld.const.u32 	%r38, [d_cx+12];
	cvt.rn.f64.s32 	%fd64, %r38;
	fma.rn.f64 	%fd65, %fd61, %fd64, %fd52;
	ld.const.u32 	%r39, [d_cy+12];
	cvt.rn.f64.s32 	%fd66, %r39;
	fma.rn.f64 	%fd67, %fd61, %fd66, %fd54;
	ld.const.u32 	%r40, [d_cz+12];
	cvt.rn.f64.s32 	%fd68, %r40;
	fma.rn.f64 	%fd69, %fd61, %fd68, %fd56;
	add.f64 	%fd70, %fd57, %fd62;
	fma.rn.f64 	%fd71, %fd62, %fd64, %fd58;
	fma.rn.f64 	%fd72, %fd62, %fd66, %fd59;
	fma.rn.f64 	%fd73, %fd62, %fd68, %fd60;
	add.s32 	%r41, %r35, %r6;
	mad.lo.s32 	%r42, %r41, %r7, %r14;
	mad.lo.s32 	%r43, %r42, %r4, %r1;
	mul.wide.s32 	%rd19, %r43, 8;
	add.s64 	%rd20, %rd5, %rd19;
	ld.global.nc.f64 	%fd74, [%rd20];
	add.s64 	%rd21, %rd6, %rd19;
	ld.global.nc.f64 	%fd75, [%rd21];
	add.f64 	%fd76, %fd63, %fd74;
	ld.const.u32 	%r44, [d_cx+16];
	cvt.rn.f64.s32 	%fd77, %r44;
	fma.rn.f64 	%fd78, %fd74, %fd77, %fd65;
	ld.const.u32 	%r45, [d_cy+16];
	cvt.rn.f64.s32 	%fd79, %r45;
	fma.rn.f64 	%fd80, %fd74, %fd79, %fd67;
	ld.const.u32 	%r46, [d_cz+16];
	cvt.rn.f64.s32 	%fd81, %r46;
	fma.rn.f64 	%fd82, %fd74, %fd81, %fd69;
	add.f64 	%fd83, %fd70, %fd75;
	fma.rn.f64 	%fd84, %fd75, %fd77, %fd71;
	fma.rn.f64 	%fd85, %fd75, %fd79, %fd72;
	fma.rn.f64 	%fd86, %fd75, %fd81, %fd73;
	add.s32 	%r47, %r41, %r6;
	mad.lo.s32 	%r48, %r47, %r7, %r14;
	mad.lo.s32 	%r49, %r48, %r4, %r1;
	mul.wide.s32 	%rd22, %r49, 8;
	add.s64 	%rd23, %rd5, %rd22;
	ld.global.nc.f64 	%fd87, [%rd23];
	add.s64 	%rd24, %rd6, %rd22;
	ld.global.nc.f64 	%fd88, [%rd24];
	add.f64 	%fd89, %fd76, %fd87;
	ld.const.u32 	%r50, [d_cx+20];
	cvt.rn.f64.s32 	%fd90, %r50;
	fma.rn.f64 	%fd91, %fd87, %fd90, %fd78;
	ld.const.u32 	%r51, [d_cy+20];
	cvt.rn.f64.s32 	%fd92, %r51;
	fma.rn.f64 	%fd93, %fd87, %fd92, %fd80;
	ld.const.u32 	%r52, [d_cz+20];
	cvt.rn.f64.s32 	%fd94, %r52;
	fma.rn.f64 	%fd95, %fd87, %fd94, %fd82;
	add.f64 	%fd96, %fd83, %fd88;
	fma.rn.f64 	%fd97, %fd88, %fd90, %fd84;
	fma.rn.f64 	%fd98, %fd88, %fd92, %fd85;
	fma.rn.f64 	%fd99, %fd88, %fd94, %fd86;
	add.s32 	%r53, %r47, %r6;
	mad.lo.s32 	%r54, %r53, %r7, %r14;
	mad.lo.s32 	%r55, %r54, %r4, %r1;
	mul.wide.s32 	%rd25, %r55, 8;
	add.s64 	%rd26, %rd5, %rd25;
	ld.global.nc.f64 	%fd100, [%rd26];
	add.s64 	%rd27, %rd6, %rd25;
	ld.global.nc.f64 	%fd101, [%rd27];
	add.f64 	%fd102, %fd89, %fd100;
	ld.const.u32 	%r56, [d_cx+24];
	cvt.rn.f64.s32 	%fd103, %r56;
	fma.rn.f64 	%fd104, %fd100, %fd103, %fd91;
	ld.const.u32 	%r57, [d_cy+24];
	cvt.rn.f64.s32 	%fd105, %r57;
	fma.rn.f64 	%fd106, %fd100, %fd105, %fd93;
	ld.const.u32 	%r58, [d_cz+24];
	cvt.rn.f64.s32 	%fd107, %r58;
	fma.rn.f64 	%fd108, %fd100, %fd107, %fd95;
	add.f64 	%fd109, %fd96, %fd101;
	fma.rn.f64 	%fd110, %fd101, %fd103, %fd97;
	fma.rn.f64 	%fd111, %fd101, %fd105, %fd98;
	fma.rn.f64 	%fd112, %fd101, %fd107, %fd99;
	add.s32 	%r59, %r53, %r6;
	mad.lo.s32 	%r60, %r59, %r7, %r14;
	mad.lo.s32 	%r61, %r60, %r4, %r1;
	mul.wide.s32 	%rd28, %r61, 8;
	add.s64 	%rd29, %rd5, %rd28;
	ld.global.nc.f64 	%fd113, [%rd29];
	add.s64 	%rd30, %rd6, %rd28;
	ld.global.nc.f64 	%fd114, [%rd30];
	add.f64 	%fd115, %fd102, %fd113;
	ld.const.u32 	%r62, [d_cx+28];
	cvt.rn.f64.s32 	%fd116, %r62;
	fma.rn.f64 	%fd117, %fd113, %fd116, %fd104;
	ld.const.u32 	%r63, [d_cy+28];
	cvt.rn.f64.s32 	%fd118, %r63;
	fma.rn.f64 	%fd119, %fd113, %fd118, %fd106;
	ld.const.u32 	%r64, [d_cz+28];
	cvt.rn.f64.s32 	%fd120, %r64;
	fma.rn.f64 	%fd121, %fd113, %fd120, %fd108;
	add.f64 	%fd122, %fd109, %fd114;
	fma.rn.f64 	%fd123, %fd114, %fd116, %fd110;
	fma.rn.f64 	%fd124, %fd114, %fd118, %fd111;
	fma.rn.f64 	%fd125, %fd114, %fd120, %fd112;
	add.s32 	%r65, %r59, %r6;
	mad.lo.s32 	%r66, %r65, %r7, %r14;
	mad.lo.s32 	%r67, %r66, %r4, %r1;
	mul.wide.s32 	%rd31, %r67, 8;
	add.s64 	%rd32, %rd5, %rd31;
	ld.global.nc.f64 	%fd126, [%rd32];
	add.s64 	%rd33, %rd6, %rd31;
	ld.global.nc.f64 	%fd127, [%rd33];
	add.f64 	%fd128, %fd115, %fd126;
	ld.const.u32 	%r68, [d_cx+32];
	cvt.rn.f64.s32 	%fd129, %r68;
	fma.rn.f64 	%fd130, %fd126, %fd129, %fd117;
	ld.const.u32 	%r69, [d_cy+32];
	cvt.rn.f64.s32 	%fd131, %r69;
	fma.rn.f64 	%fd132, %fd126, %fd131, %fd119;
	ld.const.u32 	%r70, [d_cz+32];
	cvt.rn.f64.s32 	%fd133, %r70;
	fma.rn.f64 	%fd134, %fd126, %fd133, %fd121;
	add.f64 	%fd135, %fd122, %fd127;
	fma.rn.f64 	%fd136, %fd127, %fd129, %fd123;
	fma.rn.f64 	%fd137, %fd127, %fd131, %fd124;
	fma.rn.f64 	%fd138, %fd127, %fd133, %fd125;
	add.s32 	%r71, %r65, %r6;
	mad.lo.s32 	%r72, %r71, %r7, %r14;
	mad.lo.s32 	%r73, %r72, %r4, %r1;
	mul.wide.s32 	%rd34, %r73, 8;
	add.s64 	%rd35, %rd5, %rd34;
	ld.global.nc.f64 	%fd139, [%rd35];
	add.s64 	%rd36, %rd6, %rd34;
	ld.global.nc.f64 	%fd140, [%rd36];
	add.f64 	%fd141, %fd128, %fd139;
	ld.const.u32 	%r74, [d_cx+36];
	cvt.rn.f64.s32 	%fd142, %r74;
	fma.rn.f64 	%fd143, %fd139, %fd142, %fd130;
	ld.const.u32 	%r75, [d_cy+36];
	cvt.rn.f64.s32 	%fd144, %r75;
	fma.rn.f64 	%fd145, %fd139, %fd144, %fd132;
	ld.const.u32 	%r76, [d_cz+36];
	cvt.rn.f64.s32 	%fd146, %r76;
	fma.rn.f64 	%fd147, %fd139, %fd146, %fd134;
	add.f64 	%fd148, %fd135, %fd140;
	fma.rn.f64 	%fd149, %fd140, %fd142, %fd136;
	fma.rn.f64 	%fd150, %fd140, %fd144, %fd137;
	fma.rn.f64 	%fd151, %fd140, %fd146, %fd138;
	add.s32 	%r77, %r71, %r6;
	mad.lo.s32 	%r78, %r77, %r7, %r14;
	mad.lo.s32 	%r79, %r78, %r4, %r1;
	mul.wide.s32 	%rd37, %r79, 8;
	add.s64 	%rd38, %rd5, %rd37;
	ld.global.nc.f64 	%fd152, [%rd38];
	add.s64 	%rd39, %rd6, %rd37;
	ld.global.nc.f64 	%fd153, [%rd39];
	add.f64 	%fd154, %fd141, %fd152;
	ld.const.u32 	%r80, [d_cx+40];
	cvt.rn.f64.s32 	%fd155, %r80;
	fma.rn.f64 	%fd156, %fd152, %fd155, %fd143;
	ld.const.u32 	%r81, [d_cy+40];
	cvt.rn.f64.s32 	%fd157, %r81;
	fma.rn.f64 	%fd158, %fd152, %fd157, %fd145;
	ld.const.u32 	%r82, [d_cz+40];
	cvt.rn.f64.s32 	%fd159, %r82;
	fma.rn.f64 	%fd160, %fd152, %fd159, %fd147;
	add.f64 	%fd161, %fd148, %fd153;
	fma.rn.f64 	%fd162, %fd153, %fd155, %fd149;
	fma.rn.f64 	%fd163, %fd153, %fd157, %fd150;
	fma.rn.f64 	%fd164, %fd153, %fd159, %fd151;
	add.s32 	%r83, %r77, %r6;
	mad.lo.s32 	%r84, %r83, %r7, %r14;
	mad.lo.s32 	%r85, %r84, %r4, %r1;
	mul.wide.s32 	%rd40, %r85, 8;
	add.s64 	%rd41, %rd5, %rd40;
	ld.global.nc.f64 	%fd165, [%rd41];
	add.s64 	%rd42, %rd6, %rd40;
	ld.global.nc.f64 	%fd166, [%rd42];
	add.f64 	%fd167, %fd154, %fd165;
	ld.const.u32 	%r86, [d_cx+44];
	cvt.rn.f64.s32 	%fd168, %r86;
	fma.rn.f64 	%fd169, %fd165, %fd168, %fd156;
	ld.const.u32 	%r87, [d_cy+44];
	cvt.rn.f64.s32 	%fd170, %r87;
	fma.rn.f64 	%fd171, %fd165, %fd170, %fd158;
	ld.const.u32 	%r88, [d_cz+44];
	cvt.rn.f64.s32 	%fd172, %r88;
	fma.rn.f64 	%fd173, %fd165, %fd172, %fd160;
	add.f64 	%fd174, %fd161, %fd166;
	fma.rn.f64 	%fd175, %fd166, %fd168, %fd162;
	fma.rn.f64 	%fd176, %fd166, %fd170, %fd163;
	fma.rn.f64 	%fd177, %fd166, %fd172, %fd164;
	add.s32 	%r89, %r83, %r6;
	mad.lo.s32 	%r90, %r89, %r7, %r14;
	mad.lo.s32 	%r91, %r90, %r4, %r1;
	mul.wide.s32 	%rd43, %r91, 8;
	add.s64 	%rd44, %rd5, %rd43;
	ld.global.nc.f64 	%fd178, [%rd44];
	add.s64 	%rd45, %rd6, %rd43;
	ld.global.nc.f64 	%fd179, [%rd45];
	add.f64 	%fd180, %fd167, %fd178;
	ld.const.u32 	%r92, [d_cx+48];
	cvt.rn.f64.s32 	%fd181, %r92;
	fma.rn.f64 	%fd182, %fd178, %fd181, %fd169;
	ld.const.u32 	%r93, [d_cy+48];
	cvt.rn.f64.s32 	%fd183, %r93;
	fma.rn.f64 	%fd184, %fd178, %fd183, %fd171;
	ld.const.u32 	%r94, [d_cz+48];
	cvt.rn.f64.s32 	%fd185, %r94;
	fma.rn.f64 	%fd186, %fd178, %fd185, %fd173;
	add.f64 	%fd187, %fd174, %fd179;
	fma.rn.f64 	%fd188, %fd179, %fd181, %fd175;
	fma.rn.f64 	%fd189, %fd179, %fd183, %fd176;
	fma.rn.f64 	%fd190, %fd179, %fd185, %fd177;
	add.s32 	%r95, %r89, %r6;
	mad.lo.s32 	%r96, %r95, %r7, %r14;
	mad.lo.s32 	%r97, %r96, %r4, %r1;
	mul.wide.s32 	%rd46, %r97, 8;
	add.s64 	%rd47, %rd5, %rd46;
	ld.global.nc.f64 	%fd191, [%rd47];
	add.s64 	%rd48, %rd6, %rd46;
	ld.global.nc.f64 	%fd192, [%rd48];
	add.f64 	%fd193, %fd180, %fd191;
	ld.const.u32 	%r98, [d_cx+52];
	cvt.rn.f64.s32 	%fd194, %r98;
	fma.rn.f64 	%fd195, %fd191, %fd194, %fd182;
	ld.const.u32 	%r99, [d_cy+52];
	cvt.rn.f64.s32 	%fd196, %r99;
	fma.rn.f64 	%fd197, %fd191, %fd196, %fd184;
	ld.const.u32 	%r100, [d_cz+52];
	cvt.rn.f64.s32 	%fd198, %r100;
	fma.rn.f64 	%fd199, %fd191, %fd198, %fd186;
	add.f64 	%fd200, %fd187, %fd192;
	fma.rn.f64 	%fd201, %fd192, %fd194, %fd188;
	fma.rn.f64 	%fd202, %fd192, %fd196, %fd189;
	fma.rn.f64 	%fd203, %fd192, %fd198, %fd190;
	add.s32 	%r101, %r95, %r6;
	mad.lo.s32 	%r102, %r101, %r7, %r14;
	mad.lo.s32 	%r103, %r102, %r4, %r1;
	mul.wide.s32 	%rd49, %r103, 8;
	add.s64 	%rd50, %rd5, %rd49;
	ld.global.nc.f64 	%fd204, [%rd50];
	add.s64 	%rd51, %rd6, %rd49;
	ld.global.nc.f64 	%fd205, [%rd51];
	add.f64 	%fd206, %fd193, %fd204;
	ld.const.u32 	%r104, [d_cx+56];
	cvt.rn.f64.s32 	%fd207, %r104;
	fma.rn.f64 	%fd208, %fd204, %fd207, %fd195;
	ld.const.u32 	%r105, [d_cy+56];
	cvt.rn.f64.s32 	%fd209, %r105;
	fma.rn.f64 	%fd210, %fd204, %fd209, %fd197;
	ld.const.u32 	%r106, [d_cz+56];
	cvt.rn.f64.s32 	%fd211, %r106;
	fma.rn.f64 	%fd212, %fd204, %fd211, %fd199;
	add.f64 	%fd213, %fd200, %fd205;
	fma.rn.f64 	%fd214, %fd205, %fd207, %fd201;
	fma.rn.f64 	%fd215, %fd205, %fd209, %fd202;
	fma.rn.f64 	%fd216, %fd205, %fd211, %fd203;
	add.s32 	%r107, %r101, %r6;
	mad.lo.s32 	%r108, %r107, %r7, %r14;
	mad.lo.s32 	%r109, %r108, %r4, %r1;
	mul.wide.s32 	%rd52, %r109, 8;
	add.s64 	%rd53, %rd5, %rd52;
	ld.global.nc.f64 	%fd217, [%rd53];
	add.s64 	%rd54, %rd6, %rd52;
	ld.global.nc.f64 	%fd218, [%rd54];
	add.f64 	%fd219, %fd206, %fd217;
	ld.const.u32 	%r110, [d_cx+60];
	cvt.rn.f64.s32 	%fd220, %r110;
	fma.rn.f64 	%fd221, %fd217, %fd220, %fd208;
	ld.const.u32 	%r111, [d_cy+60];
	cvt.rn.f64.s32 	%fd222, %r111;
	fma.rn.f64 	%fd223, %fd217, %fd222, %fd210;
	ld.const.u32 	%r112, [d_cz+60];
	cvt.rn.f64.s32 	%fd224, %r112;
	fma.rn.f64 	%fd225, %fd217, %fd224, %fd212;
	add.f64 	%fd226, %fd213, %fd218;
	fma.rn.f64 	%fd227, %fd218, %fd220, %fd214;
	fma.rn.f64 	%fd228, %fd218, %fd222, %fd215;
	fma.rn.f64 	%fd229, %fd218, %fd224, %fd216;
	add.s32 	%r113, %r107, %r6;
	mad.lo.s32 	%r114, %r113, %r7, %r14;
	mad.lo.s32 	%r115, %r114, %r4, %r1;
	mul.wide.s32 	%rd55, %r115, 8;
	add.s64 	%rd56, %rd5, %rd55;
	ld.global.nc.f64 	%fd230, [%rd56];
	add.s64 	%rd57, %rd6, %rd55;
	ld.global.nc.f64 	%fd231, [%rd57];
	add.f64 	%fd232, %fd219, %fd230;
	ld.const.u32 	%r116, [d_cx+64];
	cvt.rn.f64.s32 	%fd233, %r116;
	fma.rn.f64 	%fd234, %fd230, %fd233, %fd221;
	ld.const.u32 	%r117, [d_cy+64];
	cvt.rn.f64.s32 	%fd235, %r117;
	fma.rn.f64 	%fd236, %fd230, %fd235, %fd223;
	ld.const.u32 	%r118, [d_cz+64];
	cvt.rn.f64.s32 	%fd237, %r118;
	fma.rn.f64 	%fd238, %fd230, %fd237, %fd225;
	add.f64 	%fd239, %fd226, %fd231;
	fma.rn.f64 	%fd240, %fd231, %fd233, %fd227;
	fma.rn.f64 	%fd241, %fd231, %fd235, %fd228;
	fma.rn.f64 	%fd242, %fd231, %fd237, %fd229;
	add.s32 	%r119, %r113, %r6;
	mad.lo.s32 	%r120, %r119, %r7, %r14;
	mad.lo.s32 	%r121, %r120, %r4, %r1;
	mul.wide.s32 	%rd58, %r121, 8;
	add.s64 	%rd59, %rd5, %rd58;
	ld.global.nc.f64 	%fd243, [%rd59];
	add.s64 	%rd60, %rd6, %rd58;
	ld.global.nc.f64 	%fd244, [%rd60];
	add.f64 	%fd245, %fd232, %fd243;
	ld.const.u32 	%r122, [d_cx+68];
	cvt.rn.f64.s32 	%fd246, %r122;
	fma.rn.f64 	%fd247, %fd243, %fd246, %fd234;
	ld.const.u32 	%r123, [d_cy+68];
	cvt.rn.f64.s32 	%fd248, %r123;
	fma.rn.f64 	%fd249, %fd243, %fd248, %fd236;
	ld.const.u32 	%r124, [d_cz+68];
	cvt.rn.f64.s32 	%fd250, %r124;
	fma.rn.f64 	%fd251, %fd243, %fd250, %fd238;
	add.f64 	%fd252, %fd239, %fd244;
	fma.rn.f64 	%fd253, %fd244, %fd246, %fd240;
	fma.rn.f64 	%fd254, %fd244, %fd248, %fd241;
	fma.rn.f64 	%fd255, %fd244, %fd250, %fd242;
	add.s32 	%r125, %r119, %r6;
	mad.lo.s32 	%r126, %r125, %r7, %r14;
	mad.lo.s32 	%r127, %r126, %r4, %r1;
	mul.wide.s32 	%rd61, %r127, 8;
	add.s64 	%rd62, %rd5, %rd61;
	ld.global.nc.f64 	%fd256, [%rd62];
	add.s64 	%rd63, %rd6, %rd61;
	ld.global.nc.f64 	%fd257, [%rd63];
	add.f64 	%fd258, %fd245, %fd256;
	ld.const.u32 	%r128, [d_cx+72];
	cvt.rn.f64.s32 	%fd259, %r128;
	fma.rn.f64 	%fd260, %fd256, %fd259, %fd247;
	ld.const.u32 	%r129, [d_cy+72];
	cvt.rn.f64.s32 	%fd261, %r129;
	fma.rn.f64 	%fd262, %fd256, %fd261, %fd249;
	ld.const.u32 	%r130, [d_cz+72];
	cvt.rn.f64.s32 	%fd263, %r130;
	fma.rn.f64 	%fd264, %fd256, %fd263, %fd251;
	add.f64 	%fd265, %fd252, %fd257;
	fma.rn.f64 	%fd266, %fd257, %fd259, %fd253;
	fma.rn.f64 	%fd267, %fd257, %fd261, %fd254;
	fma.rn.f64 	%fd268, %fd257, %fd263, %fd255;
	add.s32 	%r131, %r125, %r6;
	mad.lo.s32 	%r132, %r131, %r7, %r14;
	mad.lo.s32 	%r133, %r132, %r4, %r1;
	mul.wide.s32 	%rd64, %r133, 8;
	add.s64 	%rd65, %rd5, %rd64;
	ld.global.nc.f64 	%fd269, [%rd65];
	add.s64 	%rd66, %rd6, %rd64;
	ld.global.nc.f64 	%fd270, [%rd66];
	add.f64 	%fd271, %fd258, %fd269;
	ld.const.u32 	%r134, [d_cx+76];
	cvt.rn.f64.s32 	%fd272, %r134;
	fma.rn.f64 	%fd273, %fd269, %fd272, %fd260;
	ld.const.u32 	%r135, [d_cy+76];
	cvt.rn.f64.s32 	%fd274, %r135;
	fma.rn.f64 	%fd275, %fd269, %fd274, %fd262;
	ld.const.u32 	%r136, [d_cz+76];
	cvt.rn.f64.s32 	%fd276, %r136;
	fma.rn.f64 	%fd277, %fd269, %fd276, %fd264;
	add.f64 	%fd278, %fd265, %fd270;
	fma.rn.f64 	%fd279, %fd270, %fd272, %fd266;
	fma.rn.f64 	%fd280, %fd270, %fd274, %fd267;
	fma.rn.f64 	%fd281, %fd270, %fd276, %fd268;
	add.s32 	%r137, %r131, %r6;
	mad.lo.s32 	%r138, %r137, %r7, %r14;
	mad.lo.s32 	%r139, %r138, %r4, %r1;
	mul.wide.s32 	%rd67, %r139, 8;
	add.s64 	%rd68, %rd5, %rd67;
	ld.global.nc.f64 	%fd282, [%rd68];
	add.s64 	%rd69, %rd6, %rd67;
	ld.global.nc.f64 	%fd283, [%rd69];
	add.f64 	%fd284, %fd271, %fd282;
	ld.const.u32 	%r140, [d_cx+80];
	cvt.rn.f64.s32 	%fd285, %r140;
	fma.rn.f64 	%fd286, %fd282, %fd285, %fd273;
	ld.const.u32 	%r141, [d_cy+80];
	cvt.rn.f64.s32 	%fd287, %r141;
	fma.rn.f64 	%fd288, %fd282, %fd287, %fd275;
	ld.const.u32 	%r142, [d_cz+80];
	cvt.rn.f64.s32 	%fd289, %r142;
	fma.rn.f64 	%fd290, %fd282, %fd289, %fd277;
	add.f64 	%fd291, %fd278, %fd283;
	fma.rn.f64 	%fd292, %fd283, %fd285, %fd279;
	fma.rn.f64 	%fd293, %fd283, %fd287, %fd280;
	fma.rn.f64 	%fd294, %fd283, %fd289, %fd281;
	add.s32 	%r143, %r137, %r6;
	mad.lo.s32 	%r144, %r143, %r7, %r14;
	mad.lo.s32 	%r145, %r144, %r4, %r1;
	mul.wide.s32 	%rd70, %r145, 8;
	add.s64 	%rd71, %rd5, %rd70;
	ld.global.nc.f64 	%fd295, [%rd71];
	add.s64 	%rd72, %rd6, %rd70;
	ld.global.nc.f64 	%fd296, [%rd72];
	add.f64 	%fd297, %fd284, %fd295;
	ld.const.u32 	%r146, [d_cx+84];
	cvt.rn.f64.s32 	%fd298, %r146;
	fma.rn.f64 	%fd299, %fd295, %fd298, %fd286;
	ld.const.u32 	%r147, [d_cy+84];
	cvt.rn.f64.s32 	%fd300, %r147;
	fma.rn.f64 	%fd301, %fd295, %fd300, %fd288;
	ld.const.u32 	%r148, [d_cz+84];
	cvt.rn.f64.s32 	%fd302, %r148;
	fma.rn.f64 	%fd303, %fd295, %fd302, %fd290;
	add.f64 	%fd304, %fd291, %fd296;
	fma.rn.f64 	%fd305, %fd296, %fd298, %fd292;
	fma.rn.f64 	%fd306, %fd296, %fd300, %fd293;
	fma.rn.f64 	%fd307, %fd296, %fd302, %fd294;
	add.s32 	%r149, %r143, %r6;
	mad.lo.s32 	%r150, %r149, %r7, %r14;
	mad.lo.s32 	%r151, %r150, %r4, %r1;
	mul.wide.s32 	%rd73, %r151, 8;
	add.s64 	%rd74, %rd5, %rd73;
	ld.global.nc.f64 	%fd308, [%rd74];
	add.s64 	%rd75, %rd6, %rd73;
	ld.global.nc.f64 	%fd309, [%rd75];
	add.f64 	%fd310, %fd297, %fd308;
	ld.const.u32 	%r152, [d_cx+88];
	cvt.rn.f64.s32 	%fd311, %r152;
	fma.rn.f64 	%fd312, %fd308, %fd311, %fd299;
	ld.const.u32 	%r153, [d_cy+88];
	cvt.rn.f64.s32 	%fd313, %r153;
	fma.rn.f64 	%fd314, %fd308, %fd313, %fd301;
	ld.const.u32 	%r154, [d_cz+88];
	cvt.rn.f64.s32 	%fd315, %r154;
	fma.rn.f64 	%fd316, %fd308, %fd315, %fd303;
	add.f64 	%fd317, %fd304, %fd309;
	fma.rn.f64 	%fd318, %fd309, %fd311, %fd305;
	fma.rn.f64 	%fd319, %fd309, %fd313, %fd306;
	fma.rn.f64 	%fd320, %fd309, %fd315, %fd307;
	add.s32 	%r155, %r149, %r6;
	mad.lo.s32 	%r156, %r155, %r7, %r14;
	mad.lo.s32 	%r157, %r156, %r4, %r1;
	mul.wide.s32 	%rd76, %r157, 8;
	add.s64 	%rd77, %rd5, %rd76;
	ld.global.nc.f64 	%fd321, [%rd77];
	add.s64 	%rd78, %rd6, %rd76;
	ld.global.nc.f64 	%fd322, [%rd78];
	add.f64 	%fd323, %fd310, %fd321;
	ld.const.u32 	%r158, [d_cx+92];
	cvt.rn.f64.s32 	%fd324, %r158;
	fma.rn.f64 	%fd325, %fd321, %fd324, %fd312;
	ld.const.u32 	%r159, [d_cy+92];
	cvt.rn.f64.s32 	%fd326, %r159;
	fma.rn.f64 	%fd327, %fd321, %fd326, %fd314;
	ld.const.u32 	%r160, [d_cz+92];
	cvt.rn.f64.s32 	%fd328, %r160;
	fma.rn.f64 	%fd329, %fd321, %fd328, %fd316;
	add.f64 	%fd330, %fd317, %fd322;
	fma.rn.f64 	%fd331, %fd322, %fd324, %fd318;
	fma.rn.f64 	%fd332, %fd322, %fd326, %fd319;
	fma.rn.f64 	%fd333, %fd322, %fd328, %fd320;
	add.s32 	%r161, %r155, %r6;
	mad.lo.s32 	%r162, %r161, %r7, %r14;
	mad.lo.s32 	%r163, %r162, %r4, %r1;
	mul.wide.s32 	%rd79, %r163, 8;
	add.s64 	%rd80, %rd5, %rd79;
	ld.global.nc.f64 	%fd334, [%rd80];
	add.s64 	%rd81, %rd6, %rd79;
	ld.global.nc.f64 	%fd335, [%rd81];
	add.f64 	%fd336, %fd323, %fd334;
	ld.const.u32 	%r164, [d_cx+96];
	cvt.rn.f64.s32 	%fd337, %r164;
	fma.rn.f64 	%fd338, %fd334, %fd337, %fd325;
	ld.const.u32 	%r165, [d_cy+96];
	cvt.rn.f64.s32 	%fd339, %r165;
	fma.rn.f64 	%fd340, %fd334, %fd339, %fd327;
	ld.const.u32 	%r166, [d_cz+96];
	cvt.rn.f64.s32 	%fd341, %r166;
	fma.rn.f64 	%fd342, %fd334, %fd341, %fd329;
	add.f64 	%fd343, %fd330, %fd335;
	fma.rn.f64 	%fd344, %fd335, %fd337, %fd331;
	fma.rn.f64 	%fd345, %fd335, %fd339, %fd332;
	fma.rn.f64 	%fd346, %fd335, %fd341, %fd333;
	add.s32 	%r167, %r161, %r6;
	mad.lo.s32 	%r168, %r167, %r7, %r14;
	mad.lo.s32 	%r169, %r168, %r4, %r1;
	mul.wide.s32 	%rd82, %r169, 8;
	add.s64 	%rd83, %rd5, %rd82;
	ld.global.nc.f64 	%fd347, [%rd83];
	add.s64 	%rd84, %rd6, %rd82;
	ld.global.nc.f64 	%fd348, [%rd84];
	add.f64 	%fd349, %fd336, %fd347;
	ld.const.u32 	%r170, [d_cx+100];
	cvt.rn.f64.s32 	%fd350, %r170;
	fma.rn.f64 	%fd351, %fd347, %fd350, %fd338;
	ld.const.u32 	%r171, [d_cy+100];
	cvt.rn.f64.s32 	%fd352, %r171;
	fma.rn.f64 	%fd353, %fd347, %fd352, %fd340;
	ld.const.u32 	%r172, [d_cz+100];
	cvt.rn.f64.s32 	%fd354, %r172;
	fma.rn.f64 	%fd355, %fd347, %fd354, %fd342;
	add.f64 	%fd356, %fd343, %fd348;
	fma.rn.f64 	%fd357, %fd348, %fd350, %fd344;
	fma.rn.f64 	%fd358, %fd348, %fd352, %fd345;
	fma.rn.f64 	%fd359, %fd348, %fd354, %fd346;
	add.s32 	%r173, %r167, %r6;
	mad.lo.s32 	%r174, %r173, %r7, %r14;
	mad.lo.s32 	%r175, %r174, %r4, %r1;
	mul.wide.s32 	%rd85, %r175, 8;
	add.s64 	%rd86, %rd5, %rd85;
	ld.global.nc.f64 	%fd360, [%rd86];
	add.s64 	%rd87, %rd6, %rd85;
	ld.global.nc.f64 	%fd361, [%rd87];
	add.f64 	%fd1, %fd349, %fd360;
	ld.const.u32 	%r176, [d_cx+104];
	cvt.rn.f64.s32 	%fd362, %r176;
	fma.rn.f64 	%fd2, %fd360, %fd362, %fd351;
	ld.const.u32 	%r177, [d_cy+104];
	cvt.rn.f64.s32 	%fd363, %r177;
	fma.rn.f64 	%fd3, %fd360, %fd363, %fd353;
	ld.const.u32 	%r178, [d_cz+104];
	cvt.rn.f64.s32 	%fd364, %r178;
	fma.rn.f64 	%fd4, %fd360, %fd364, %fd355;
	add.f64 	%fd5, %fd356, %fd361;
	fma.rn.f64 	%fd6, %fd361, %fd362, %fd357;
	fma.rn.f64 	%fd7, %fd361, %fd363, %fd358;
	fma.rn.f64 	%fd8, %fd361, %fd364, %fd359;
	setp.leu.f64 	%p6, %fd1, 0d3E112E0BE826D695;
	mov.f64 	%fd377, 0d0000000000000000;
	mov.f64 	%fd378, %fd377;
	mov.f64 	%fd379, %fd377;
	@%p6 bra 	$L__BB2_3;
	div.rn.f64 	%fd377, %fd2, %fd1;
	div.rn.f64 	%fd378, %fd3, %fd1;
	div.rn.f64 	%fd379, %fd4, %fd1;
$L__BB2_3:
	setp.leu.f64 	%p7, %fd5, 0d3E112E0BE826D695;
	mov.f64 	%fd380, 0d0000000000000000;
	mov.f64 	%fd381, %fd380;
	mov.f64 	%fd382, %fd380;
	@%p7 bra 	$L__BB2_5;
	div.rn.f64 	%fd380, %fd6, %fd5;
	div.rn.f64 	%fd381, %fd7, %fd5;
	div.rn.f64 	%fd382, %fd8, %fd5;
$L__BB2_5:
	ld.param.u64 	%rd92, [_Z19lbm_residual_kernelPKdS0_PdS1_iii_param_2];
	sub.f64 	%fd366, %fd380, %fd377;
	sub.f64 	%fd367, %fd381, %fd378;
	sub.f64 	%fd368, %fd382, %fd379;
	mul.f64 	%fd369, %fd367, %fd367;
	fma.rn.f64 	%fd370, %fd366, %fd366, %fd369;
	fma.rn.f64 	%fd371, %fd368, %fd368, %fd370;
	mul.f64 	%fd372, %fd381, %fd381;
	fma.rn.f64 	%fd373, %fd380, %fd380, %fd372;
	fma.rn.f64 	%fd374, %fd382, %fd382, %fd373;
	cvta.to.global.u64 	%rd88, %rd92;
	atom.global.add.f64 	%fd375, [%rd88], %fd371;
	cvta.to.global.u64 	%rd89, %rd4;
	atom.global.add.f64 	%fd376, [%rd89], %fd374;
$L__BB2_6:
	ret;

}


// ===== COMPILED SASS (sm_100) =====

	.target	sm_100

	.elftype	@"ET_EXEC"


//--------------------- .note.nv.tkinfo           --------------------------
	.section	.note.nv.tkinfo,"",@"SHT_NOTE"
	.sectionflags	@"SHF_NOTE_NV_TKINFO"
	.tkinfo
        /*0018*/ 	.word	0x00000002
        /*0030*/ 	.string	""
        /*0030*/ 	.string	"ptxas"
        /*0030*/ 	.string	"Cuda compilation tools, release 13.0, V13.0.88"
        /*0030*/ 	.string	"Build cuda_13.0.r13.0/compiler.36424714_0"
        /*0030*/ 	.string	"-arch sm_100 -m 64 "



//--------------------- .note.nv.cuinfo           --------------------------
	.section	.note.nv.cuinfo,"",@"SHT_NOTE"
	.sectionflags	@"SHF_NOTE_NV_CUINFO"
        /*0018*/ 	.short	0x0002
        /*001a*/ 	.short	0x0064
        /*001c*/ 	.short	0x0082
	.zero		2


//--------------------- .nv.info                  --------------------------
	.section	.nv.info,"",@"SHT_CUDA_INFO"
	.align	4


	//----- nvinfo : EIATTR_REGCOUNT
	.align		4
        /*0000*/ 	.byte	0x04, 0x2f
        /*0002*/ 	.short	(.L_6 - .L_5)
	.align		4
.L_5:
        /*0004*/ 	.word	index@(_Z14lbm_kernel_soaPKdPdiiid)
        /*0008*/ 	.word	0x000000a4


	//----- nvinfo : EIATTR_FRAME_SIZE
	.align		4
.L_6:
        /*000c*/ 	.byte	0x04, 0x11
        /*000e*/ 	.short	(.L_8 - .L_7)
	.align		4
.L_7:
        /*0010*/ 	.word	index@($__internal_1_$__cuda_sm20_div_rn_f64_full)
        /*0014*/ 	.word	0x00000000


	//----- nvinfo : EIATTR_FRAME_SIZE
	.align		4
.L_8:
        /*0018*/ 	.byte	0x04, 0x11
        /*001a*/ 	.short	(.L_10 - .L_9)
	.align		4
.L_9:
        /*001c*/ 	.word	index@(_Z14lbm_kernel_soaPKdPdiiid)
        /*0020*/ 	.word	0x00000000


	//----- nvinfo : EIATTR_REGCOUNT
	.align		4
.L_10:
        /*0024*/ 	.byte	0x04, 0x2f
        /*0026*/ 	.short	(.L_12 - .L_11)
	.align		4
.L_11:
        /*0028*/ 	.word	index@(_Z15apply_bc_kernelPdiiid)
        /*002c*/ 	.word	0x00000038


	//----- nvinfo : EIATTR_FRAME_SIZE
	.align		4
.L_12:
        /*0030*/ 	.byte	0x04, 0x11
        /*0032*/ 	.short	(.L_14 - .L_13)
	.align		4
.L_13:
        /*0034*/ 	.word	index@(_Z15apply_bc_kernelPdiiid)
        /*0038*/ 	.word	0x00000000


	//----- nvinfo : EIATTR_REGCOUNT
	.align		4
.L_14:
        /*003c*/ 	.byte	0x04, 0x2f
        /*003e*/ 	.short	(.L_16 - .L_15)
	.align		4
.L_15:
        /*0040*/ 	.word	index@(_Z19lbm_residual_kernelPKdS0_PdS1_iii)
        /*0044*/ 	.word	0x0000002c


	//----- nvinfo : EIATTR_FRAME_SIZE
	.align		4
.L_16:
        /*0048*/ 	.byte	0x04, 0x11
        /*004a*/ 	.short	(.L_18 - .L_17)
	.align		4
.L_17:
        /*004c*/ 	.word	index@($__internal_0_$__cuda_sm20_div_rn_f64_full)
        /*0050*/ 	.word	0x00000000


	//----- nvinfo : EIATTR_FRAME_SIZE
	.align		4
.L_18:
        /*0054*/ 	.byte	0x04, 0x11
        /*0056*/ 	.short	(.L_20 - .L_19)
	.align		4
.L_19:
        /*0058*/ 	.word	index@(_Z19lbm_residual_kernelPKdS0_PdS1_iii)
        /*005c*/ 	.word	0x00000000


	//----- nvinfo : EIATTR_MIN_STACK_SIZE
	.align		4
.L_20:
        /*0060*/ 	.byte	0x04, 0x12
        /*0062*/ 	.short	(.L_22 - .L_21)
	.align		4
.L_21:
        /*0064*/ 	.word	index@(_Z19lbm_residual_kernelPKdS0_PdS1_iii)
        /*0068*/ 	.word	0x00000000


	//----- nvinfo : EIATTR_MIN_STACK_SIZE
	.align		4
.L_22:
        /*006c*/ 	.byte	0x04, 0x12
        /*006e*/ 	.short	(.L_24 - .L_23)
	.align		4
.L_23:
        /*0070*/ 	.word	index@(_Z15apply_bc_kernelPdiiid)
        /*0074*/ 	.word	0x00000000


	//----- nvinfo : EIATTR_MIN_STACK_SIZE
	.align		4
.L_24:
        /*0078*/ 	.byte	0x04, 0x12
        /*007a*/ 	.short	(.L_26 - .L_25)
	.align		4
.L_25:
        /*007c*/ 	.word	index@(_Z14lbm_kernel_soaPKdPdiiid)
        /*0080*/ 	.word	0x00000000
.L_26:


//--------------------- .nv.compat                --------------------------
	.section	.nv.compat,"",@"SHT_CUDA_COMPAT_INFO"
	.align	4
        /*0000*/ 	.byte	0x02, 0x09, 0x00, 0x00, 0x02, 0x02, 0x01, 0x00, 0x02, 0x05, 0x05, 0x00, 0x03, 0x07, 0x01, 0x01
        /*0010*/ 	.byte	0x02, 0x03, 0x00, 0x00, 0x02, 0x06, 0x01, 0x00, 0x04, 0x0b, 0x08, 0x00, 0x01, 0x00, 0x00, 0x00
        /*0020*/ 	.byte	0x00, 0x00, 0x00, 0x00


//--------------------- .nv.info._Z19lbm_residual_kernelPKdS0_PdS1_iii --------------------------
	.section	.nv.info._Z19lbm_residual_kernelPKdS0_PdS1_iii,"",@"SHT_CUDA_INFO"
	.sectionflags	@""
	.align	4


	//----- nvinfo : EIATTR_CUDA_API_VERSION
	.align		4
        /*0000*/ 	.byte	0x04, 0x37
        /*0002*/ 	.short	(.L_28 - .L_27)
.L_27:
        /*0004*/ 	.word	0x00000082


	//----- nvinfo : EIATTR_KPARAM_INFO
	.align		4
.L_28:
        /*0008*/ 	.byte	0x04, 0x17
        /*000a*/ 	.short	(.L_30 - .L_29)
.L_29:
        /*000c*/ 	.word	0x00000000
        /*0010*/ 	.short	0x0006
        /*0012*/ 	.short	0x0028
        /*0014*/ 	.byte	0x00, 0xf0, 0x11, 0x00


	//----- nvinfo : EIATTR_KPARAM_INFO
	.align		4
.L_30:
        /*0018*/ 	.byte	0x04, 0x17
        /*001a*/ 	.short	(.L_32 - .L_31)
.L_31:
        /*001c*/ 	.word	0x00000000
        /*0020*/ 	.short	0x0005
        /*0022*/ 	.short	0x0024
        /*0024*/ 	.byte	0x00, 0xf0, 0x11, 0x00


	//----- nvinfo : EIATTR_KPARAM_INFO
	.align		4
.L_32:
        /*0028*/ 	.byte	0x04, 0x17
        /*002a*/ 	.short	(.L_34 - .L_33)
.L_33:
        /*002c*/ 	.word	0x00000000
        /*0030*/ 	.short	0x0004
        /*0032*/ 	.short	0x0020
        /*0034*/ 	.byte	0x00, 0xf0, 0x11, 0x00


	//----- nvinfo : EIATTR_KPARAM_INFO
	.align		4
.L_34:
        /*0038*/ 	.byte	0x04, 0x17
        /*003a*/ 	.short	(.L_36 - .L_35)
.L_35:
        /*003c*/ 	.word	0x00000000
        /*0040*/ 	.short	0x0003
        /*0042*/ 	.short	0x0018
        /*0044*/ 	.byte	0x00, 0xf5, 0x21, 0x00


	//----- nvinfo : EIATTR_KPARAM_INFO
	.align		4
.L_36:
        /*0048*/ 	.byte	0x04, 0x17
        /*004a*/ 	.short	(.L_38 - .L_37)
.L_37:
        /*004c*/ 	.word	0x00000000
        /*0050*/ 	.short	0x0002
        /*0052*/ 	.short	0x0010
        /*0054*/ 	.byte	0x00, 0xf5, 0x21, 0x00


	//----- nvinfo : EIATTR_KPARAM_INFO
	.align		4
.L_38:
        /*0058*/ 	.byte	0x04, 0x17
        /*005a*/ 	.short	(.L_40 - .L_39)
.L_39:
        /*005c*/ 	.word	0x00000000
        /*0060*/ 	.short	0x0001
        /*0062*/ 	.short	0x0008
        /*0064*/ 	.byte	0x00, 0xf5, 0x21, 0x00


	//----- nvinfo : EIATTR_KPARAM_INFO
	.align		4
.L_40:
        /*0068*/ 	.byte	0x04, 0x17
        /*006a*/ 	.short	(.L_42 - .L_41)
.L_41:
        /*006c*/ 	.word	0x00000000
        /*0070*/ 	.short	0x0000
        /*0072*/ 	.short	0x0000
        /*0074*/ 	.byte	0x00, 0xf5, 0x21, 0x00


	//----- nvinfo : EIATTR_SPARSE_MMA_MASK
	.align		4
.L_42:
        /*0078*/ 	.byte	0x03, 0x50
        /*007a*/ 	.short	0x0000


	//----- nvinfo : EIATTR_MAXREG_COUNT
	.align		4
        /*007c*/ 	.byte	0x03, 0x1b
        /*007e*/ 	.short	0x00ff


	//----- nvinfo : EIATTR_MERCURY_ISA_VERSION
	.align		4
        /*0080*/ 	.byte	0x03, 0x5f
        /*0082*/ 	.short	0x0101


	//----- nvinfo : EIATTR_VRC_CTA_INIT_COUNT
	.align		4
        /*0084*/ 	.byte	0x02, 0x4a
	.zero		1
	.zero		1


	//----- nvinfo : EIATTR_EXIT_INSTR_OFFSETS
	.align		4
        /*0088*/ 	.byte	0x04, 0x1c
        /*008a*/ 	.short	(.L_44 - .L_43)


	//   ....[0]....
.L_43:
        /*008c*/ 	.word	0x00000120


	//   ....[1]....
        /*0090*/ 	.word	0x00002c00


	//----- nvinfo : EIATTR_CRS_STACK_SIZE
	.align		4
.L_44:
        /*0094*/ 	.byte	0x04, 0x1e
        /*0096*/ 	.short	(.L_46 - .L_45)
.L_45:
        /*0098*/ 	.word	0x00000000


	//----- nvinfo : EIATTR_CBANK_PARAM_SIZE
	.align		4
.L_46:
        /*009c*/ 	.byte	0x03, 0x19
        /*009e*/ 	.short	0x002c


	//----- nvinfo : EIATTR_PARAM_CBANK
	.align		4
        /*00a0*/ 	.byte	0x04, 0x0a
        /*00a2*/ 	.short	(.L_48 - .L_47)
	.align		4
.L_47:
        /*00a4*/ 	.word	index@(.nv.constant0._Z19lbm_residual_kernelPKdS0_PdS1_iii)
        /*00a8*/ 	.short	0x0380
        /*00aa*/ 	.short	0x002c


	//----- nvinfo : EIATTR_SW_WAR
	.align		4
.L_48:
        /*00ac*/ 	.byte	0x04, 0x36
        /*00ae*/ 	.short	(.L_50 - .L_49)
.L_49:
        /*00b0*/ 	.word	0x00000008
.L_50:


//--------------------- .nv.info._Z15apply_bc_kernelPdiiid --------------------------
	.section	.nv.info._Z15apply_bc_kernelPdiiid,"",@"SHT_CUDA_INFO"
	.sectionflags	@""
	.align	4


	//----- nvinfo : EIATTR_CUDA_API_VERSION
	.align		4
        /*0000*/ 	.byte	0x04, 0x37
        /*0002*/ 	.short	(.L_52 - .L_51)
.L_51:
        /*0004*/ 	.word	0x00000082


	//----- nvinfo : EIATTR_KPARAM_INFO
	.align		4
.L_52:
        /*0008*/ 	.byte	0x04, 0x17
        /*000a*/ 	.short	(.L_54 - .L_53)
.L_53:
        /*000c*/ 	.word	0x00000000
        /*0010*/ 	.short	0x0004
        /*0012*/ 	.short	0x0018
        /*0014*/ 	.byte	0x00, 0xf0, 0x21, 0x00


	//----- nvinfo : EIATTR_KPARAM_INFO
	.align		4
.L_54:
        /*0018*/ 	.byte	0x04, 0x17
        /*001a*/ 	.short	(.L_56 - .L_55)
.L_55:
        /*001c*/ 	.word	0x00000000
        /*0020*/ 	.short	0x0003
        /*0022*/ 	.short	0x0010
        /*0024*/ 	.byte	0x00, 0xf0, 0x11, 0x00


	//----- nvinfo : EIATTR_KPARAM_INFO
	.align		4
.L_56:
        /*0028*/ 	.byte	0x04, 0x17
        /*002a*/ 	.short	(.L_58 - .L_57)
.L_57:
        /*002c*/ 	.word	0x00000000
        /*0030*/ 	.short	0x0002
        /*0032*/ 	.short	0x000c
        /*0034*/ 	.byte	0x00, 0xf0, 0x11, 0x00


	//----- nvinfo : EIATTR_KPARAM_INFO
	.align		4
.L_58:
        /*0038*/ 	.byte	0x04, 0x17
        /*003a*/ 	.short	(.L_60 - .L_59)
.L_59:
        /*003c*/ 	.word	0x00000000
        /*0040*/ 	.short	0x0001
        /*0042*/ 	.short	0x0008
        /*0044*/ 	.byte	0x00, 0xf0, 0x11, 0x00


	//----- nvinfo : EIATTR_KPARAM_INFO
	.align		4
.L_60:
        /*0048*/ 	.byte	0x04, 0x17
        /*004a*/ 	.short	(.L_62 - .L_61)
.L_61:
        /*004c*/ 	.word	0x00000000
        /*0050*/ 	.short	0x0000
        /*0052*/ 	.short	0x0000
        /*0054*/ 	.byte	0x00, 0xf5, 0x21, 0x00


	//----- nvinfo : EIATTR_SPARSE_MMA_MASK
	.align		4
.L_62:
        /*0058*/ 	.byte	0x03, 0x50
        /*005a*/ 	.short	0x0000


	//----- nvinfo : EIATTR_MAXREG_COUNT
	.align		4
        /*005c*/ 	.byte	0x03, 0x1b
        /*005e*/ 	.short	0x00ff


	//----- nvinfo : EIATTR_MERCURY_ISA_VERSION
	.align		4
        /*0060*/ 	.byte	0x03, 0x5f
        /*0062*/ 	.short	0x0101


	//----- nvinfo : EIATTR_VRC_CTA_INIT_COUNT
	.align		4
        /*0064*/ 	.byte	0x02, 0x4a
	.zero		1
	.zero		1


	//----- nvinfo : EIATTR_EXIT_INSTR_OFFSETS
	.align		4
        /*0068*/ 	.byte	0x04, 0x1c
        /*006a*/ 	.short	(.L_64 - .L_63)


	//   ....[0]....
.L_63:
        /*006c*/ 	.word	0x00000120


	//   ....[1]....
        /*0070*/ 	.word	0x00004470


	//   ....[2]....
        /*0074*/ 	.word	0x00004c40


	//----- nvinfo : EIATTR_CRS_STACK_SIZE
	.align		4
.L_64:
        /*0078*/ 	.byte	0x04, 0x1e
        /*007a*/ 	.short	(.L_66 - .L_65)
.L_65:
        /*007c*/ 	.word	0x00000000


	//----- nvinfo : EIATTR_CBANK_PARAM_SIZE
	.align		4
.L_66:
        /*0080*/ 	.byte	0x03, 0x19
        /*0082*/ 	.short	0x0020


	//----- nvinfo : EIATTR_PARAM_CBANK
	.align		4
        /*0084*/ 	.byte	0x04, 0x0a
        /*0086*/ 	.short	(.L_68 - .L_67)
	.align		4
.L_67:
        /*0088*/ 	.word	index@(.nv.constant0._Z15apply_bc_kernelPdiiid)
        /*008c*/ 	.short	0x0380
        /*008e*/ 	.short	0x0020


	//----- nvinfo : EIATTR_SW_WAR
	.align		4
.L_68:
        /*0090*/ 	.byte	0x04, 0x36
        /*0092*/ 	.short	(.L_70 - .L_69)
.L_69:
        /*0094*/ 	.word	0x00000008
.L_70:


//--------------------- .nv.info._Z14lbm_kernel_soaPKdPdiiid --------------------------
	.section	.nv.info._Z14lbm_kernel_soaPKdPdiiid,"",@"SHT_CUDA_INFO"
	.sectionflags	@""
	.align	4


	//----- nvinfo : EIATTR_CUDA_API_VERSION
	.align		4
        /*0000*/ 	.byte	0x04, 0x37
        /*0002*/ 	.short	(.L_72 - .L_71)
.L_71:
        /*0004*/ 	.word	0x00000082


	//----- nvinfo : EIATTR_KPARAM_INFO
	.align		4
.L_72:
        /*0008*/ 	.byte	0x04, 0x17
        /*000a*/ 	.short	(.L_74 - .L_73)
.L_73:
        /*000c*/ 	.word	0x00000000
        /*0010*/ 	.short	0x0005
        /*0012*/ 	.short	0x0020
        /*0014*/ 	.byte	0x00, 0xf0, 0x21, 0x00


	//----- nvinfo : EIATTR_KPARAM_INFO
	.align		4
.L_74:
        /*0018*/ 	.byte	0x04, 0x17
        /*001a*/ 	.short	(.L_76 - .L_75)
.L_75:
        /*001c*/ 	.word	0x00000000
        /*0020*/ 	.short	0x0004
        /*0022*/ 	.short	0x0018
        /*0024*/ 	.byte	0x00, 0xf0, 0x11, 0x00


	//----- nvinfo : EIATTR_KPARAM_INFO
	.align		4
.L_76:
        /*0028*/ 	.byte	0x04, 0x17
        /*002a*/ 	.short	(.L_78 - .L_77)
.L_77:
        /*002c*/ 	.word	0x00000000
        /*0030*/ 	.short	0x0003
        /*0032*/ 	.short	0x0014
        /*0034*/ 	.byte	0x00, 0xf0, 0x11, 0x00


	//----- nvinfo : EIATTR_KPARAM_INFO
	.align		4
.L_78:
        /*0038*/ 	.byte	0x04, 0x17
        /*003a*/ 	.short	(.L_80 - .L_79)
.L_79:
        /*003c*/ 	.word	0x00000000
        /*0040*/ 	.short	0x0002
        /*0042*/ 	.short	0x0010
        /*0044*/ 	.byte	0x00, 0xf0, 0x11, 0x00


	//----- nvinfo : EIATTR_KPARAM_INFO
	.align		4
.L_80:
        /*0048*/ 	.byte	0x04, 0x17
        /*004a*/ 	.short	(.L_82 - .L_81)
.L_81:
        /*004c*/ 	.word	0x00000000
        /*0050*/ 	.short	0x0001
        /*0052*/ 	.short	0x0008
        /*0054*/ 	.byte	0x00, 0xf5, 0x21, 0x00


	//----- nvinfo : EIATTR_KPARAM_INFO
	.align		4
.L_82:
        /*0058*/ 	.byte	0x04, 0x17
        /*005a*/ 	.short	(.L_84 - .L_83)
.L_83:
        /*005c*/ 	.word	0x00000000
        /*0060*/ 	.short	0x0000
        /*0062*/ 	.short	0x0000
        /*0064*/ 	.byte	0x00, 0xf5, 0x21, 0x00


	//----- nvinfo : EIATTR_SPARSE_MMA_MASK
	.align		4
.L_84:
        /*0068*/ 	.byte	0x03, 0x50
        /*006a*/ 	.short	0x0000


	//----- nvinfo : EIATTR_MAXREG_COUNT
	.align		4
        /*006c*/ 	.byte	0x03, 0x1b
        /*006e*/ 	.short	0x00ff


	//----- nvinfo : EIATTR_MERCURY_ISA_VERSION
	.align		4
        /*0070*/ 	.byte	0x03, 0x5f
        /*0072*/ 	.short	0x0101


	//----- nvinfo : EIATTR_VRC_CTA_INIT_COUNT
	.align		4
        /*0074*/ 	.byte	0x02, 0x4a
	.zero		1
	.zero		1


	//----- nvinfo : EIATTR_EXIT_INSTR_OFFSETS
	.align		4
        /*0078*/ 	.byte	0x04, 0x1c
        /*007a*/ 	.short	(.L_86 - .L_85)


	//   ....[0]....
.L_85:
        /*007c*/ 	.word	0x00000120


	//   ....[1]....
        /*0080*/ 	.word	0x00005720


	//----- nvinfo : EIATTR_CRS_STACK_SIZE
	.align		4
.L_86:
        /*0084*/ 	.byte	0x04, 0x1e
        /*0086*/ 	.short	(.L_88 - .L_87)
.L_87:
        /*0088*/ 	.word	0x00000000


	//----- nvinfo : EIATTR_CBANK_PARAM_SIZE
	.align		4
.L_88:
        /*008c*/ 	.byte	0x03, 0x19
        /*008e*/ 	.short	0x0028


	//----- nvinfo : EIATTR_PARAM_CBANK
	.align		4
        /*0090*/ 	.byte	0x04, 0x0a
        /*0092*/ 	.short	(.L_90 - .L_89)
	.align		4
.L_89:
        /*0094*/ 	.word	index@(.nv.constant0._Z14lbm_kernel_soaPKdPdiiid)
        /*0098*/ 	.short	0x0380
        /*009a*/ 	.short	0x0028


	//----- nvinfo : EIATTR_SW_WAR
	.align		4
.L_90:
        /*009c*/ 	.byte	0x04, 0x36
        /*009e*/ 	.short	(.L_92 - .L_91)
.L_91:
        /*00a0*/ 	.word	0x00000008
.L_92:


//--------------------- .nv.callgraph             --------------------------
	.section	.nv.callgraph,"",@"SHT_CUDA_CALLGRAPH"
	.align	4
	.sectionentsize	8
	.align		4
        /*0000*/ 	.word	0x00000000
	.align		4
        /*0004*/ 	.word	0xffffffff
	.align		4
        /*0008*/ 	.word	0x00000000
	.align		4
        /*000c*/ 	.word	0xfffffffe
	.align		4
        /*0010*/ 	.word	0x00000000
	.align		4
        /*0014*/ 	.word	0xfffffffd
	.align		4
        /*0018*/ 	.word	0x00000000
	.align		4
        /*001c*/ 	.word	0xfffffffc


//--------------------- .nv.constant3             --------------------------
	.section	.nv.constant3,"a",@progbits
	.align	8
.nv.constant3:
	.type		d_cx,@object
	.size		d_cx,(d_cy - d_cx)
d_cx:
	.zero		108
	.type		d_cy,@object
	.size		d_cy,(d_cz - d_cy)
d_cy:
	.zero		108
	.type		d_cz,@object
	.size		d_cz,(d_opp - d_cz)
d_cz:
	.zero		108
	.type		d_opp,@object
	.size		d_opp,(d_weights - d_opp)
d_opp:
	.zero		108
	.type		d_weights,@object
	.size		d_weights,(.L_4 - d_weights)
d_weights:
	.zero		216
.L_4:


//--------------------- .text._Z19lbm_residual_kernelPKdS0_PdS1_iii --------------------------
	.section	.text._Z19lbm_residual_kernelPKdS0_PdS1_iii,"ax",@progbits
	.align	128
        .global         _Z19lbm_residual_kernelPKdS0_PdS1_iii
        .type           _Z19lbm_residual_kernelPKdS0_PdS1_iii,@function
        .size           _Z19lbm_residual_kernelPKdS0_PdS1_iii,(.L_x_46 - _Z19lbm_residual_kernelPKdS0_PdS1_iii)
        .other          _Z19lbm_residual_kernelPKdS0_PdS1_iii,@"STO_CUDA_ENTRY STV_DEFAULT"
_Z19lbm_residual_kernelPKdS0_PdS1_iii:
.text._Z19lbm_residual_kernelPKdS0_PdS1_iii:
[----:B------:R-:W-:Y:S01]  /*0000*/  LDC R1, c[0x0][0x37c] ;  /* 0x0000df00ff017b82 */ /* 0x000fe20000000800 */
[----:B------:R-:W0:Y:S07]  /*0010*/  S2R R5, SR_TID.Y ;  /* 0x0000000000057919 */ /* 0x000e2e0000002200 */
[----:B------:R-:W1:Y:S01]  /*0020*/  LDC R26, c[0x0][0x360] ;  /* 0x0000d800ff1a7b82 */ /* 0x000e620000000800 */
[----:B------:R-:W2:Y:S01]  /*0030*/  LDCU.64 UR4, c[0x0][0x3a0] ;  /* 0x00007400ff0477ac */ /* 0x000ea20008000a00 */
[----:B------:R-:W1:Y:S01]  /*0040*/  S2R R3, SR_TID.X ;  /* 0x0000000000037919 */ /* 0x000e620000002100 */
[----:B------:R-:W3:Y:S01]  /*0050*/  LDCU UR6, c[0x0][0x3a8] ;  /* 0x00007500ff0677ac */ /* 0x000ee20008000800 */
[----:B------:R-:W4:Y:S04]  /*0060*/  S2R R7, SR_TID.Z ;  /* 0x0000000000077919 */ /* 0x000f280000002300 */
[----:B------:R-:W0:Y:S08]  /*0070*/  S2UR UR8, SR_CTAID.Y ;  /* 0x00000000000879c3 */ /* 0x000e300000002600 */
[----:B------:R-:W0:Y:S08]  /*0080*/  LDC R0, c[0x0][0x364] ;  /* 0x0000d900ff007b82 */ /* 0x000e300000000800 */
[----:B------:R-:W1:Y:S08]  /*0090*/  S2UR UR7, SR_CTAID.X ;  /* 0x00000000000779c3 */ /* 0x000e700000002500 */
[----:B------:R-:W4:Y:S08]  /*00a0*/  S2UR UR9, SR_CTAID.Z ;  /* 0x00000000000979c3 */ /* 0x000f300000002700 */
[----:B------:R-:W4:Y:S01]  /*00b0*/  LDC R2, c[0x0][0x368] ;  /* 0x0000da00ff027b82 */ /* 0x000f220000000800 */
[----:B0-----:R-:W-:-:S05]  /*00c0*/  IMAD R0, R0, UR8, R5 ;  /* 0x0000000800007c24 */ /* 0x001fca000f8e0205 */
[----:B--2---:R-:W-:Y:S01]  /*00d0*/  ISETP.GE.AND P0, PT, R0, UR5, PT ;  /* 0x0000000500007c0c */ /* 0x004fe2000bf06270 */
[----:B-1----:R-:W-:-:S05]  /*00e0*/  IMAD R26, R26, UR7, R3 ;  /* 0x000000071a1a7c24 */ /* 0x002fca000f8e0203 */
[----:B------:R-:W-:Y:S01]  /*00f0*/  ISETP.GE.OR P0, PT, R26, UR4, P0 ;  /* 0x000000041a007c0c */ /* 0x000fe20008706670 */
[----:B----4-:R-:W-:-:S05]  /*0100*/  IMAD R3, R2, UR9, R7 ;  /* 0x0000000902037c24 */ /* 0x010fca000f8e0207 */
[----:B---3--:R-:W-:-:S13]  /*0110*/  ISETP.GE.OR P0, PT, R3, UR6, P0 ;  /* 0x0000000603007c0c */ /* 0x008fda0008706670 */
[----:B------:R-:W-:Y:S05]  /*0120*/  @P0 EXIT ;  /* 0x000000000000094d */ /* 0x000fea0003800000 */
[----:B------:R-:W0:Y:S01]  /*0130*/  LDC.64 R18, c[0x0][0x380] ;  /* 0x0000e000ff127b82 */ /* 0x000e220000000a00 */
[----:B------:R-:W1:Y:S01]  /*0140*/  LDCU.64 UR8, c[0x0][0x358] ;  /* 0x00006b00ff0877ac */ /* 0x000e620008000a00 */
[C---:B------:R-:W-:Y:S01]  /*0150*/  IMAD R5, R3.reuse, UR5, R0 ;  /* 0x0000000503057c24 */ /* 0x040fe2000f8e0200 */
[----:B------:R-:W-:Y:S01]  /*0160*/  IADD3 R27, PT, PT, R3, UR6, RZ ;  /* 0x00000006031b7c10 */ /* 0x000fe2000fffe0ff */
[----:B------:R-:W2:Y:S02]  /*0170*/  LDCU.128 UR12, c[0x3][URZ] ;  /* 0x00c00000ff0c77ac */ /* 0x000ea40008000c00 */
[----:B------:R-:W-:Y:S02]  /*0180*/  IMAD R5, R5, UR4, R26 ;  /* 0x0000000405057c24 */ /* 0x000fe4000f8e021a */
[----:B------:R-:W3:Y:S01]  /*0190*/  LDC.64 R8, c[0x0][0x388] ;  /* 0x0000e200ff087b82 */ /* 0x000ee20000000a00 */
[----:B------:R-:W-:Y:S01]  /*01a0*/  IMAD R3, R27, UR5, R0 ;  /* 0x000000051b037c24 */ /* 0x000fe2000f8e0200 */
[----:B------:R-:W4:Y:S03]  /*01b0*/  LDCU UR7, c[0x3][0x6c] ;  /* 0x00c00d80ff0777ac */ /* 0x000f260008000800 */
[----:B------:R-:W-:Y:S01]  /*01c0*/  IMAD R3, R3, UR4, R26 ;  /* 0x0000000403037c24 */ /* 0x000fe2000f8e021a */
[----:B------:R-:W5:Y:S01]  /*01d0*/  LDCU.64 UR10, c[0x3][0xd8] ;  /* 0x00c01b00ff0a77ac */ /* 0x000f620008000a00 */
[----:B------:R-:W5:Y:S01]  /*01e0*/  LDCU.128 UR16, c[0x3][0x70] ;  /* 0x00c00e00ff1077ac */ /* 0x000f620008000c00 */
[----:B------:R-:W5:Y:S01]  /*01f0*/  LDCU.128 UR20, c[0x3][0xe0] ;  /* 0x00c01c00ff1477ac */ /* 0x000f620008000c00 */
[----:B0-----:R-:W-:-:S06]  /*0200*/  IMAD.WIDE R16, R5, 0x8, R18 ;  /* 0x0000000805107825 */ /* 0x001fcc00078e0212 */
[----:B-1----:R-:W5:Y:S01]  /*0210*/  LDG.E.64.CONSTANT R16, desc[UR8][R16.64] ;  /* 0x0000000810107981 */ /* 0x002f62000c1e9b00 */
[----:B---3--:R-:W-:-:S04]  /*0220*/  IMAD.WIDE R22, R5, 0x8, R8 ;  /* 0x0000000805167825 */ /* 0x008fc800078e0208 */
[C---:B------:R-:W-:Y:S02]  /*0230*/  IMAD.WIDE R4, R3.reuse, 0x8, R18 ;  /* 0x0000000803047825 */ /* 0x040fe400078e0212 */
[----:B------:R-:W3:Y:S02]  /*0240*/  LDG.E.64.CONSTANT R22, desc[UR8][R22.64] ;  /* 0x0000000816167981 */ /* 0x000ee4000c1e9b00 */
[----:B------:R-:W-:Y:S02]  /*0250*/  IMAD.WIDE R24, R3, 0x8, R8 ;  /* 0x0000000803187825 */ /* 0x000fe400078e0208 */
[----:B------:R-:W3:Y:S04]  /*0260*/  LDG.E.64.CONSTANT R4, desc[UR8][R4.64] ;  /* 0x0000000804047981 */ /* 0x000ee8000c1e9b00 */
[----:B------:R-:W3:Y:S01]  /*0270*/  LDG.E.64.CONSTANT R24, desc[UR8][R24.64] ;  /* 0x0000000818187981 */ /* 0x000ee2000c1e9b00 */
[----:B------:R-:W-:-:S05]  /*0280*/  IADD3 R27, PT, PT, R27, UR6, RZ ;  /* 0x000000061b1b7c10 */ /* 0x000fca000fffe0ff */
[----:B------:R-:W-:Y:S01]  /*0290*/  IMAD R7, R27, UR5, R0 ;  /* 0x000000051b077c24 */ /* 0x000fe2000f8e0200 */
[----:B--2---:R-:W0:Y:S03]  /*02a0*/  I2F.F64 R2, UR12 ;  /* 0x0000000c00027d12 */ /* 0x004e260008201c00 */
[----:B------:R-:W-:-:S04]  /*02b0*/  IMAD R7, R7, UR4, R26 ;  /* 0x0000000407077c24 */ /* 0x000fc8000f8e021a */
[----:B------:R-:W-:-:S04]  /*02c0*/  IMAD.WIDE R20, R7, 0x8, R18 ;  /* 0x0000000807147825 */ /* 0x000fc800078e0212 */
[----:B------:R-:W-:Y:S02]  /*02d0*/  IMAD.WIDE R10, R7, 0x8, R8 ;  /* 0x00000008070a7825 */ /* 0x000fe400078e0208 */
[----:B------:R-:W2:Y:S01]  /*02e0*/  LDG.E.64.CONSTANT R20, desc[UR8][R20.64] ;  /* 0x0000000814147981 */ /* 0x000ea2000c1e9b00 */
[----:B------:R-:W1:Y:S03]  /*02f0*/  I2F.F64 R32, UR13 ;  /* 0x0000000d00207d12 */ /* 0x000e660008201c00 */
[----:B------:R-:W2:Y:S05]  /*0300*/  LDG.E.64.CONSTANT R10, desc[UR8][R10.64] ;  /* 0x000000080a0a7981 */ /* 0x000eaa000c1e9b00 */
[----:B----4-:R-:W4:Y:S08]  /*0310*/  I2F.F64 R30, UR7 ;  /* 0x00000007001e7d12 */ /* 0x010f300008201c00 */
[----:B-----5:R-:W5:Y:S08]  /*0320*/  I2F.F64 R12, UR10 ;  /* 0x0000000a000c7d12 */ /* 0x020f700008201c00 */
[----:B------:R-:W5:Y:S01]  /*0330*/  I2F.F64 R14, UR16 ;  /* 0x00000010000e7d12 */ /* 0x000f620008201c00 */
[----:B------:R-:W-:Y:S01]  /*0340*/  IADD3 R27, PT, PT, R27, UR6, RZ ;  /* 0x000000061b1b7c10 */ /* 0x000fe2000fffe0ff */
[----:B0-----:R-:W-:-:S02]  /*0350*/  DFMA R6, R16, R2, RZ ;  /* 0x000000021006722b */ /* 0x001fc400000000ff */
[----:B---3--:R-:W-:-:S06]  /*0360*/  DFMA R28, R22, R2, RZ ;  /* 0x00000002161c722b */ /* 0x008fcc00000000ff */
[-C--:B-1----:R-:W-:Y:S02]  /*0370*/  DFMA R2, R4, R32.reuse, R6 ;  /* 0x000000200402722b */ /* 0x082fe40000000006 */
[----:B------:R-:W0:Y:S01]  /*0380*/  I2F.F64 R6, UR11 ;  /* 0x0000000b00067d12 */ /* 0x000e220008201c00 */
[----:B------:R-:W-:Y:S02]  /*0390*/  DADD R38, RZ, R16 ;  /* 0x00000000ff267229 */ /* 0x000fe40000000010 */
[----:B------:R-:W-:Y:S02]  /*03a0*/  DFMA R32, R24, R32, R28 ;  /* 0x000000201820722b */ /* 0x000fe4000000001c */
[C---:B----4-:R-:W-:Y:S02]  /*03b0*/  DFMA R28, R16.reuse, R30, RZ ;  /* 0x0000001e101c722b */ /* 0x050fe400000000ff */
[----:B-----5:R-:W-:Y:S02]  /*03c0*/  DFMA R16, R16, R12, RZ ;  /* 0x0000000c1010722b */ /* 0x020fe400000000ff */
[----:B------:R-:W-:-:S02]  /*03d0*/  DFMA R30, R22, R30, RZ ;  /* 0x0000001e161e722b */ /* 0x000fc400000000ff */
[----:B------:R-:W-:Y:S02]  /*03e0*/  DADD R38, R38, R4 ;  /* 0x0000000026267229 */ /* 0x000fe40000000004 */
[C---:B------:R-:W-:Y:S02]  /*03f0*/  DFMA R28, R4.reuse, R14, R28 ;  /* 0x0000000e041c722b */ /* 0x040fe4000000001c */
[----:B0-----:R-:W-:Y:S02]  /*0400*/  DFMA R4, R4, R6, R16 ;  /* 0x000000060404722b */ /* 0x001fe40000000010 */
[----:B------:R-:W-:Y:S01]  /*0410*/  DFMA R12, R22, R12, RZ ;  /* 0x0000000c160c722b */ /* 0x000fe200000000ff */
[----:B------:R-:W-:Y:S01]  /*0420*/  IMAD R17, R27, UR5, R0 ;  /* 0x000000051b117c24 */ /* 0x000fe2000f8e0200 */
[----:B------:R-:W-:-:S03]  /*0430*/  DFMA R14, R24, R14, R30 ;  /* 0x0000000e180e722b */ /* 0x000fc6000000001e */
[----:B------:R-:W-:-:S03]  /*0440*/  IMAD R31, R17, UR4, R26 ;  /* 0x00000004111f7c24 */ /* 0x000fc6000f8e021a */
[----:B------:R-:W-:Y:S01]  /*0450*/  DFMA R6, R24, R6, R12 ;  /* 0x000000061806722b */ /* 0x000fe2000000000c */
[----:B------:R-:W-:-:S04]  /*0460*/  IMAD.WIDE R16, R31, 0x8, R18 ;  /* 0x000000081f107825 */ /* 0x000fc800078e0212 */
[----:B------:R-:W-:Y:S02]  /*0470*/  IMAD.WIDE R12, R31, 0x8, R8 ;  /* 0x000000081f0c7825 */ /* 0x000fe400078e0208 */
[----:B------:R-:W3:Y:S04]  /*0480*/  LDG.E.64.CONSTANT R16, desc[UR8][R16.64] ;  /* 0x0000000810107981 */ /* 0x000ee8000c1e9b00 */
[----:B------:R-:W4:Y:S01]  /*0490*/  LDG.E.64.CONSTANT R12, desc[UR8][R12.64] ;  /* 0x000000080c0c7981 */ /* 0x000f22000c1e9b00 */
[----:B------:R-:W-:-:S08]  /*04a0*/  DADD R22, RZ, R22 ;  /* 0x00000000ff167229 */ /* 0x000fd00000000016 */
[----:B------:R-:W-:Y:S01]  /*04b0*/  DADD R22, R22, R24 ;  /* 0x0000000016167229 */ /* 0x000fe20000000018 */
[----:B------:R-:W2:Y:S02]  /*04c0*/  I2F.F64 R24, UR14 ;  /* 0x0000000e00187d12 */ /* 0x000ea40008201c00 */
[-C--:B--2---:R-:W-:Y:S02]  /*04d0*/  DFMA R2, R20, R24.reuse, R2 ;  /* 0x000000181402722b */ /* 0x084fe40000000002 */
[----:B------:R-:W-:-:S04]  /*04e0*/  DFMA R32, R10, R24, R32 ;  /* 0x000000180a20722b */ /* 0x000fc80000000020 */
[----:B------:R-:W0:Y:S01]  /*04f0*/  I2F.F64 R24, UR17 ;  /* 0x0000001100187d12 */ /* 0x000e220008201c00 */
[----:B------:R-:W-:Y:S01]  /*0500*/  VIADD R27, R27, UR6 ;  /* 0x000000061b1b7c36 */ /* 0x000fe20008000000 */
[-C--:B0-----:R-:W-:Y:S02]  /*0510*/  DFMA R28, R20, R24.reuse, R28 ;  /* 0x00000018141c722b */ /* 0x081fe4000000001c */
[----:B------:R-:W-:-:S04]  /*0520*/  DFMA R14, R10, R24, R14 ;  /* 0x000000180a0e722b */ /* 0x000fc8000000000e */
[----:B------:R-:W0:Y:S01]  /*0530*/  I2F.F64 R24, UR20 ;  /* 0x0000001400187d12 */ /* 0x000e220008201c00 */
[----:B------:R-:W-:Y:S02]  /*0540*/  DADD R38, R38, R20 ;  /* 0x0000000026267229 */ /* 0x000fe40000000014 */
[-C--:B0-----:R-:W-:Y:S02]  /*0550*/  DFMA R20, R20, R24.reuse, R4 ;  /* 0x000000181414722b */ /* 0x081fe40000000004 */
[----:B------:R-:W-:-:S03]  /*0560*/  DFMA R6, R10, R24, R6 ;  /* 0x000000180a06722b */ /* 0x000fc60000000006 */
[----:B------:R-:W3:Y:S01]  /*0570*/  I2F.F64 R4, UR15 ;  /* 0x0000000f00047d12 */ /* 0x000ee20008201c00 */
[----:B------:R-:W-:Y:S01]  /*0580*/  IMAD R25, R27, UR5, R0 ;  /* 0x000000051b197c24 */ /* 0x000fe2000f8e0200 */
[----:B------:R-:W-:Y:S01]  /*0590*/  DADD R10, R22, R10 ;  /* 0x00000000160a7229 */ /* 0x000fe2000000000a */
[----:B------:R-:W0:Y:S02]  /*05a0*/  LDCU.128 UR12, c[0x3][0x10] ;  /* 0x00c00200ff0c77ac */ /* 0x000e240008000c00 */
[----:B------:R-:W-:-:S04]  /*05b0*/  IMAD R25, R25, UR4, R26 ;  /* 0x0000000419197c24 */ /* 0x000fc8000f8e021a */
[----:B------:R-:W-:-:S04]  /*05c0*/  IMAD.WIDE R22, R25, 0x8, R18 ;  /* 0x0000000819167825 */ /* 0x000fc800078e0212 */
[----:B------:R-:W-:Y:S02]  /*05d0*/  IMAD.WIDE R24, R25, 0x8, R8 ;  /* 0x0000000819187825 */ /* 0x000fe400078e0208 */
[----:B------:R-:W2:Y:S04]  /*05e0*/  LDG.E.64.CONSTANT R22, desc[UR8][R22.64] ;  /* 0x0000000816167981 */ /* 0x000ea8000c1e9b00 */
[----:B------:R-:W5:Y:S01]  /*05f0*/  LDG.E.64.CONSTANT R24, desc[UR8][R24.64] ;  /* 0x0000000818187981 */ /* 0x000f62000c1e9b00 */
[----:B------:R-:W-:Y:S01]  /*0600*/  IADD3 R27, PT, PT, R27, UR6, RZ ;  /* 0x000000061b1b7c10 */ /* 0x000fe2000fffe0ff */
[-C--:B---3--:R-:W-:Y:S02]  /*0610*/  DFMA R2, R16, R4.reuse, R2 ;  /* 0x000000041002722b */ /* 0x088fe40000000002 */
[----:B----4-:R-:W-:Y:S01]  /*0620*/  DFMA R32, R12, R4, R32 ;  /* 0x000000040c20722b */ /* 0x010fe20000000020 */
[----:B------:R-:W1:Y:S02]  /*0630*/  I2F.F64 R4, UR18 ;  /* 0x0000001200047d12 */ /* 0x000e640008201c00 */
[----:B-1----:R-:W-:-:S02]  /*0640*/  DFMA R28, R16, R4, R28 ;  /* 0x00000004101c722b */ /* 0x002fc4000000001c */
[----:B------:R-:W-:-:S04]  /*0650*/  DFMA R14, R12, R4, R14 ;  /* 0x000000040c0e722b */ /* 0x000fc8000000000e */
[----:B------:R-:W1:Y:S01]  /*0660*/  I2F.F64 R4, UR21 ;  /* 0x0000001500047d12 */ /* 0x000e620008201c00 */
[----:B------:R-:W-:Y:S02]  /*0670*/  DADD R38, R38, R16 ;  /* 0x0000000026267229 */ /* 0x000fe40000000010 */
[-C--:B-1----:R-:W-:Y:S01]  /*0680*/  DFMA R16, R16, R4.reuse, R20 ;  /* 0x000000041010722b */ /* 0x082fe20000000014 */
[----:B------:R-:W-:Y:S01]  /*0690*/  IMAD R21, R27, UR5, R0 ;  /* 0x000000051b157c24 */ /* 0x000fe2000f8e0200 */
[----:B------:R-:W-:-:S03]  /*06a0*/  DFMA R6, R12, R4, R6 ;  /* 0x000000040c06722b */ /* 0x000fc60000000006 */
[----:B------:R-:W-:-:S04]  /*06b0*/  IMAD R21, R21, UR4, R26 ;  /* 0x0000000415157c24 */ /* 0x000fc8000f8e021a */
[----:B------:R-:W-:-:S04]  /*06c0*/  IMAD.WIDE R4, R21, 0x8, R18 ;  /* 0x0000000815047825 */ /* 0x000fc800078e0212 */
[----:B------:R-:W-:Y:S02]  /*06d0*/  IMAD.WIDE R20, R21, 0x8, R8 ;  /* 0x0000000815147825 */ /* 0x000fe400078e0208 */
[----:B------:R-:W3:Y:S04]  /*06e0*/  LDG.E.64.CONSTANT R4, desc[UR8][R4.64] ;  /* 0x0000000804047981 */ /* 0x000ee8000c1e9b00 */
[----:B------:R-:W4:Y:S01]  /*06f0*/  LDG.E.64.CONSTANT R20, desc[UR8][R20.64] ;  /* 0x0000000814147981 */ /* 0x000f22000c1e9b00 */
[----:B------:R-:W-:Y:S01]  /*0700*/  DADD R12, R10, R12 ;  /* 0x000000000a0c7229 */ /* 0x000fe2000000000c */
[----:B------:R-:W2:Y:S01]  /*0710*/  I2F.F64 R10, UR19 ;  /* 0x00000013000a7d12 */ /* 0x000ea20008201c00 */
[----:B------:R-:W-:Y:S01]  /*0720*/  IADD3 R27, PT, PT, R27, UR6, RZ ;  /* 0x000000061b1b7c10 */ /* 0x000fe2000fffe0ff */
[----:B------:R-:W1:Y:S01]  /*0730*/  LDCU.128 UR16, c[0x3][0x80] ;  /* 0x00c01000ff1077ac */ /* 0x000e620008000c00 */
[----:B--2---:R-:W-:-:S02]  /*0740*/  DFMA R28, R22, R10, R28 ;  /* 0x0000000a161c722b */ /* 0x004fc4000000001c */
[----:B-----5:R-:W-:-:S03]  /*0750*/  DFMA R14, R24, R10, R14 ;  /* 0x0000000a180e722b */ /* 0x020fc6000000000e */
[----:B0-----:R-:W0:Y:S02]  /*0760*/  I2F.F64 R10, UR12 ;  /* 0x0000000c000a7d12 */ /* 0x001e240008201c00 */
        /* <DEDUP_REMOVED lines=8> */
[----:B------:R-:W-:-:S03]  /*07f0*/  DADD R24, R12, R24 ;  /* 0x000000000c187229 */ /* 0x000fc60000000018 */
[----:B------:R-:W-:-:S04]  /*0800*/  IMAD R13, R17, UR4, R26 ;  /* 0x00000004110d7c24 */ /* 0x000fc8000f8e021a */
[----:B------:R-:W-:-:S06]  /*0810*/  IMAD.WIDE R16, R13, 0x8, R18 ;  /* 0x000000080d107825 */ /* 0x000fcc00078e0212 */
[----:B------:R-:W2:Y:S01]  /*0820*/  LDG.E.64.CONSTANT R16, desc[UR8][R16.64] ;  /* 0x0000000810107981 */ /* 0x000ea2000c1e9b00 */
[----:B------:R-:W-:Y:S01]  /*0830*/  IADD3 R27, PT, PT, R27, UR6, RZ ;  /* 0x000000061b1b7c10 */ /* 0x000fe2000fffe0ff */
[-C--:B---3--:R-:W-:Y:S02]  /*0840*/  DFMA R2, R4, R10.reuse, R2 ;  /* 0x0000000a0402722b */ /* 0x088fe40000000002 */
[----:B----4-:R-:W-:Y:S01]  /*0850*/  DFMA R32, R20, R10, R32 ;  /* 0x0000000a1420722b */ /* 0x010fe20000000020 */
[----:B------:R-:W-:Y:S02]  /*0860*/  IMAD.WIDE R10, R13, 0x8, R8 ;  /* 0x000000080d0a7825 */ /* 0x000fe400078e0208 */
[----:B-1----:R-:W0:Y:S04]  /*0870*/  I2F.F64 R12, UR16 ;  /* 0x00000010000c7d12 */ /* 0x002e280008201c00 */
[----:B------:R-:W3:Y:S01]  /*0880*/  LDG.E.64.CONSTANT R10, desc[UR8][R10.64] ;  /* 0x000000080a0a7981 */ /* 0x000ee2000c1e9b00 */
[----:B0-----:R-:W-:-:S02]  /*0890*/  DFMA R28, R4, R12, R28 ;  /* 0x0000000c041c722b */ /* 0x001fc4000000001c */
[----:B------:R-:W-:Y:S01]  /*08a0*/  DFMA R14, R20, R12, R14 ;  /* 0x0000000c140e722b */ /* 0x000fe2000000000e */
[----:B------:R-:W0:Y:S01]  /*08b0*/  I2F.F64 R12, UR23 ;  /* 0x00000017000c7d12 */ /* 0x000e220008201c00 */
[----:B------:R-:W-:Y:S01]  /*08c0*/  DADD R38, R38, R4 ;  /* 0x0000000026267229 */ /* 0x000fe20000000004 */
[----:B------:R-:W1:Y:S01]  /*08d0*/  LDCU.128 UR20, c[0x3][0xf0] ;  /* 0x00c01e00ff1477ac */ /* 0x000e620008000c00 */
[-C--:B0-----:R-:W-:Y:S01]  /*08e0*/  DFMA R4, R4, R12.reuse, R22 ;  /* 0x0000000c0404722b */ /* 0x081fe20000000016 */
[----:B------:R-:W-:Y:S01]  /*08f0*/  IMAD R23, R27, UR5, R0 ;  /* 0x000000051b177c24 */ /* 0x000fe2000f8e0200 */
[----:B------:R-:W-:-:S03]  /*0900*/  DFMA R6, R20, R12, R6 ;  /* 0x0000000c1406722b */ /* 0x000fc60000000006 */
[----:B------:R-:W-:-:S04]  /*0910*/  IMAD R31, R23, UR4, R26 ;  /* 0x00000004171f7c24 */ /* 0x000fc8000f8e021a */
[----:B------:R-:W-:-:S04]  /*0920*/  IMAD.WIDE R22, R31, 0x8, R18 ;  /* 0x000000081f167825 */ /* 0x000fc800078e0212 */
[----:B------:R-:W-:Y:S02]  /*0930*/  IMAD.WIDE R12, R31, 0x8, R8 ;  /* 0x000000081f0c7825 */ /* 0x000fe400078e0208 */
[----:B------:R-:W4:Y:S04]  /*0940*/  LDG.E.64.CONSTANT R22, desc[UR8][R22.64] ;  /* 0x0000000816167981 */ /* 0x000f28000c1e9b00 */
[----:B------:R-:W5:Y:S01]  /*0950*/  LDG.E.64.CONSTANT R12, desc[UR8][R12.64] ;  /* 0x000000080c0c7981 */ /* 0x000f62000c1e9b00 */
[----:B------:R-:W-:Y:S01]  /*0960*/  DADD R20, R24, R20 ;  /* 0x0000000018147229 */ /* 0x000fe20000000014 */
[----:B------:R-:W2:Y:S02]  /*0970*/  I2F.F64 R24, UR14 ;  /* 0x0000000e00187d12 */ /* 0x000ea40008201c00 */
[----:B--2---:R-:W-:Y:S01]  /*0980*/  DFMA R2, R16, R24, R2 ;  /* 0x000000181002722b */ /* 0x004fe20000000002 */
[----:B------:R-:W-:Y:S01]  /*0990*/  VIADD R27, R27, UR6 ;  /* 0x000000061b1b7c36 */ /* 0x000fe20008000000 */
[----:B------:R-:W-:-:S02]  /*09a0*/  DADD R38, R38, R16 ;  /* 0x0000000026267229 */ /* 0x000fc40000000010 */
[----:B---3--:R-:W-:Y:S02]  /*09b0*/  DFMA R32, R10, R24, R32 ;  /* 0x000000180a20722b */ /* 0x008fe40000000020 */
[----:B------:R-:W0:Y:S02]  /*09c0*/  I2F.F64 R24, UR17 ;  /* 0x0000001100187d12 */ /* 0x000e240008201c00 */
[-C--:B0-----:R-:W-:Y:S02]  /*09d0*/  DFMA R28, R16, R24.reuse, R28 ;  /* 0x00000018101c722b */ /* 0x081fe4000000001c */
[----:B------:R-:W-:-:S04]  /*09e0*/  DFMA R14, R10, R24, R14 ;  /* 0x000000180a0e722b */ /* 0x000fc8000000000e */
[----:B-1----:R-:W0:Y:S02]  /*09f0*/  I2F.F64 R24, UR20 ;  /* 0x0000001400187d12 */ /* 0x002e240008201c00 */
[-C--:B0-----:R-:W-:Y:S02]  /*0a00*/  DFMA R16, R16, R24.reuse, R4 ;  /* 0x000000181010722b */ /* 0x081fe40000000004 */
[----:B------:R-:W-:-:S04]  /*0a10*/  DFMA R6, R10, R24, R6 ;  /* 0x000000180a06722b */ /* 0x000fc80000000006 */
[----:B------:R-:W4:Y:S01]  /*0a20*/  I2F.F64 R4, UR15 ;  /* 0x0000000f00047d12 */ /* 0x000f220008201c00 */
[----:B------:R-:W-:Y:S01]  /*0a30*/  IMAD R25, R27, UR5, R0 ;  /* 0x000000051b197c24 */ /* 0x000fe2000f8e0200 */
[----:B------:R-:W-:Y:S01]  /*0a40*/  DADD R10, R20, R10 ;  /* 0x00000000140a7229 */ /* 0x000fe2000000000a */
[----:B------:R-:W0:Y:S02]  /*0a50*/  LDCU.128 UR12, c[0x3][0x20] ;  /* 0x00c00400ff0c77ac */ /* 0x000e240008000c00 */
[----:B------:R-:W-:-:S04]  /*0a60*/  IMAD R25, R25, UR4, R26 ;  /* 0x0000000419197c24 */ /* 0x000fc8000f8e021a */
[----:B------:R-:W-:-:S04]  /*0a70*/  IMAD.WIDE R20, R25, 0x8, R18 ;  /* 0x0000000819147825 */ /* 0x000fc800078e0212 */
[----:B------:R-:W-:Y:S01]  /*0a80*/  IMAD.WIDE R24, R25, 0x8, R8 ;  /* 0x0000000819187825 */ /* 0x000fe200078e0208 */
[-C--:B----4-:R-:W-:Y:S01]  /*0a90*/  DFMA R2, R22, R4.reuse, R2 ;  /* 0x000000041602722b */ /* 0x090fe20000000002 */
[----:B------:R-:W2:Y:S01]  /*0aa0*/  LDG.E.64.CONSTANT R20, desc[UR8][R20.64] ;  /* 0x0000000814147981 */ /* 0x000ea2000c1e9b00 */
[----:B-----5:R-:W-:Y:S01]  /*0ab0*/  DFMA R32, R12, R4, R32 ;  /* 0x000000040c20722b */ /* 0x020fe20000000020 */
[----:B------:R-:W1:Y:S02]  /*0ac0*/  I2F.F64 R4, UR18 ;  /* 0x0000001200047d12 */ /* 0x000e640008201c00 */
[----:B------:R-:W3:Y:S01]  /*0ad0*/  LDG.E.64.CONSTANT R24, desc[UR8][R24.64] ;  /* 0x0000000818187981 */ /* 0x000ee2000c1e9b00 */
[----:B------:R-:W-:Y:S01]  /*0ae0*/  IADD3 R27, PT, PT, R27, UR6, RZ ;  /* 0x000000061b1b7c10 */ /* 0x000fe2000fffe0ff */
[-C--:B-1----:R-:W-:Y:S02]  /*0af0*/  DFMA R28, R22, R4.reuse, R28 ;  /* 0x00000004161c722b */ /* 0x082fe4000000001c */
[----:B------:R-:W-:-:S02]  /*0b00*/  DFMA R14, R12, R4, R14 ;  /* 0x000000040c0e722b */ /* 0x000fc4000000000e */
        /* <DEDUP_REMOVED lines=11> */
[----:B------:R-:W2:Y:S01]  /*0bc0*/  I2F.F64 R10, UR19 ;  /* 0x00000013000a7d12 */ /* 0x000ea20008201c00 */
[----:B------:R-:W-:Y:S01]  /*0bd0*/  IADD3 R27, PT, PT, R27, UR6, RZ ;  /* 0x000000061b1b7c10 */ /* 0x000fe2000fffe0ff */
[----:B------:R-:W1:Y:S01]  /*0be0*/  LDCU.128 UR16, c[0x3][0x90] ;  /* 0x00c01200ff1077ac */ /* 0x000e620008000c00 */
[----:B--2---:R-:W-:-:S02]  /*0bf0*/  DFMA R28, R20, R10, R28 ;  /* 0x0000000a141c722b */ /* 0x004fc4000000001c */
[----:B---3--:R-:W-:-:S03]  /*0c00*/  DFMA R14, R24, R10, R14 ;  /* 0x0000000a180e722b */ /* 0x008fc6000000000e */
[----:B0-----:R-:W0:Y:S02]  /*0c10*/  I2F.F64 R10, UR12 ;  /* 0x0000000c000a7d12 */ /* 0x001e240008201c00 */
[-C--:B0-----:R-:W-:Y:S02]  /*0c20*/  DFMA R2, R20, R10.reuse, R2 ;  /* 0x0000000a1402722b */ /* 0x081fe40000000002 */
[----:B------:R-:W-:-:S04]  /*0c30*/  DFMA R32, R24, R10, R32 ;  /* 0x0000000a1820722b */ /* 0x000fc80000000020 */
[----:B------:R-:W0:Y:S01]  /*0c40*/  I2F.F64 R10, UR22 ;  /* 0x00000016000a7d12 */ /* 0x000e220008201c00 */
[----:B------:R-:W-:Y:S02]  /*0c50*/  DADD R38, R38, R20 ;  /* 0x0000000026267229 */ /* 0x000fe40000000014 */
[-C--:B0-----:R-:W-:Y:S02]  /*0c60*/  DFMA R20, R20, R10.reuse, R22 ;  /* 0x0000000a1414722b */ /* 0x081fe40000000016 */
[----:B------:R-:W-:-:S03]  /*0c70*/  DFMA R6, R24, R10, R6 ;  /* 0x0000000a1806722b */ /* 0x000fc60000000006 */
[----:B------:R-:W4:Y:S01]  /*0c80*/  I2F.F64 R10, UR13 ;  /* 0x0000000d000a7d12 */ /* 0x000f220008201c00 */
[----:B------:R-:W-:Y:S01]  /*0c90*/  IMAD R23, R27, UR5, R0 ;  /* 0x000000051b177c24 */ /* 0x000fe2000f8e0200 */
[----:B------:R-:W-:-:S03]  /*0ca0*/  DADD R24, R12, R24 ;  /* 0x000000000c187229 */ /* 0x000fc60000000018 */
[----:B------:R-:W-:-:S04]  /*0cb0*/  IMAD R13, R23, UR4, R26 ;  /* 0x00000004170d7c24 */ /* 0x000fc8000f8e021a */
[----:B------:R-:W-:Y:S01]  /*0cc0*/  IMAD.WIDE R22, R13, 0x8, R18 ;  /* 0x000000080d167825 */ /* 0x000fe200078e0212 */
[----:B----4-:R-:W-:-:S05]  /*0cd0*/  DFMA R2, R4, R10, R2 ;  /* 0x0000000a0402722b */ /* 0x010fca0000000002 */
[----:B------:R-:W2:Y:S01]  /*0ce0*/  LDG.E.64.CONSTANT R22, desc[UR8][R22.64] ;  /* 0x0000000816167981 */ /* 0x000ea2000c1e9b00 */
[----:B-----5:R-:W-:Y:S01]  /*0cf0*/  DFMA R32, R16, R10, R32 ;  /* 0x0000000a1020722b */ /* 0x020fe20000000020 */
[----:B------:R-:W-:Y:S02]  /*0d00*/  IMAD.WIDE R10, R13, 0x8, R8 ;  /* 0x000000080d0a7825 */ /* 0x000fe400078e0208 */
[----:B-1----:R-:W0:Y:S04]  /*0d10*/  I2F.F64 R12, UR16 ;  /* 0x00000010000c7d12 */ /* 0x002e280008201c00 */
[----:B------:R-:W3:Y:S01]  /*0d20*/  LDG.E.64.CONSTANT R10, desc[UR8][R10.64] ;  /* 0x000000080a0a7981 */ /* 0x000ee2000c1e9b00 */
[-C--:B0-----:R-:W-:Y:S02]  /*0d30*/  DFMA R28, R4, R12.reuse, R28 ;  /* 0x0000000c041c722b */ /* 0x081fe4000000001c */
[----:B------:R-:W-:Y:S01]  /*0d40*/  DFMA R14, R16, R12, R14 ;  /* 0x0000000c100e722b */ /* 0x000fe2000000000e */
[----:B------:R-:W0:Y:S01]  /*0d50*/  I2F.F64 R12, UR23 ;  /* 0x00000017000c7d12 */ /* 0x000e220008201c00 */
[----:B------:R-:W-:Y:S01]  /*0d60*/  IADD3 R27, PT, PT, R27, UR6, RZ ;  /* 0x000000061b1b7c10 */ /* 0x000fe2000fffe0ff */
[----:B------:R-:W-:Y:S01]  /*0d70*/  DADD R38, R38, R4 ;  /* 0x0000000026267229 */ /* 0x000fe20000000004 */
[----:B------:R-:W1:Y:S01]  /*0d80*/  LDCU.128 UR20, c[0x3][0x100] ;  /* 0x00c02000ff1477ac */ /* 0x000e620008000c00 */
[----:B0-----:R-:W-:-:S02]  /*0d90*/  DFMA R4, R4, R12, R20 ;  /* 0x0000000c0404722b */ /* 0x001fc40000000014 */
        /* <DEDUP_REMOVED lines=9> */
[----:B------:R-:W-:Y:S01]  /*0e30*/  VIADD R27, R27, UR6 ;  /* 0x000000061b1b7c36 */ /* 0x000fe20008000000 */
[----:B--2---:R-:W-:-:S02]  /*0e40*/  DFMA R2, R22, R24, R2 ;  /* 0x000000181602722b */ /* 0x004fc40000000002 */
[----:B---3--:R-:W-:-:S04]  /*0e50*/  DFMA R32, R10, R24, R32 ;  /* 0x000000180a20722b */ /* 0x008fc80000000020 */
[----:B------:R-:W0:Y:S02]  /*0e60*/  I2F.F64 R24, UR17 ;  /* 0x0000001100187d12 */ /* 0x000e240008201c00 */
[-C--:B0-----:R-:W-:Y:S02]  /*0e70*/  DFMA R28, R22, R24.reuse, R28 ;  /* 0x00000018161c722b */ /* 0x081fe4000000001c */
[----:B------:R-:W-:-:S04]  /*0e80*/  DFMA R14, R10, R24, R14 ;  /* 0x000000180a0e722b */ /* 0x000fc8000000000e */
[----:B-1----:R-:W0:Y:S01]  /*0e90*/  I2F.F64 R24, UR20 ;  /* 0x0000001400187d12 */ /* 0x002e220008201c00 */
[----:B------:R-:W-:Y:S02]  /*0ea0*/  DADD R38, R38, R22 ;  /* 0x0000000026267229 */ /* 0x000fe40000000016 */
[-C--:B0-----:R-:W-:Y:S02]  /*0eb0*/  DFMA R22, R22, R24.reuse, R4 ;  /* 0x000000181616722b */ /* 0x081fe40000000004 */
[----:B------:R-:W-:-:S03]  /*0ec0*/  DFMA R6, R10, R24, R6 ;  /* 0x000000180a06722b */ /* 0x000fc60000000006 */
        /* <DEDUP_REMOVED lines=156> */
[----:B------:R-:W-:Y:S02]  /*1890*/  IMAD.WIDE R20, R21, 0x8, R8 ;  /* 0x0000000815147825 */ /* 0x000fe400078e0208 */
[----:B------:R-:W2:Y:S01]  /*18a0*/  LDG.E.64.CONSTANT R24, desc[UR8][R24.64] ;  /* 0x0000000818187981 */ /* 0x000ea2000c1e9b00 */
[-C--:B----4-:R-:W-:Y:S02]  /*18b0*/  DFMA R2, R22, R4.reuse, R2 ;  /* 0x000000041602722b */ /* 0x090fe40000000002 */
[----:B-----5:R-:W-:Y:S01]  /*18c0*/  DFMA R32, R16, R4, R32 ;  /* 0x000000041020722b */ /* 0x020fe20000000020 */
[----:B------:R-:W3:Y:S01]  /*18d0*/  LDG.E.64.CONSTANT R20, desc[UR8][R20.64] ;  /* 0x0000000814147981 */ /* 0x000ee2000c1e9b00 */
[----:B------:R-:W1:Y:S01]  /*18e0*/  I2F.F64 R4, UR18 ;  /* 0x0000001200047d12 */ /* 0x000e620008201c00 */
[----:B------:R-:W-:Y:S01]  /*18f0*/  IADD3 R27, PT, PT, R27, UR6, RZ ;  /* 0x000000061b1b7c10 */ /* 0x000fe2000fffe0ff */
[-C--:B-1----:R-:W-:Y:S02]  /*1900*/  DFMA R28, R22, R4.reuse, R28 ;  /* 0x00000004161c722b */ /* 0x082fe4000000001c */
        /* <DEDUP_REMOVED lines=51> */
[----:B------:R-:W-:-:S04]  /*1c40*/  VIADD R27, R27, UR6 ;  /* 0x000000061b1b7c36 */ /* 0x000fc80008000000 */
[----:B------:R-:W-:-:S04]  /*1c50*/  IMAD R31, R27, UR5, R0 ;  /* 0x000000051b1f7c24 */ /* 0x000fc8000f8e0200 */
[----:B------:R-:W-:Y:S01]  /*1c60*/  IMAD R31, R31, UR4, R26 ;  /* 0x000000041f1f7c24 */ /* 0x000fe2000f8e021a */
[----:B------:R-:W-:Y:S01]  /*1c70*/  IADD3 R27, PT, PT, R27, UR6, RZ ;  /* 0x000000061b1b7c10 */ /* 0x000fe2000fffe0ff */
[-C--:B--2---:R-:W-:Y:S02]  /*1c80*/  DFMA R2, R16, R20.reuse, R2 ;  /* 0x000000141002722b */ /* 0x084fe40000000002 */
[----:B---3--:R-:W-:Y:S01]  /*1c90*/  DFMA R32, R12, R20, R32 ;  /* 0x000000140c20722b */ /* 0x008fe20000000020 */
[----:B------:R-:W0:Y:S02]  /*1ca0*/  I2F.F64 R20, UR17 ;  /* 0x0000001100147d12 */ /* 0x000e240008201c00 */
[-C--:B0-----:R-:W-:Y:S02]  /*1cb0*/  DFMA R28, R16, R20.reuse, R28 ;  /* 0x00000014101c722b */ /* 0x081fe4000000001c */
[----:B------:R-:W-:-:S04]  /*1cc0*/  DFMA R14, R12, R20, R14 ;  /* 0x000000140c0e722b */ /* 0x000fc8000000000e */
[----:B-1----:R-:W0:Y:S01]  /*1cd0*/  I2F.F64 R20, UR20 ;  /* 0x0000001400147d12 */ /* 0x002e220008201c00 */
[----:B------:R-:W-:Y:S02]  /*1ce0*/  DADD R38, R38, R16 ;  /* 0x0000000026267229 */ /* 0x000fe40000000010 */
[----:B------:R-:W-:Y:S02]  /*1cf0*/  DADD R4, R4, R12 ;  /* 0x0000000004047229 */ /* 0x000fe4000000000c */
[----:B0-----:R-:W-:-:S03]  /*1d00*/  DFMA R16, R16, R20, R10 ;  /* 0x000000141010722b */ /* 0x001fc6000000000a */
[----:B------:R-:W4:Y:S01]  /*1d10*/  I2F.F64 R10, UR15 ;  /* 0x0000000f000a7d12 */ /* 0x000f220008201c00 */
[----:B------:R-:W-:-:S07]  /*1d20*/  DFMA R6, R12, R20, R6 ;  /* 0x000000140c06722b */ /* 0x000fce0000000006 */
[----:B------:R-:W0:Y:S01]  /*1d30*/  I2F.F64 R12, UR18 ;  /* 0x00000012000c7d12 */ /* 0x000e220008201c00 */
[----:B------:R-:W-:Y:S01]  /*1d40*/  IMAD.WIDE R20, R31, 0x8, R18 ;  /* 0x000000081f147825 */ /* 0x000fe200078e0212 */
[----:B----4-:R-:W-:-:S05]  /*1d50*/  DFMA R2, R24, R10, R2 ;  /* 0x0000000a1802722b */ /* 0x010fca0000000002 */
[----:B------:R-:W2:Y:S01]  /*1d60*/  LDG.E.64.CONSTANT R20, desc[UR8][R20.64] ;  /* 0x0000000814147981 */ /* 0x000ea2000c1e9b00 */
[----:B-----5:R-:W-:Y:S01]  /*1d70*/  DFMA R32, R22, R10, R32 ;  /* 0x0000000a1620722b */ /* 0x020fe20000000020 */
[----:B------:R-:W-:Y:S01]  /*1d80*/  IMAD.WIDE R10, R31, 0x8, R8 ;  /* 0x000000081f0a7825 */ /* 0x000fe200078e0208 */
[-C--:B0-----:R-:W-:Y:S02]  /*1d90*/  DFMA R28, R24, R12.reuse, R28 ;  /* 0x0000000c181c722b */ /* 0x081fe4000000001c */
[----:B------:R-:W-:-:S03]  /*1da0*/  DFMA R14, R22, R12, R14 ;  /* 0x0000000c160e722b */ /* 0x000fc6000000000e */
[----:B------:R-:W3:Y:S01]  /*1db0*/  LDG.E.64.CONSTANT R10, desc[UR8][R10.64] ;  /* 0x000000080a0a7981 */ /* 0x000ee2000c1e9b00 */
[----:B------:R-:W0:Y:S01]  /*1dc0*/  I2F.F64 R12, UR21 ;  /* 0x00000015000c7d12 */ /* 0x000e220008201c00 */
[C---:B------:R-:W-:Y:S01]  /*1dd0*/  IMAD R31, R27.reuse, UR5, R0 ;  /* 0x000000051b1f7c24 */ /* 0x040fe2000f8e0200 */
[----:B------:R-:W-:Y:S01]  /*1de0*/  IADD3 R27, PT, PT, R27, UR6, RZ ;  /* 0x000000061b1b7c10 */ /* 0x000fe2000fffe0ff */
[----:B------:R-:W-:Y:S01]  /*1df0*/  DADD R38, R38, R24 ;  /* 0x0000000026267229 */ /* 0x000fe20000000018 */
[----:B------:R-:W1:Y:S01]  /*1e00*/  LDCU.64 UR6, c[0x3][0xd0] ;  /* 0x00c01a00ff0677ac */ /* 0x000e620008000a00 */
[----:B------:R-:W-:Y:S02]  /*1e10*/  IMAD R31, R31, UR4, R26 ;  /* 0x000000041f1f7c24 */ /* 0x000fe4000f8e021a */
[----:B------:R-:W-:Y:S01]  /*1e20*/  IMAD R27, R27, UR5, R0 ;  /* 0x000000051b1b7c24 */ /* 0x000fe2000f8e0200 */
[----:B0-----:R-:W-:Y:S01]  /*1e30*/  DFMA R24, R24, R12, R16 ;  /* 0x0000000c1818722b */ /* 0x001fe20000000010 */
[----:B------:R-:W-:-:S04]  /*1e40*/  IMAD.WIDE R16, R31, 0x8, R18 ;  /* 0x000000081f107825 */ /* 0x000fc800078e0212 */
[----:B------:R-:W-:Y:S01]  /*1e50*/  IMAD R35, R27, UR4, R26 ;  /* 0x000000041b237c24 */ /* 0x000fe2000f8e021a */
[----:B------:R-:W0:Y:S01]  /*1e60*/  LDCU.64 UR4, c[0x3][0x60] ;  /* 0x00c00c00ff0477ac */ /* 0x000e220008000a00 */
[----:B------:R-:W4:Y:S02]  /*1e70*/  LDG.E.64.CONSTANT R16, desc[UR8][R16.64] ;  /* 0x0000000810107981 */ /* 0x000f24000c1e9b00 */
[----:B------:R-:W-:-:S06]  /*1e80*/  IMAD.WIDE R26, R35, 0x8, R18 ;  /* 0x00000008231a7825 */ /* 0x000fcc00078e0212 */
[----:B------:R-:W5:Y:S01]  /*1e90*/  LDG.E.64.CONSTANT R26, desc[UR8][R26.64] ;  /* 0x000000081a1a7981 */ /* 0x000f62000c1e9b00 */
[----:B------:R-:W-:-:S04]  /*1ea0*/  IMAD.WIDE R30, R31, 0x8, R8 ;  /* 0x000000081f1e7825 */ /* 0x000fc800078e0208 */
[----:B------:R-:W-:Y:S02]  /*1eb0*/  IMAD.WIDE R18, R35, 0x8, R8 ;  /* 0x0000000823127825 */ /* 0x000fe400078e0208 */
[----:B------:R1:W5:Y:S04]  /*1ec0*/  LDG.E.64.CONSTANT R8, desc[UR8][R30.64] ;  /* 0x000000081e087981 */ /* 0x000368000c1e9b00 */
[----:B------:R-:W5:Y:S01]  /*1ed0*/  LDG.E.64.CONSTANT R18, desc[UR8][R18.64] ;  /* 0x0000000812127981 */ /* 0x000f62000c1e9b00 */
[----:B------:R-:W-:Y:S01]  /*1ee0*/  DFMA R6, R22, R12, R6 ;  /* 0x0000000c1606722b */ /* 0x000fe20000000006 */
[----:B0-----:R-:W2:Y:S01]  /*1ef0*/  I2F.F64 R12, UR4 ;  /* 0x00000004000c7d12 */ /* 0x001ea20008201c00 */
[----:B------:R-:W-:Y:S01]  /*1f00*/  DADD R22, R4, R22 ;  /* 0x0000000004167229 */ /* 0x000fe20000000016 */
[----:B------:R-:W0:Y:S06]  /*1f10*/  LDCU UR4, c[0x3][0x68] ;  /* 0x00c00d00ff0477ac */ /* 0x000e2c0008000800 */
[----:B------:R-:W0:Y:S08]  /*1f20*/  I2F.F64 R4, UR19 ;  /* 0x0000001300047d12 */ /* 0x000e300008201c00 */
[----:B-1----:R-:W-:Y:S01]  /*1f30*/  I2F.F64 R30, UR6 ;  /* 0x00000006001e7d12 */ /* 0x002fe20008201c00 */
[----:B------:R-:W-:Y:S01]  /*1f40*/  BSSY.RECONVERGENT B0, `(.L_x_0) ;  /* 0x000006d000007945 */ /* 0x000fe20003800200 */
[----:B--2---:R-:W-:-:S02]  /*1f50*/  DFMA R2, R20, R12, R2 ;  /* 0x0000000c1402722b */ /* 0x004fc40000000002 */
[----:B---3--:R-:W-:-:S04]  /*1f60*/  DFMA R32, R10, R12, R32 ;  /* 0x0000000c0a20722b */ /* 0x008fc80000000020 */
[----:B------:R-:W1:Y:S01]  /*1f70*/  I2F.F64 R12, UR22 ;  /* 0x00000016000c7d12 */ /* 0x000e620008201c00 */
[----:B------:R-:W-:Y:S02]  /*1f80*/  DADD R38, R38, R20 ;  /* 0x0000000026267229 */ /* 0x000fe40000000014 */
[-C--:B0-----:R-:W-:Y:S02]  /*1f90*/  DFMA R28, R20, R4.reuse, R28 ;  /* 0x00000004141c722b */ /* 0x081fe4000000001c */
[----:B------:R-:W-:-:S03]  /*1fa0*/  DFMA R14, R10, R4, R14 ;  /* 0x000000040a0e722b */ /* 0x000fc6000000000e */
[----:B------:R-:W0:Y:S01]  /*1fb0*/  I2F.F64 R4, UR5 ;  /* 0x0000000500047d12 */ /* 0x000e220008201c00 */
[----:B------:R-:W2:Y:S01]  /*1fc0*/  LDCU UR5, c[0x3][0x140] ;  /* 0x00c02800ff0577ac */ /* 0x000ea20008000800 */
[-C--:B-1----:R-:W-:Y:S02]  /*1fd0*/  DFMA R20, R20, R12.reuse, R24 ;  /* 0x0000000c1414722b */ /* 0x082fe40000000018 */
[----:B------:R-:W-:-:S04]  /*1fe0*/  DFMA R6, R10, R12, R6 ;  /* 0x0000000c0a06722b */ /* 0x000fc80000000006 */
[----:B------:R-:W1:Y:S01]  /*1ff0*/  I2F.F64 R12, UR23 ;  /* 0x00000017000c7d12 */ /* 0x000e620008201c00 */
[----:B----4-:R-:W-:Y:S02]  /*2000*/  DADD R38, R38, R16 ;  /* 0x0000000026267229 */ /* 0x010fe40000000010 */
[----:B------:R-:W-:Y:S02]  /*2010*/  DADD R10, R22, R10 ;  /* 0x00000000160a7229 */ /* 0x000fe4000000000a */
[----:B0-----:R-:W-:-:S04]  /*2020*/  DFMA R2, R16, R4, R2 ;  /* 0x000000041002722b */ /* 0x001fc80000000002 */
[----:B-----5:R-:W-:Y:S01]  /*2030*/  DADD R38, R38, R26 ;  /* 0x0000000026267229 */ /* 0x020fe2000000001a */
[----:B------:R-:W0:Y:S01]  /*2040*/  I2F.F64 R24, UR7 ;  /* 0x0000000700187d12 */ /* 0x000e220008201c00 */
[C---:B------:R-:W-:Y:S02]  /*2050*/  DFMA R28, R16.reuse, R30, R28 ;  /* 0x0000001e101c722b */ /* 0x040fe4000000001c */
[----:B-1----:R-:W-:-:S05]  /*2060*/  DFMA R16, R16, R12, R20 ;  /* 0x0000000c1010722b */ /* 0x002fca0000000014 */
[----:B------:R-:W1:Y:S01]  /*2070*/  I2F.F64 R22, UR4 ;  /* 0x0000000400167d12 */ /* 0x000e620008201c00 */
[----:B------:R-:W-:-:S07]  /*2080*/  UMOV UR4, 0xe826d695 ;  /* 0xe826d69500047882 */ /* 0x000fce0000000000 */
[----:B--2---:R-:W2:Y:S01]  /*2090*/  I2F.F64 R20, UR5 ;  /* 0x0000000500147d12 */ /* 0x004ea20008201c00 */
[----:B------:R-:W-:Y:S02]  /*20a0*/  UMOV UR5, 0x3e112e0b ;  /* 0x3e112e0b00057882 */ /* 0x000fe40000000000 */
[----:B------:R-:W-:Y:S02]  /*20b0*/  DSETP.GT.AND P0, PT, R38, UR4, PT ;  /* 0x0000000426007e2a */ /* 0x000fe4000bf04000 */
[C---:B------:R-:W-:Y:S02]  /*20c0*/  DFMA R4, R8.reuse, R4, R32 ;  /* 0x000000040804722b */ /* 0x040fe40000000020 */
[C---:B------:R-:W-:Y:S02]  /*20d0*/  DFMA R14, R8.reuse, R30, R14 ;  /* 0x0000001e080e722b */ /* 0x040fe4000000000e */
[----:B------:R-:W-:Y:S02]  /*20e0*/  DFMA R6, R8, R12, R6 ;  /* 0x0000000c0806722b */ /* 0x000fe40000000006 */
[----:B------:R-:W-:-:S02]  /*20f0*/  DADD R10, R10, R8 ;  /* 0x000000000a0a7229 */ /* 0x000fc40000000008 */
[C---:B0-----:R-:W-:Y:S02]  /*2100*/  DFMA R28, R26.reuse, R24, R28 ;  /* 0x000000181a1c722b */ /* 0x041fe4000000001c */
[C---:B-1----:R-:W-:Y:S02]  /*2110*/  DFMA R2, R26.reuse, R22, R2 ;  /* 0x000000161a02722b */ /* 0x042fe40000000002 */
[----:B--2---:R-:W-:Y:S02]  /*2120*/  DFMA R26, R26, R20, R16 ;  /* 0x000000141a1a722b */ /* 0x004fe40000000010 */
[C---:B------:R-:W-:Y:S02]  /*2130*/  DFMA R24, R18.reuse, R24, R14 ;  /* 0x000000181218722b */ /* 0x040fe4000000000e */
[C---:B------:R-:W-:Y:S02]  /*2140*/  DFMA R22, R18.reuse, R22, R4 ;  /* 0x000000161216722b */ /* 0x040fe40000000004 */
[----:B------:R-:W-:-:S02]  /*2150*/  DFMA R20, R18, R20, R6 ;  /* 0x000000141214722b */ /* 0x000fc40000000006 */
[----:B------:R-:W-:Y:S01]  /*2160*/  DADD R18, R10, R18 ;  /* 0x000000000a127229 */ /* 0x000fe20000000012 */
[----:B------:R-:W-:Y:S02]  /*2170*/  CS2R R16, SRZ ;  /* 0x0000000000107805 */ /* 0x000fe4000001ff00 */
[----:B------:R-:W-:Y:S02]  /*2180*/  CS2R R14, SRZ ;  /* 0x00000000000e7805 */ /* 0x000fe4000001ff00 */
[----:B------:R-:W-:Y:S01]  /*2190*/  CS2R R12, SRZ ;  /* 0x00000000000c7805 */ /* 0x000fe2000001ff00 */
[----:B------:R-:W-:Y:S06]  /*21a0*/  @!P0 BRA `(.L_x_1) ;  /* 0x0000000400188947 */ /* 0x000fec0003800000 */
[----:B------:R-:W0:Y:S01]  /*21b0*/  MUFU.RCP64H R5, R39 ;  /* 0x0000002700057308 */ /* 0x000e220000001800 */
[----:B------:R-:W-:Y:S01]  /*21c0*/  MOV R4, 0x1 ;  /* 0x0000000100047802 */ /* 0x000fe20000000f00 */
[----:B------:R-:W-:Y:S01]  /*21d0*/  BSSY.RECONVERGENT B1, `(.L_x_2) ;  /* 0x0000013000017945 */ /* 0x000fe20003800200 */
[----:B------:R-:W-:-:S04]  /*21e0*/  FSETP.GEU.AND P1, PT, |R3|, 6.5827683646048100446e-37, PT ;  /* 0x036000000300780b */ /* 0x000fc80003f2e200 */
[----:B0-----:R-:W-:-:S08]  /*21f0*/  DFMA R6, -R38, R4, 1 ;  /* 0x3ff000002606742b */ /* 0x001fd00000000104 */
[----:B------:R-:W-:-:S08]  /*2200*/  DFMA R6, R6, R6, R6 ;  /* 0x000000060606722b */ /* 0x000fd00000000006 */
[----:B------:R-:W-:-:S08]  /*2210*/  DFMA R6, R4, R6, R4 ;  /* 0x000000060406722b */ /* 0x000fd00000000004 */
[----:B------:R-:W-:-:S08]  /*2220*/  DFMA R4, -R38, R6, 1 ;  /* 0x3ff000002604742b */ /* 0x000fd00000000106 */
[----:B------:R-:W-:-:S08]  /*2230*/  DFMA R4, R6, R4, R6 ;  /* 0x000000040604722b */ /* 0x000fd00000000006 */
[----:B------:R-:W-:-:S08]  /*2240*/  DMUL R16, R2, R4 ;  /* 0x0000000402107228 */ /* 0x000fd00000000000 */
[----:B------:R-:W-:-:S08]  /*2250*/  DFMA R6, -R38, R16, R2 ;  /* 0x000000102606722b */ /* 0x000fd00000000102 */
[----:B------:R-:W-:-:S10]  /*2260*/  DFMA R16, R4, R6, R16 ;  /* 0x000000060410722b */ /* 0x000fd40000000010 */
[----:B------:R-:W-:-:S05]  /*2270*/  FFMA R0, RZ, R39, R17 ;  /* 0x00000027ff007223 */ /* 0x000fca0000000011 */
[----:B------:R-:W-:-:S13]  /*2280*/  FSETP.GT.AND P0, PT, |R0|, 1.469367938527859385e-39, PT ;  /* 0x001000000000780b */ /* 0x000fda0003f04200 */
[----:B------:R-:W-:Y:S05]  /*2290*/  @P0 BRA P1, `(.L_x_3) ;  /* 0x0000000000180947 */ /* 0x000fea0000800000 */
[----:B------:R-:W-:Y:S01]  /*22a0*/  IMAD.MOV.U32 R8, RZ, RZ, R38 ;  /* 0x000000ffff087224 */ /* 0x000fe200078e0026 */
[----:B------:R-:W-:Y:S02]  /*22b0*/  MOV R9, R39 ;  /* 0x0000002700097202 */ /* 0x000fe40000000f00 */
[----:B------:R-:W-:-:S07]  /*22c0*/  MOV R0, 0x22e0 ;  /* 0x000022e000007802 */ /* 0x000fce0000000f00 */
[----:B------:R-:W-:Y:S05]  /*22d0*/  CALL.REL.NOINC `($__internal_0_$__cuda_sm20_div_rn_f64_full) ;  /* 0x00000008004c7944 */ /* 0x000fea0003c00000 */
[----:B------:R-:W-:Y:S02]  /*22e0*/  MOV R16, R4 ;  /* 0x0000000400107202 */ /* 0x000fe40000000f00 */
[----:B------:R-:W-:-:S07]  /*22f0*/  MOV R17, R5 ;  /* 0x0000000500117202 */ /* 0x000fce0000000f00 */
.L_x_3:
[----:B------:R-:W-:Y:S05]  /*2300*/  BSYNC.RECONVERGENT B1 ;  /* 0x0000000000017941 */ /* 0x000fea0003800200 */
.L_x_2:
[----:B------:R-:W0:Y:S01]  /*2310*/  MUFU.RCP64H R3, R39 ;  /* 0x0000002700037308 */ /* 0x000e220000001800 */
[----:B------:R-:W-:Y:S01]  /*2320*/  IMAD.MOV.U32 R2, RZ, RZ, 0x1 ;  /* 0x00000001ff027424 */ /* 0x000fe200078e00ff */
[----:B------:R-:W-:Y:S01]  /*2330*/  FSETP.GEU.AND P1, PT, |R29|, 6.5827683646048100446e-37, PT ;  /* 0x036000001d00780b */ /* 0x000fe20003f2e200 */
[----:B------:R-:W-:Y:S04]  /*2340*/  BSSY.RECONVERGENT B1, `(.L_x_4) ;  /* 0x0000014000017945 */ /* 0x000fe80003800200 */
        /* <DEDUP_REMOVED lines=11> */
[----:B------:R-:W-:Y:S01]  /*2400*/  MOV R2, R28 ;  /* 0x0000001c00027202 */ /* 0x000fe20000000f00 */
[----:B------:R-:W-:Y:S01]  /*2410*/  IMAD.MOV.U32 R9, RZ, RZ, R39 ;  /* 0x000000ffff097224 */ /* 0x000fe200078e0027 */
[----:B------:R-:W-:Y:S02]  /*2420*/  MOV R3, R29 ;  /* 0x0000001d00037202 */ /* 0x000fe40000000f00 */
[----:B------:R-:W-:Y:S02]  /*2430*/  MOV R8, R38 ;  /* 0x0000002600087202 */ /* 0x000fe40000000f00 */
[----:B------:R-:W-:-:S07]  /*2440*/  MOV R0, 0x2460 ;  /* 0x0000246000007802 */ /* 0x000fce0000000f00 */
[----:B------:R-:W-:Y:S05]  /*2450*/  CALL.REL.NOINC `($__internal_0_$__cuda_sm20_div_rn_f64_full) ;  /* 0x0000000400ec7944 */ /* 0x000fea0003c00000 */
[----:B------:R-:W-:Y:S02]  /*2460*/  MOV R14, R4 ;  /* 0x00000004000e7202 */ /* 0x000fe40000000f00 */
[----:B------:R-:W-:-:S07]  /*2470*/  MOV R15, R5 ;  /* 0x00000005000f7202 */ /* 0x000fce0000000f00 */
.L_x_5:
[----:B------:R-:W-:Y:S05]  /*2480*/  BSYNC.RECONVERGENT B1 ;  /* 0x0000000000017941 */ /* 0x000fea0003800200 */
.L_x_4:
[----:B------:R-:W0:Y:S01]  /*2490*/  MUFU.RCP64H R3, R39 ;  /* 0x0000002700037308 */ /* 0x000e220000001800 */
[----:B------:R-:W-:Y:S01]  /*24a0*/  HFMA2 R2, -RZ, RZ, 0, 5.9604644775390625e-08 ;  /* 0x00000001ff027431 */ /* 0x000fe200000001ff */
        /* <DEDUP_REMOVED lines=15> */
[----:B------:R-:W-:Y:S02]  /*25a0*/  MOV R8, R38 ;  /* 0x0000002600087202 */ /* 0x000fe40000000f00 */
[----:B------:R-:W-:Y:S02]  /*25b0*/  MOV R9, R39 ;  /* 0x0000002700097202 */ /* 0x000fe40000000f00 */
[----:B------:R-:W-:-:S07]  /*25c0*/  MOV R0, 0x25e0 ;  /* 0x000025e000007802 */ /* 0x000fce0000000f00 */
[----:B------:R-:W-:Y:S05]  /*25d0*/  CALL.REL.NOINC `($__internal_0_$__cuda_sm20_div_rn_f64_full) ;  /* 0x00000004008c7944 */ /* 0x000fea0003c00000 */
[----:B------:R-:W-:Y:S01]  /*25e0*/  IMAD.MOV.U32 R12, RZ, RZ, R4 ;  /* 0x000000ffff0c7224 */ /* 0x000fe200078e0004 */
[----:B------:R-:W-:-:S07]  /*25f0*/  MOV R13, R5 ;  /* 0x00000005000d7202 */ /* 0x000fce0000000f00 */
.L_x_6:
[----:B------:R-:W-:Y:S05]  /*2600*/  BSYNC.RECONVERGENT B1 ;  /* 0x0000000000017941 */ /* 0x000fea0003800200 */
.L_x_1:
[----:B------:R-:W-:Y:S05]  /*2610*/  BSYNC.RECONVERGENT B0 ;  /* 0x0000000000007941 */ /* 0x000fea0003800200 */
.L_x_0:
[----:B------:R-:W-:Y:S01]  /*2620*/  UMOV UR4, 0xe826d695 ;  /* 0xe826d69500047882 */ /* 0x000fe20000000000 */
[----:B------:R-:W-:Y:S01]  /*2630*/  UMOV UR5, 0x3e112e0b ;  /* 0x3e112e0b00057882 */ /* 0x000fe20000000000 */
[----:B------:R-:W-:Y:S01]  /*2640*/  BSSY.RECONVERGENT B0, `(.L_x_7) ;  /* 0x000004e000007945 */ /* 0x000fe20003800200 */
[----:B------:R-:W-:Y:S01]  /*2650*/  DSETP.GT.AND P0, PT, R18, UR4, PT ;  /* 0x0000000412007e2a */ /* 0x000fe2000bf04000 */
[----:B------:R-:W-:Y:S02]  /*2660*/  CS2R R28, SRZ ;  /* 0x00000000001c7805 */ /* 0x000fe4000001ff00 */
[----:B------:R-:W-:Y:S02]  /*2670*/  CS2R R26, SRZ ;  /* 0x00000000001a7805 */ /* 0x000fe4000001ff00 */
[----:B------:R-:W-:-:S09]  /*2680*/  CS2R R2, SRZ ;  /* 0x0000000000027805 */ /* 0x000fd2000001ff00 */
[----:B------:R-:W-:Y:S05]  /*2690*/  @!P0 BRA `(.L_x_8) ;  /* 0x0000000400208947 */ /* 0x000fea0003800000 */
        /* <DEDUP_REMOVED lines=21> */
[----:B------:R-:W-:Y:S01]  /*27f0*/  MOV R28, R4 ;  /* 0x00000004001c7202 */ /* 0x000fe20000000f00 */
[----:B------:R-:W-:-:S07]  /*2800*/  IMAD.MOV.U32 R29, RZ, RZ, R5 ;  /* 0x000000ffff1d7224 */ /* 0x000fce00078e0005 */
.L_x_10:
[----:B------:R-:W-:Y:S05]  /*2810*/  BSYNC.RECONVERGENT B1 ;  /* 0x0000000000017941 */ /* 0x000fea0003800200 */
.L_x_9:
        /* <DEDUP_REMOVED lines=23> */
.L_x_12:
[----:B------:R-:W-:Y:S05]  /*2990*/  BSYNC.RECONVERGENT B1 ;  /* 0x0000000000017941 */ /* 0x000fea0003800200 */
.L_x_11:
        /* <DEDUP_REMOVED lines=23> */
.L_x_13:
[----:B------:R-:W-:Y:S05]  /*2b10*/  BSYNC.RECONVERGENT B1 ;  /* 0x0000000000017941 */ /* 0x000fea0003800200 */
.L_x_8:
[----:B------:R-:W-:Y:S05]  /*2b20*/  BSYNC.RECONVERGENT B0 ;  /* 0x0000000000007941 */ /* 0x000fea0003800200 */
.L_x_7:
[----:B------:R-:W-:Y:S01]  /*2b30*/  DADD R14, R26, -R14 ;  /* 0x000000001a0e7229 */ /* 0x000fe2000000080e */
[----:B------:R-:W0:Y:S01]  /*2b40*/  LDC.64 R4, c[0x0][0x390] ;  /* 0x0000e400ff047b82 */ /* 0x000e220000000a00 */
[----:B------:R-:W-:Y:S02]  /*2b50*/  DADD R16, R28, -R16 ;  /* 0x000000001c107229 */ /* 0x000fe40000000810 */
[----:B------:R-:W-:Y:S02]  /*2b60*/  DMUL R26, R26, R26 ;  /* 0x0000001a1a1a7228 */ /* 0x000fe40000000000 */
[----:B------:R-:W-:Y:S02]  /*2b70*/  DADD R12, R2, -R12 ;  /* 0x00000000020c7229 */ /* 0x000fe4000000080c */
[----:B------:R-:W-:Y:S01]  /*2b80*/  DMUL R14, R14, R14 ;  /* 0x0000000e0e0e7228 */ /* 0x000fe20000000000 */
[----:B------:R-:W1:Y:S03]  /*2b90*/  LDC.64 R6, c[0x0][0x398] ;  /* 0x0000e600ff067b82 */ /* 0x000e660000000a00 */
[----:B------:R-:W-:-:S04]  /*2ba0*/  DFMA R26, R28, R28, R26 ;  /* 0x0000001c1c1a722b */ /* 0x000fc8000000001a */
[----:B------:R-:W-:-:S04]  /*2bb0*/  DFMA R14, R16, R16, R14 ;  /* 0x00000010100e722b */ /* 0x000fc8000000000e */
[----:B------:R-:W-:-:S04]  /*2bc0*/  DFMA R26, R2, R2, R26 ;  /* 0x00000002021a722b */ /* 0x000fc8000000001a */
[----:B------:R-:W-:-:S07]  /*2bd0*/  DFMA R14, R12, R12, R14 ;  /* 0x0000000c0c0e722b */ /* 0x000fce000000000e */
[----:B0-----:R-:W-:Y:S04]  /*2be0*/  REDG.E.ADD.F64.RN.STRONG.GPU desc[UR8][R4.64], R14 ;  /* 0x0000000e040079a6 */ /* 0x001fe8000c12ff08 */
[----:B-1----:R-:W-:Y:S01]  /*2bf0*/  REDG.E.ADD.F64.RN.STRONG.GPU desc[UR8][R6.64], R26 ;  /* 0x0000001a060079a6 */ /* 0x002fe2000c12ff08 */
[----:B------:R-:W-:Y:S05]  /*2c00*/  EXIT ;  /* 0x000000000000794d */ /* 0x000fea0003800000 */
        .weak           $__internal_0_$__cuda_sm20_div_rn_f64_full
        .type           $__internal_0_$__cuda_sm20_div_rn_f64_full,@function
        .size           $__internal_0_$__cuda_sm20_div_rn_f64_full,(.L_x_46 - $__internal_0_$__cuda_sm20_div_rn_f64_full)
$__internal_0_$__cuda_sm20_div_rn_f64_full:
[C---:B------:R-:W-:Y:S01]  /*2c10*/  FSETP.GEU.AND P0, PT, |R9|.reuse, 1.469367938527859385e-39, PT ;  /* 0x001000000900780b */ /* 0x040fe20003f0e200 */
[----:B------:R-:W-:Y:S01]  /*2c20*/  IMAD.MOV.U32 R7, RZ, RZ, R3 ;  /* 0x000000ffff077224 */ /* 0x000fe200078e0003 */
[----:B------:R-:W-:Y:S01]  /*2c30*/  LOP3.LUT R10, R9, 0x800fffff, RZ, 0xc0, !PT ;  /* 0x800fffff090a7812 */ /* 0x000fe200078ec0ff */
[----:B------:R-:W-:Y:S01]  /*2c40*/  HFMA2 R4, -RZ, RZ, 0, 5.9604644775390625e-08 ;  /* 0x00000001ff047431 */ /* 0x000fe200000001ff */
[----:B------:R-:W-:Y:S01]  /*2c50*/  MOV R6, R2 ;  /* 0x0000000200067202 */ /* 0x000fe20000000f00 */
[----:B------:R-:W-:Y:S01]  /*2c60*/  BSSY.RECONVERGENT B2, `(.L_x_14) ;  /* 0x0000054000027945 */ /* 0x000fe20003800200 */
[----:B------:R-:W-:Y:S02]  /*2c70*/  LOP3.LUT R11, R10, 0x3ff00000, RZ, 0xfc, !PT ;  /* 0x3ff000000a0b7812 */ /* 0x000fe400078efcff */
[----:B------:R-:W-:Y:S02]  /*2c80*/  MOV R10, R8 ;  /* 0x00000008000a7202 */ /* 0x000fe40000000f00 */
[----:B------:R-:W-:-:S02]  /*2c90*/  FSETP.GEU.AND P2, PT, |R7|, 1.469367938527859385e-39, PT ;  /* 0x001000000700780b */ /* 0x000fc40003f4e200 */
[----:B------:R-:W-:Y:S01]  /*2ca0*/  LOP3.LUT R2, R7, 0x7ff00000, RZ, 0xc0, !PT ;  /* 0x7ff0000007027812 */ /* 0x000fe200078ec0ff */
[----:B------:R-:W-:Y:S01]  /*2cb0*/  @!P0 DMUL R10, R8, 8.98846567431157953865e+307 ;  /* 0x7fe00000080a8828 */ /* 0x000fe20000000000 */
[----:B------:R-:W-:-:S03]  /*2cc0*/  LOP3.LUT R35, R9, 0x7ff00000, RZ, 0xc0, !PT ;  /* 0x7ff0000009237812 */ /* 0x000fc600078ec0ff */
[----:B------:R-:W-:Y:S01]  /*2cd0*/  IMAD.MOV.U32 R34, RZ, RZ, R2 ;  /* 0x000000ffff227224 */ /* 0x000fe200078e0002 */
[C---:B------:R-:W-:Y:S01]  /*2ce0*/  ISETP.GE.U32.AND P1, PT, R2.reuse, R35, PT ;  /* 0x000000230200720c */ /* 0x040fe20003f26070 */
[----:B------:R-:W0:Y:S04]  /*2cf0*/  MUFU.RCP64H R5, R11 ;  /* 0x0000000b00057308 */ /* 0x000e280000001800 */
[----:B------:R-:W-:Y:S02]  /*2d00*/  @!P2 LOP3.LUT R3, R9, 0x7ff00000, RZ, 0xc0, !PT ;  /* 0x7ff000000903a812 */ /* 0x000fe400078ec0ff */
[----:B------:R-:W-:Y:S02]  /*2d10*/  @!P2 MOV R36, RZ ;  /* 0x000000ff0024a202 */ /* 0x000fe40000000f00 */
[----:B------:R-:W-:-:S02]  /*2d20*/  @!P2 ISETP.GE.U32.AND P3, PT, R2, R3, PT ;  /* 0x000000030200a20c */ /* 0x000fc40003f66070 */
[----:B------:R-:W-:Y:S02]  /*2d30*/  MOV R3, 0x1ca00000 ;  /* 0x1ca0000000037802 */ /* 0x000fe40000000f00 */
[----:B------:R-:W-:Y:S02]  /*2d40*/  @!P0 LOP3.LUT R35, R11, 0x7ff00000, RZ, 0xc0, !PT ;  /* 0x7ff000000b238812 */ /* 0x000fe400078ec0ff */
[----:B------:R-:W-:Y:S01]  /*2d50*/  @!P2 SEL R31, R3, 0x63400000, !P3 ;  /* 0x63400000031fa807 */ /* 0x000fe20005800000 */
[----:B0-----:R-:W-:-:S08]  /*2d60*/  DFMA R32, R4, -R10, 1 ;  /* 0x3ff000000420742b */ /* 0x001fd0000000080a */
[----:B------:R-:W-:-:S08]  /*2d70*/  DFMA R32, R32, R32, R32 ;  /* 0x000000202020722b */ /* 0x000fd00000000020 */
[----:B------:R-:W-:Y:S01]  /*2d80*/  DFMA R32, R4, R32, R4 ;  /* 0x000000200420722b */ /* 0x000fe20000000004 */
[--C-:B------:R-:W-:Y:S02]  /*2d90*/  @!P2 LOP3.LUT R4, R31, 0x80000000, R7.reuse, 0xf8, !PT ;  /* 0x800000001f04a812 */ /* 0x100fe400078ef807 */
[----:B------:R-:W-:Y:S02]  /*2da0*/  SEL R5, R3, 0x63400000, !P1 ;  /* 0x6340000003057807 */ /* 0x000fe40004800000 */
[----:B------:R-:W-:Y:S02]  /*2db0*/  @!P2 LOP3.LUT R37, R4, 0x100000, RZ, 0xfc, !PT ;  /* 0x001000000425a812 */ /* 0x000fe400078efcff */
[----:B------:R-:W-:Y:S01]  /*2dc0*/  LOP3.LUT R5, R5, 0x800fffff, R7, 0xf8, !PT ;  /* 0x800fffff05057812 */ /* 0x000fe200078ef807 */
[----:B------:R-:W-:Y:S01]  /*2dd0*/  DFMA R30, R32, -R10, 1 ;  /* 0x3ff00000201e742b */ /* 0x000fe2000000080a */
[----:B------:R-:W-:-:S06]  /*2de0*/  MOV R4, R6 ;  /* 0x0000000600047202 */ /* 0x000fcc0000000f00 */
[----:B------:R-:W-:Y:S02]  /*2df0*/  @!P2 DFMA R4, R4, 2, -R36 ;  /* 0x400000000404a82b */ /* 0x000fe40000000824 */
[----:B------:R-:W-:-:S08]  /*2e00*/  DFMA R30, R32, R30, R32 ;  /* 0x0000001e201e722b */ /* 0x000fd00000000020 */
[----:B------:R-:W-:Y:S01]  /*2e10*/  @!P2 LOP3.LUT R34, R5, 0x7ff00000, RZ, 0xc0, !PT ;  /* 0x7ff000000522a812 */ /* 0x000fe200078ec0ff */
[----:B------:R-:W-:-:S03]  /*2e20*/  DMUL R32, R30, R4 ;  /* 0x000000041e207228 */ /* 0x000fc60000000000 */
[----:B------:R-:W-:-:S04]  /*2e30*/  IADD3 R36, PT, PT, R34, -0x1, RZ ;  /* 0xffffffff22247810 */ /* 0x000fc80007ffe0ff */
[----:B------:R-:W-:Y:S01]  /*2e40*/  ISETP.GT.U32.AND P0, PT, R36, 0x7feffffe, PT ;  /* 0x7feffffe2400780c */ /* 0x000fe20003f04070 */
[----:B------:R-:W-:Y:S01]  /*2e50*/  DFMA R40, R32, -R10, R4 ;  /* 0x8000000a2028722b */ /* 0x000fe20000000004 */
[----:B------:R-:W-:-:S04]  /*2e60*/  IADD3 R36, PT, PT, R35, -0x1, RZ ;  /* 0xffffffff23247810 */ /* 0x000fc80007ffe0ff */
[----:B------:R-:W-:-:S03]  /*2e70*/  ISETP.GT.U32.OR P0, PT, R36, 0x7feffffe, P0 ;  /* 0x7feffffe2400780c */ /* 0x000fc60000704470 */
[----:B------:R-:W-:-:S10]  /*2e80*/  DFMA R40, R30, R40, R32 ;  /* 0x000000281e28722b */ /* 0x000fd40000000020 */
[----:B------:R-:W-:Y:S05]  /*2e90*/  @P0 BRA `(.L_x_15) ;  /* 0x00000000006c0947 */ /* 0x000fea0003800000 */
[----:B------:R-:W-:Y:S01]  /*2ea0*/  LOP3.LUT R7, R9, 0x7ff00000, RZ, 0xc0, !PT ;  /* 0x7ff0000009077812 */ /* 0x000fe200078ec0ff */
[----:B------:R-:W-:-:S03]  /*2eb0*/  IMAD.MOV.U32 R30, RZ, RZ, RZ ;  /* 0x000000ffff1e7224 */ /* 0x000fc600078e00ff */
[CC--:B------:R-:W-:Y:S02]  /*2ec0*/  VIADDMNMX R6, R2.reuse, -R7.reuse, 0xb9600000, !PT ;  /* 0xb960000002067446 */ /* 0x0c0fe40007800907 */
[----:B------:R-:W-:Y:S02]  /*2ed0*/  ISETP.GE.U32.AND P0, PT, R2, R7, PT ;  /* 0x000000070200720c */ /* 0x000fe40003f06070 */
[----:B------:R-:W-:Y:S02]  /*2ee0*/  VIMNMX R6, PT, PT, R6, 0x46a00000, PT ;  /* 0x46a0000006067848 */ /* 0x000fe40003fe0100 */
[----:B------:R-:W-:-:S04]  /*2ef0*/  SEL R3, R3, 0x63400000, !P0 ;  /* 0x6340000003037807 */ /* 0x000fc80004000000 */
[----:B------:R-:W-:-:S04]  /*2f00*/  IADD3 R6, PT, PT, -R3, R6, RZ ;  /* 0x0000000603067210 */ /* 0x000fc80007ffe1ff */
[----:B------:R-:W-:-:S06]  /*2f10*/  IADD3 R31, PT, PT, R6, 0x7fe00000, RZ ;  /* 0x7fe00000061f7810 */ /* 0x000fcc0007ffe0ff */
[----:B------:R-:W-:-:S10]  /*2f20*/  DMUL R2, R40, R30 ;  /* 0x0000001e28027228 */ /* 0x000fd40000000000 */
[----:B------:R-:W-:-:S13]  /*2f30*/  FSETP.GTU.AND P0, PT, |R3|, 1.469367938527859385e-39, PT ;  /* 0x001000000300780b */ /* 0x000fda0003f0c200 */
[----:B------:R-:W-:Y:S05]  /*2f40*/  @P0 BRA `(.L_x_16) ;  /* 0x0000000000940947 */ /* 0x000fea0003800000 */
[----:B------:R-:W-:Y:S01]  /*2f50*/  DFMA R4, R40, -R10, R4 ;  /* 0x8000000a2804722b */ /* 0x000fe20000000004 */
[----:B------:R-:W-:-:S09]  /*2f60*/  MOV R30, RZ ;  /* 0x000000ff001e7202 */ /* 0x000fd20000000f00 */
[C---:B------:R-:W-:Y:S02]  /*2f70*/  FSETP.NEU.AND P0, PT, R5.reuse, RZ, PT ;  /* 0x000000ff0500720b */ /* 0x040fe40003f0d000 */
[----:B------:R-:W-:-:S04]  /*2f80*/  LOP3.LUT R9, R5, 0x80000000, R9, 0x48, !PT ;  /* 0x8000000005097812 */ /* 0x000fc800078e4809 */
[----:B------:R-:W-:-:S07]  /*2f90*/  LOP3.LUT R31, R9, R31, RZ, 0xfc, !PT ;  /* 0x0000001f091f7212 */ /* 0x000fce00078efcff */
[----:B------:R-:W-:Y:S05]  /*2fa0*/  @!P0 BRA `(.L_x_16) ;  /* 0x00000000007c8947 */ /* 0x000fea0003800000 */
[----:B------:R-:W-:Y:S01]  /*2fb0*/  IADD3 R5, PT, PT, -R6, RZ, RZ ;  /* 0x000000ff06057210 */ /* 0x000fe20007ffe1ff */
[----:B------:R-:W-:Y:S01]  /*2fc0*/  DMUL.RP R30, R40, R30 ;  /* 0x0000001e281e7228 */ /* 0x000fe20000008000 */
[----:B------:R-:W-:-:S06]  /*2fd0*/  MOV R4, RZ ;  /* 0x000000ff00047202 */ /* 0x000fcc0000000f00 */
[----:B------:R-:W-:-:S03]  /*2fe0*/  DFMA R4, R2, -R4, R40 ;  /* 0x800000040204722b */ /* 0x000fc60000000028 */
[----:B------:R-:W-:-:S03]  /*2ff0*/  LOP3.LUT R9, R31, R9, RZ, 0x3c, !PT ;  /* 0x000000091f097212 */ /* 0x000fc600078e3cff */
[----:B------:R-:W-:-:S04]  /*3000*/  IADD3 R4, PT, PT, -R6, -0x43300000, RZ ;  /* 0xbcd0000006047810 */ /* 0x000fc80007ffe1ff */
[----:B------:R-:W-:-:S04]  /*3010*/  FSETP.NEU.AND P0, PT, |R5|, R4, PT ;  /* 0x000000040500720b */ /* 0x000fc80003f0d200 */
[----:B------:R-:W-:Y:S02]  /*3020*/  FSEL R2, R30, R2, !P0 ;  /* 0x000000021e027208 */ /* 0x000fe40004000000 */
[----:B------:R-:W-:Y:S01]  /*3030*/  FSEL R3, R9, R3, !P0 ;  /* 0x0000000309037208 */ /* 0x000fe20004000000 */
[----:B------:R-:W-:Y:S06]  /*3040*/  BRA `(.L_x_16) ;  /* 0x0000000000547947 */ /* 0x000fec0003800000 */
.L_x_15:
[----:B------:R-:W-:-:S14]  /*3050*/  DSETP.NAN.AND P0, PT, R6, R6, PT ;  /* 0x000000060600722a */ /* 0x000fdc0003f08000 */
[----:B------:R-:W-:Y:S05]  /*3060*/  @P0 BRA `(.L_x_17) ;  /* 0x0000000000440947 */ /* 0x000fea0003800000 */
[----:B------:R-:W-:-:S14]  /*3070*/  DSETP.NAN.AND P0, PT, R8, R8, PT ;  /* 0x000000080800722a */ /* 0x000fdc0003f08000 */
[----:B------:R-:W-:Y:S05]  /*3080*/  @P0 BRA `(.L_x_18) ;  /* 0x0000000000300947 */ /* 0x000fea0003800000 */
[----:B------:R-:W-:Y:S01]  /*3090*/  ISETP.NE.AND P0, PT, R34, R35, PT ;  /* 0x000000232200720c */ /* 0x000fe20003f05270 */
[----:B------:R-:W-:Y:S01]  /*30a0*/  IMAD.MOV.U32 R3, RZ, RZ, -0x80000 ;  /* 0xfff80000ff037424 */ /* 0x000fe200078e00ff */
[----:B------:R-:W-:-:S11]  /*30b0*/  MOV R2, 0x0 ;  /* 0x0000000000027802 */ /* 0x000fd60000000f00 */
[----:B------:R-:W-:Y:S05]  /*30c0*/  @!P0 BRA `(.L_x_16) ;  /* 0x0000000000348947 */ /* 0x000fea0003800000 */
[----:B------:R-:W-:Y:S02]  /*30d0*/  ISETP.NE.AND P0, PT, R34, 0x7ff00000, PT ;  /* 0x7ff000002200780c */ /* 0x000fe40003f05270 */
[----:B------:R-:W-:Y:S02]  /*30e0*/  LOP3.LUT R3, R7, 0x80000000, R9, 0x48, !PT ;  /* 0x8000000007037812 */ /* 0x000fe400078e4809 */
[----:B------:R-:W-:-:S13]  /*30f0*/  ISETP.EQ.OR P0, PT, R35, RZ, !P0 ;  /* 0x000000ff2300720c */ /* 0x000fda0004702670 */
[----:B------:R-:W-:Y:S02]  /*3100*/  @P0 LOP3.LUT R4, R3, 0x7ff00000, RZ, 0xfc, !PT ;  /* 0x7ff0000003040812 */ /* 0x000fe400078efcff */
[----:B------:R-:W-:Y:S02]  /*3110*/  @!P0 MOV R2, RZ ;  /* 0x000000ff00028202 */ /* 0x000fe40000000f00 */
[----:B------:R-:W-:Y:S02]  /*3120*/  @P0 MOV R2, RZ ;  /* 0x000000ff00020202 */ /* 0x000fe40000000f00 */
[----:B------:R-:W-:Y:S01]  /*3130*/  @P0 MOV R3, R4 ;  /* 0x0000000400030202 */ /* 0x000fe20000000f00 */
[----:B------:R-:W-:Y:S06]  /*3140*/  BRA `(.L_x_16) ;  /* 0x0000000000147947 */ /* 0x000fec0003800000 */
.L_x_18:
[----:B------:R-:W-:Y:S02]  /*3150*/  LOP3.LUT R3, R9, 0x80000, RZ, 0xfc, !PT ;  /* 0x0008000009037812 */ /* 0x000fe400078efcff */
[----:B------:R-:W-:Y:S01]  /*3160*/  MOV R2, R8 ;  /* 0x0000000800027202 */ /* 0x000fe20000000f00 */
[----:B------:R-:W-:Y:S06]  /*3170*/  BRA `(.L_x_16) ;  /* 0x0000000000087947 */ /* 0x000fec0003800000 */
.L_x_17:
[----:B------:R-:W-:Y:S01]  /*3180*/  LOP3.LUT R3, R7, 0x80000, RZ, 0xfc, !PT ;  /* 0x0008000007037812 */ /* 0x000fe200078efcff */
[----:B------:R-:W-:-:S07]  /*3190*/  IMAD.MOV.U32 R2, RZ, RZ, R6 ;  /* 0x000000ffff027224 */ /* 0x000fce00078e0006 */
.L_x_16:
[----:B------:R-:W-:Y:S05]  /*31a0*/  BSYNC.RECONVERGENT B2 ;  /* 0x0000000000027941 */ /* 0x000fea0003800200 */
.L_x_14:
[----:B------:R-:W-:Y:S01]  /*31b0*/  MOV R5, R3 ;  /* 0x0000000300057202 */ /* 0x000fe20000000f00 */
[----:B------:R-:W-:Y:S01]  /*31c0*/  HFMA2 R3, -RZ, RZ, 0, 0 ;  /* 0x00000000ff037431 */ /* 0x000fe200000001ff */
[----:B------:R-:W-:Y:S02]  /*31d0*/  MOV R4, R2 ;  /* 0x0000000200047202 */ /* 0x000fe40000000f00 */
[----:B------:R-:W-:-:S04]  /*31e0*/  MOV R2, R0 ;  /* 0x0000000000027202 */ /* 0x000fc80000000f00 */
[----:B------:R-:W-:Y:S05]  /*31f0*/  RET.REL.NODEC R2 `(_Z19lbm_residual_kernelPKdS0_PdS1_iii) ;  /* 0xffffffcc02807950 */ /* 0x000fea0003c3ffff */
.L_x_19:
[----:B------:R-:W-:-:S00]  /*3200*/  BRA `(.L_x_19) ;  /* 0xfffffffc00fc7947 */ /* 0x000fc0000383ffff */
[----:B------:R-:W-:-:S00]  /*3210*/  NOP ;  /* 0x0000000000007918 */ /* 0x000fc00000000000 */
        /* <DEDUP_REMOVED lines=14> */
.L_x_46:


//--------------------- .text._Z15apply_bc_kernelPdiiid --------------------------
	.section	.text._Z15apply_bc_kernelPdiiid,"ax",@progbits
	.align	128
        .global         _Z15apply_bc_kernelPdiiid
        .type           _Z15apply_bc_kernelPdiiid,@function
        .size           _Z15apply_bc_kernelPdiiid,(.L_x_49 - _Z15apply_bc_kernelPdiiid)
        .other          _Z15apply_bc_kernelPdiiid,@"STO_CUDA_ENTRY STV_DEFAULT"
_Z15apply_bc_kernelPdiiid:
.text._Z15apply_bc_kernelPdiiid:
[----:B------:R-:W-:Y:S01]  /*0000*/  LDC R1, c[0x0][0x37c] ;  /* 0x0000df00ff017b82 */ /* 0x000fe20000000800 */
[----:B------:R-:W0:Y:S07]  /*0010*/  S2R R5, SR_TID.Y ;  /* 0x0000000000057919 */ /* 0x000e2e0000002200 */
[----:B------:R-:W1:Y:S01]  /*0020*/  LDC R2, c[0x0][0x360] ;  /* 0x0000d800ff027b82 */ /* 0x000e620000000800 */
[----:B------:R-:W2:Y:S01]  /*0030*/  LDCU.64 UR8, c[0x0][0x388] ;  /* 0x00007100ff0877ac */ /* 0x000ea20008000a00 */
[----:B------:R-:W1:Y:S01]  /*0040*/  S2R R3, SR_TID.X ;  /* 0x0000000000037919 */ /* 0x000e620000002100 */
[----:B------:R-:W3:Y:S05]  /*0050*/  S2R R7, SR_TID.Z ;  /* 0x0000000000077919 */ /* 0x000eea0000002300 */
[----:B------:R-:W0:Y:S08]  /*0060*/  S2UR UR5, SR_CTAID.Y ;  /* 0x00000000000579c3 */ /* 0x000e300000002600 */
[----:B------:R-:W0:Y:S08]  /*0070*/  LDC R0, c[0x0][0x364] ;  /* 0x0000d900ff007b82 */ /* 0x000e300000000800 */
[----:B------:R-:W1:Y:S08]  /*0080*/  S2UR UR4, SR_CTAID.X ;  /* 0x00000000000479c3 */ /* 0x000e700000002500 */
[----:B------:R-:W3:Y:S08]  /*0090*/  S2UR UR6, SR_CTAID.Z ;  /* 0x00000000000679c3 */ /* 0x000ef00000002700 */
[----:B------:R-:W3:Y:S01]  /*00a0*/  LDC R4, c[0x0][0x368] ;  /* 0x0000da00ff047b82 */ /* 0x000ee20000000800 */
[----:B0-----:R-:W-:-:S05]  /*00b0*/  IMAD R0, R0, UR5, R5 ;  /* 0x0000000500007c24 */ /* 0x001fca000f8e0205 */
[----:B--2---:R-:W-:Y:S02]  /*00c0*/  ISETP.GE.AND P0, PT, R0, UR9, PT ;  /* 0x0000000900007c0c */ /* 0x004fe4000bf06270 */
[----:B------:R-:W0:Y:S01]  /*00d0*/  LDC R52, c[0x0][0x390] ;  /* 0x0000e400ff347b82 */ /* 0x000e220000000800 */
[----:B-1----:R-:W-:-:S05]  /*00e0*/  IMAD R2, R2, UR4, R3 ;  /* 0x0000000402027c24 */ /* 0x002fca000f8e0203 */
[----:B------:R-:W-:Y:S01]  /*00f0*/  ISETP.GE.OR P0, PT, R2, UR8, P0 ;  /* 0x0000000802007c0c */ /* 0x000fe20008706670 */
[----:B---3--:R-:W-:-:S05]  /*0100*/  IMAD R3, R4, UR6, R7 ;  /* 0x0000000604037c24 */ /* 0x008fca000f8e0207 */
[----:B0-----:R-:W-:-:S13]  /*0110*/  ISETP.GE.OR P0, PT, R3, R52, P0 ;  /* 0x000000340300720c */ /* 0x001fda0000706670 */
[----:B------:R-:W-:Y:S05]  /*0120*/  @P0 EXIT ;  /* 0x000000000000094d */ /* 0x000fea0003800000 */
[----:B------:R-:W0:Y:S01]  /*0130*/  LDC.64 R4, c[0x0][0x380] ;  /* 0x0000e000ff047b82 */ /* 0x000e220000000a00 */
[----:B------:R-:W-:Y:S01]  /*0140*/  UIMAD UR4, UR9, UR8, URZ ;  /* 0x00000008090472a4 */ /* 0x000fe2000f8e02ff */
[----:B------:R-:W-:Y:S01]  /*0150*/  ISETP.NE.AND P0, PT, R2, RZ, PT ;  /* 0x000000ff0200720c */ /* 0x000fe20003f05270 */
[----:B------:R-:W-:Y:S01]  /*0160*/  IMAD R7, R3, UR9, R0 ;  /* 0x0000000903077c24 */ /* 0x000fe2000f8e0200 */
[----:B------:R-:W1:Y:S01]  /*0170*/  LDCU.64 UR6, c[0x0][0x358] ;  /* 0x00006b00ff0677ac */ /* 0x000e620008000a00 */
[----:B------:R-:W-:Y:S02]  /*0180*/  BSSY.RECONVERGENT B0, `(.L_x_20) ;  /* 0x00000f6000007945 */ /* 0x000fe40003800200 */
[----:B------:R-:W-:Y:S02]  /*0190*/  IMAD R7, R7, UR8, R2 ;  /* 0x0000000807077c24 */ /* 0x000fe4000f8e0202 */
[----:B------:R-:W-:-:S04]  /*01a0*/  IMAD R53, R52, UR4, RZ ;  /* 0x0000000434357c24 */ /* 0x000fc8000f8e02ff */
[C---:B------:R-:W-:Y:S01]  /*01b0*/  IMAD R9, R53.reuse, 0x6, RZ ;  /* 0x0000000635097824 */ /* 0x040fe200078e02ff */
[CC--:B------:R-:W-:Y:S01]  /*01c0*/  LEA R11, R53.reuse, -R53.reuse, 0x3 ;  /* 0x80000035350b7211 */ /* 0x0c0fe200078e18ff */
[C---:B------:R-:W-:Y:S01]  /*01d0*/  IMAD R17, R53.reuse, 0xa, RZ ;  /* 0x0000000a35117824 */ /* 0x040fe200078e02ff */
[C---:B------:R-:W-:Y:S01]  /*01e0*/  SHF.L.U32 R13, R53.reuse, 0x3, RZ ;  /* 0x00000003350d7819 */ /* 0x040fe200000006ff */
[C---:B------:R-:W-:Y:S01]  /*01f0*/  IMAD R19, R53.reuse, 0xb, RZ ;  /* 0x0000000b35137824 */ /* 0x040fe200078e02ff */
[CC--:B------:R-:W-:Y:S01]  /*0200*/  LEA R15, R53.reuse, R53.reuse, 0x3 ;  /* 0x00000035350f7211 */ /* 0x0c0fe200078e18ff */
[C---:B------:R-:W-:Y:S01]  /*0210*/  IMAD R21, R53.reuse, 0xc, RZ ;  /* 0x0000000c35157824 */ /* 0x040fe200078e02ff */
[CC--:B------:R-:W-:Y:S01]  /*0220*/  LEA R27, R53.reuse, -R53.reuse, 0x4 ;  /* 0x80000035351b7211 */ /* 0x0c0fe200078e20ff */
[C---:B------:R-:W-:Y:S01]  /*0230*/  IMAD R23, R53.reuse, 0xd, RZ ;  /* 0x0000000d35177824 */ /* 0x040fe200078e02ff */
[C---:B------:R-:W-:Y:S01]  /*0240*/  SHF.L.U32 R29, R53.reuse, 0x4, RZ ;  /* 0x00000004351d7819 */ /* 0x040fe200000006ff */
[C---:B------:R-:W-:Y:S01]  /*0250*/  IMAD R25, R53.reuse, 0xe, RZ ;  /* 0x0000000e35197824 */ /* 0x040fe200078e02ff */
[-C--:B------:R-:W-:Y:S01]  /*0260*/  LEA R31, R53, R53.reuse, 0x4 ;  /* 0x00000035351f7211 */ /* 0x080fe200078e20ff */
[----:B0-----:R-:W-:Y:S01]  /*0270*/  IMAD.WIDE R4, R7, 0x8, R4 ;  /* 0x0000000807047825 */ /* 0x001fe200078e0204 */
[----:B------:R-:W-:-:S03]  /*0280*/  LEA R7, R53, R53, 0x1 ;  /* 0x0000003535077211 */ /* 0x000fc600078e08ff */
[C---:B------:R-:W-:Y:S02]  /*0290*/  IMAD R33, R53.reuse, 0x12, RZ ;  /* 0x0000001235217824 */ /* 0x040fe400078e02ff */
[C---:B------:R-:W-:Y:S02]  /*02a0*/  IMAD R35, R53.reuse, 0x13, RZ ;  /* 0x0000001335237824 */ /* 0x040fe400078e02ff */
[C---:B------:R-:W-:Y:S02]  /*02b0*/  IMAD R37, R53.reuse, 0x14, RZ ;  /* 0x0000001435257824 */ /* 0x040fe400078e02ff */
[C---:B------:R-:W-:Y:S02]  /*02c0*/  IMAD R39, R53.reuse, 0x16, RZ ;  /* 0x0000001635277824 */ /* 0x040fe400078e02ff */
[C---:B------:R-:W-:Y:S02]  /*02d0*/  IMAD R41, R53.reuse, 0x17, RZ ;  /* 0x0000001735297824 */ /* 0x040fe400078e02ff */
[----:B------:R-:W-:-:S02]  /*02e0*/  IMAD R43, R53, 0x18, RZ ;  /* 0x00000018352b7824 */ /* 0x000fc400078e02ff */
[C---:B------:R-:W-:Y:S02]  /*02f0*/  IMAD R45, R53.reuse, 0x19, RZ ;  /* 0x00000019352d7824 */ /* 0x040fe400078e02ff */
[----:B------:R-:W-:Y:S02]  /*0300*/  IMAD R47, R53, 0x1a, RZ ;  /* 0x0000001a352f7824 */ /* 0x000fe400078e02ff */
[----:B------:R-:W-:-:S04]  /*0310*/  IMAD.WIDE R6, R7, 0x8, R4 ;  /* 0x0000000807067825 */ /* 0x000fc800078e0204 */
        /* <DEDUP_REMOVED lines=19> */
[----:B------:R-:W-:Y:S01]  /*0450*/  IMAD.WIDE R46, R47, 0x8, R4 ;  /* 0x000000082f2e7825 */ /* 0x000fe200078e0204 */
[----:B-1----:R-:W-:Y:S06]  /*0460*/  @P0 BRA `(.L_x_21) ;  /* 0x0000000c001c0947 */ /* 0x002fec0003800000 */
[----:B------:R-:W0:Y:S01]  /*0470*/  LDC R48, c[0x3][RZ] ;  /* 0x00c00000ff307b82 */ /* 0x000e220000000800 */
[----:B------:R-:W1:Y:S07]  /*0480*/  LDCU UR4, c[0x3][0x68] ;  /* 0x00c00d00ff0477ac */ /* 0x000e6e0008000800 */
[----:B------:R-:W2:Y:S01]  /*0490*/  LDC R50, c[0x3][0x4] ;  /* 0x00c00100ff327b82 */ /* 0x000ea20000000800 */
[----:B0-----:R-:W-:-:S13]  /*04a0*/  ISETP.NE.AND P0, PT, R48, 0x1, PT ;  /* 0x000000013000780c */ /* 0x001fda0003f05270 */
[----:B------:R-:W0:Y:S02]  /*04b0*/  @!P0 LDC R48, c[0x3][0x144] ;  /* 0x00c05100ff308b82 */ /* 0x000e240000000800 */
[----:B0-----:R-:W-:-:S04]  /*04c0*/  @!P0 IMAD R49, R53, R48, RZ ;  /* 0x0000003035318224 */ /* 0x001fc800078e02ff */
[----:B------:R-:W-:-:S06]  /*04d0*/  @!P0 IMAD.WIDE R48, R49, 0x8, R4 ;  /* 0x0000000831308825 */ /* 0x000fcc00078e0204 */
[----:B------:R-:W3:Y:S04]  /*04e0*/  @!P0 LDG.E.64 R48, desc[UR6][R48.64] ;  /* 0x0000000630308981 */ /* 0x000ee8000c1e1b00 */
[----:B---3--:R0:W-:Y:S01]  /*04f0*/  @!P0 STG.E.64 desc[UR6][R4.64], R48 ;  /* 0x0000003004008986 */ /* 0x0081e2000c101b06 */
[----:B--2---:R-:W-:-:S13]  /*0500*/  ISETP.NE.AND P0, PT, R50, 0x1, PT ;  /* 0x000000013200780c */ /* 0x004fda0003f05270 */
[----:B------:R-:W2:Y:S02]  /*0510*/  @!P0 LDC R50, c[0x3][0x148] ;  /* 0x00c05200ff328b82 */ /* 0x000ea40000000800 */
[----:B--2---:R-:W-:-:S04]  /*0520*/  @!P0 IMAD R51, R53, R50, RZ ;  /* 0x0000003235338224 */ /* 0x004fc800078e02ff */
[----:B------:R-:W-:-:S06]  /*0530*/  @!P0 IMAD.WIDE R50, R51, 0x8, R4 ;  /* 0x0000000833328825 */ /* 0x000fcc00078e0204 */
[----:B------:R-:W2:Y:S01]  /*0540*/  @!P0 LDG.E.64 R50, desc[UR6][R50.64] ;  /* 0x0000000632328981 */ /* 0x000ea2000c1e1b00 */
[----:B0-----:R-:W-:-:S05]  /*0550*/  @!P0 IMAD.WIDE R48, R53, 0x8, R4 ;  /* 0x0000000835308825 */ /* 0x001fca00078e0204 */
[----:B--2---:R0:W-:Y:S02]  /*0560*/  @!P0 STG.E.64 desc[UR6][R48.64], R50 ;  /* 0x0000003230008986 */ /* 0x0041e4000c101b06 */
[----:B0-----:R-:W0:Y:S02]  /*0570*/  LDC R50, c[0x3][0x8] ;  /* 0x00c00200ff327b82 */ /* 0x001e240000000800 */
[----:B0-----:R-:W-:-:S13]  /*0580*/  ISETP.NE.AND P0, PT, R50, 0x1, PT ;  /* 0x000000013200780c */ /* 0x001fda0003f05270 */
[----:B------:R-:W0:Y:S02]  /*0590*/  @!P0 LDC R48, c[0x3][0x14c] ;  /* 0x00c05300ff308b82 */ /* 0x000e240000000800 */
[----:B0-----:R-:W-:-:S04]  /*05a0*/  @!P0 IMAD R49, R53, R48, RZ ;  /* 0x0000003035318224 */ /* 0x001fc800078e02ff */
[----:B------:R-:W-:-:S06]  /*05b0*/  @!P0 IMAD.WIDE R50, R49, 0x8, R4 ;  /* 0x0000000831328825 */ /* 0x000fcc00078e0204 */
[----:B------:R-:W2:Y:S01]  /*05c0*/  @!P0 LDG.E.64 R50, desc[UR6][R50.64] ;  /* 0x0000000632328981 */ /* 0x000ea2000c1e1b00 */
[----:B------:R-:W-:-:S05]  /*05d0*/  @!P0 SHF.L.U32 R49, R53, 0x1, RZ ;  /* 0x0000000135318819 */ /* 0x000fca00000006ff */
[----:B------:R-:W-:-:S05]  /*05e0*/  @!P0 IMAD.WIDE R48, R49, 0x8, R4 ;  /* 0x0000000831308825 */ /* 0x000fca00078e0204 */
[----:B--2---:R0:W-:Y:S02]  /*05f0*/  @!P0 STG.E.64 desc[UR6][R48.64], R50 ;  /* 0x0000003230008986 */ /* 0x0041e4000c101b06 */
[----:B0-----:R-:W0:Y:S08]  /*0600*/  LDC R48, c[0x3][0xc] ;  /* 0x00c00300ff307b82 */ /* 0x001e300000000800 */
        /* <DEDUP_REMOVED lines=12> */
[----:B0-----:R-:W-:-:S05]  /*06d0*/  @!P0 SHF.L.U32 R49, R53, 0x2, RZ ;  /* 0x0000000235318819 */ /* 0x001fca00000006ff */
[----:B------:R-:W-:-:S05]  /*06e0*/  @!P0 IMAD.WIDE R48, R49, 0x8, R4 ;  /* 0x0000000831308825 */ /* 0x000fca00078e0204 */
[----:B--2---:R0:W-:Y:S02]  /*06f0*/  @!P0 STG.E.64 desc[UR6][R48.64], R50 ;  /* 0x0000003230008986 */ /* 0x0041e4000c101b06 */
[----:B0-----:R-:W0:Y:S02]  /*0700*/  LDC R50, c[0x3][0x14] ;  /* 0x00c00500ff327b82 */ /* 0x001e240000000800 */
[----:B0-----:R-:W-:-:S13]  /*0710*/  ISETP.NE.AND P0, PT, R50, 0x1, PT ;  /* 0x000000013200780c */ /* 0x001fda0003f05270 */
[----:B------:R-:W0:Y:S02]  /*0720*/  @!P0 LDC R48, c[0x3][0x158] ;  /* 0x00c05600ff308b82 */ /* 0x000e240000000800 */
[----:B0-----:R-:W-:-:S04]  /*0730*/  @!P0 IMAD R49, R53, R48, RZ ;  /* 0x0000003035318224 */ /* 0x001fc800078e02ff */
[----:B------:R-:W-:-:S05]  /*0740*/  @!P0 IMAD.WIDE R48, R49, 0x8, R4 ;  /* 0x0000000831308825 */ /* 0x000fca00078e0204 */
[----:B------:R0:W2:Y:S02]  /*0750*/  @!P0 LDG.E.64 R50, desc[UR6][R48.64] ;  /* 0x0000000630328981 */ /* 0x0000a4000c1e1b00 */
[----:B0-----:R-:W-:-:S05]  /*0760*/  @!P0 LEA R49, R53, R53, 0x2 ;  /* 0x0000003535318211 */ /* 0x001fca00078e10ff */
        /* <DEDUP_REMOVED lines=9> */
[----:B---3--:R-:W-:Y:S01]  /*0800*/  @!P0 STG.E.64 desc[UR6][R8.64], R50 ;  /* 0x0000003208008986 */ /* 0x008fe2000c101b06 */
[----:B--2---:R-:W-:-:S13]  /*0810*/  ISETP.NE.AND P0, PT, R48, 0x1, PT ;  /* 0x000000013000780c */ /* 0x004fda0003f05270 */
[----:B------:R-:W0:Y:S02]  /*0820*/  @!P0 LDC R48, c[0x3][0x160] ;  /* 0x00c05800ff308b82 */ /* 0x000e240000000800 */
[----:B0-----:R-:W-:-:S04]  /*0830*/  @!P0 IMAD R49, R53, R48, RZ ;  /* 0x0000003035318224 */ /* 0x001fc800078e02ff */
[----:B------:R-:W-:-:S06]  /*0840*/  @!P0 IMAD.WIDE R48, R49, 0x8, R4 ;  /* 0x0000000831308825 */ /* 0x000fcc00078e0204 */
[----:B------:R-:W2:Y:S04]  /*0850*/  @!P0 LDG.E.64 R48, desc[UR6][R48.64] ;  /* 0x0000000630308981 */ /* 0x000ea8000c1e1b00 */
[----:B--2---:R0:W-:Y:S02]  /*0860*/  @!P0 STG.E.64 desc[UR6][R10.64], R48 ;  /* 0x000000300a008986 */ /* 0x0041e4000c101b06 */
[----:B0-----:R-:W0:Y:S02]  /*0870*/  LDC R48, c[0x3][0x20] ;  /* 0x00c00800ff307b82 */ /* 0x001e240000000800 */
[----:B0-----:R-:W-:-:S06]  /*0880*/  ISETP.NE.AND P0, PT, R48, 0x1, PT ;  /* 0x000000013000780c */ /* 0x001fcc0003f05270 */
[----:B------:R-:W0:Y:S08]  /*0890*/  LDC R48, c[0x3][0x24] ;  /* 0x00c00900ff307b82 */ /* 0x000e300000000800 */
[----:B------:R-:W2:Y:S02]  /*08a0*/  @!P0 LDC R50, c[0x3][0x164] ;  /* 0x00c05900ff328b82 */ /* 0x000ea40000000800 */
[----:B--2---:R-:W-:-:S04]  /*08b0*/  @!P0 IMAD R51, R53, R50, RZ ;  /* 0x0000003235338224 */ /* 0x004fc800078e02ff */
[----:B------:R-:W-:-:S06]  /*08c0*/  @!P0 IMAD.WIDE R50, R51, 0x8, R4 ;  /* 0x0000000833328825 */ /* 0x000fcc00078e0204 */
[----:B------:R-:W2:Y:S04]  /*08d0*/  @!P0 LDG.E.64 R50, desc[UR6][R50.64] ;  /* 0x0000000632328981 */ /* 0x000ea8000c1e1b00 */
[----:B--2---:R-:W-:Y:S01]  /*08e0*/  @!P0 STG.E.64 desc[UR6][R12.64], R50 ;  /* 0x000000320c008986 */ /* 0x004fe2000c101b06 */
[----:B0-----:R-:W-:-:S13]  /*08f0*/  ISETP.NE.AND P0, PT, R48, 0x1, PT ;  /* 0x000000013000780c */ /* 0x001fda0003f05270 */
        /* <DEDUP_REMOVED lines=82> */
[----:B--2---:R2:W-:Y:S01]  /*0e20*/  @!P0 STG.E.64 desc[UR6][R36.64], R50 ;  /* 0x0000003224008986 */ /* 0x0045e2000c101b06 */
[----:B0-----:R-:W-:-:S13]  /*0e30*/  ISETP.NE.AND P0, PT, R48, 0x1, PT ;  /* 0x000000013000780c */ /* 0x001fda0003f05270 */
[----:B------:R-:W0:Y:S02]  /*0e40*/  @!P0 LDC R48, c[0x3][0x198] ;  /* 0x00c06600ff308b82 */ /* 0x000e240000000800 */
[----:B0-----:R-:W-:-:S04]  /*0e50*/  @!P0 IMAD R49, R53, R48, RZ ;  /* 0x0000003035318224 */ /* 0x001fc800078e02ff */
[----:B------:R-:W-:-:S05]  /*0e60*/  @!P0 IMAD.WIDE R48, R49, 0x8, R4 ;  /* 0x0000000831308825 */ /* 0x000fca00078e0204 */
[----:B--2---:R0:W2:Y:S02]  /*0e70*/  @!P0 LDG.E.64 R50, desc[UR6][R48.64] ;  /* 0x0000000630328981 */ /* 0x0040a4000c1e1b00 */
[----:B0-----:R-:W-:-:S04]  /*0e80*/  @!P0 IMAD R49, R53, 0x15, RZ ;  /* 0x0000001535318824 */ /* 0x001fc800078e02ff */
[----:B------:R-:W-:-:S05]  /*0e90*/  @!P0 IMAD.WIDE R48, R49, 0x8, R4 ;  /* 0x0000000831308825 */ /* 0x000fca00078e0204 */
        /* <DEDUP_REMOVED lines=26> */
[----:B------:R-:W-:-:S06]  /*1040*/  @!P0 IMAD.WIDE R48, R49, 0x8, R4 ;  /* 0x0000000831308825 */ /* 0x000fcc00078e0204 */
[----:B------:R-:W3:Y:S01]  /*1050*/  @!P0 LDG.E.64 R48, desc[UR6][R48.64] ;  /* 0x0000000630308981 */ /* 0x000ee2000c1e1b00 */
[----:B-1----:R-:W-:-:S03]  /*1060*/  UISETP.NE.AND UP0, UPT, UR4, 0x1, UPT ;  /* 0x000000010400788c */ /* 0x002fc6000bf05270 */
[----:B---3--:R2:W-:Y:S06]  /*1070*/  @!P0 STG.E.64 desc[UR6][R44.64], R48 ;  /* 0x000000302c008986 */ /* 0x0085ec000c101b06 */
[----:B------:R-:W-:Y:S05]  /*1080*/  BRA.U UP0, `(.L_x_21) ;  /* 0x0000000100147547 */ /* 0x000fea000b800000 */
[----:B------:R-:W2:Y:S02]  /*1090*/  LDCU UR4, c[0x3][0x1ac] ;  /* 0x00c03580ff0477ac */ /* 0x000ea40008000800 */
[----:B--2---:R-:W-:-:S04]  /*10a0*/  IMAD R49, R53, UR4, RZ ;  /* 0x0000000435317c24 */ /* 0x004fc8000f8e02ff */
[----:B------:R-:W-:-:S06]  /*10b0*/  IMAD.WIDE R48, R49, 0x8, R4 ;  /* 0x0000000831307825 */ /* 0x000fcc00078e0204 */
[----:B------:R-:W2:Y:S04]  /*10c0*/  LDG.E.64 R48, desc[UR6][R48.64] ;  /* 0x0000000630307981 */ /* 0x000ea8000c1e1b00 */
[----:B--2---:R0:W-:Y:S02]  /*10d0*/  STG.E.64 desc[UR6][R46.64], R48 ;  /* 0x000000302e007986 */ /* 0x0041e4000c101b06 */
.L_x_21:
[----:B------:R-:W-:Y:S05]  /*10e0*/  BSYNC.RECONVERGENT B0 ;  /* 0x0000000000007941 */ /* 0x000fea0003800200 */
.L_x_20:
[----:B------:R-:W1:Y:S01]  /*10f0*/  LDCU UR4, c[0x0][0x388] ;  /* 0x00007100ff0477ac */ /* 0x000e620008000800 */
[----:B------:R-:W-:Y:S01]  /*1100*/  IADD3 R52, PT, PT, R52, -0x1, RZ ;  /* 0xffffffff34347810 */ /* 0x000fe20007ffe0ff */
[----:B------:R-:W-:Y:S01]  /*1110*/  BSSY.RECONVERGENT B0, `(.L_x_22) ;  /* 0x00000d0000007945 */ /* 0x000fe20003800200 */
[C---:B------:R-:W-:Y:S01]  /*1120*/  ISETP.NE.AND P0, PT, R3.reuse, RZ, PT ;  /* 0x000000ff0300720c */ /* 0x040fe20003f05270 */
[----:B------:R-:W3:Y:S01]  /*1130*/  LDCU UR5, c[0x0][0x38c] ;  /* 0x00007180ff0577ac */ /* 0x000ee20008000800 */
[----:B------:R-:W-:Y:S02]  /*1140*/  ISETP.NE.AND P1, PT, R0, RZ, PT ;  /* 0x000000ff0000720c */ /* 0x000fe40003f25270 */
[----:B------:R-:W-:Y:S01]  /*1150*/  ISETP.NE.AND P2, PT, R3, R52, PT ;  /* 0x000000340300720c */ /* 0x000fe20003f45270 */
[----:B------:R-:W4:Y:S01]  /*1160*/  LDCU UR8, c[0x0][0x388] ;  /* 0x00007100ff0877ac */ /* 0x000f220008000800 */
[----:B-1----:R-:W-:-:S06]  /*1170*/  UIADD3 UR4, UPT, UPT, UR4, -0x1, URZ ;  /* 0xffffffff04047890 */ /* 0x002fcc000fffe0ff */
[----:B------:R-:W-:-:S13]  /*1180*/  ISETP.NE.AND P3, PT, R2, UR4, PT ;  /* 0x0000000402007c0c */ /* 0x000fda000bf65270 */
[----:B---34-:R-:W-:Y:S05]  /*1190*/  @P3 BRA `(.L_x_23) ;  /* 0x0000000c001c3947 */ /* 0x018fea0003800000 */
[----:B0-2---:R-:W0:Y:S01]  /*11a0*/  LDC R48, c[0x3][RZ] ;  /* 0x00c00000ff307b82 */ /* 0x005e220000000800 */
[----:B------:R-:W1:Y:S07]  /*11b0*/  LDCU UR4, c[0x3][0x68] ;  /* 0x00c00d00ff0477ac */ /* 0x000e6e0008000800 */
[----:B------:R-:W2:Y:S01]  /*11c0*/  LDC R50, c[0x3][0x4] ;  /* 0x00c00100ff327b82 */ /* 0x000ea20000000800 */
[----:B0-----:R-:W-:-:S13]  /*11d0*/  ISETP.NE.AND P3, PT, R48, -0x1, PT ;  /* 0xffffffff3000780c */ /* 0x001fda0003f65270 */
[----:B------:R-:W0:Y:S02]  /*11e0*/  @!P3 LDC R48, c[0x3][0x144] ;  /* 0x00c05100ff30bb82 */ /* 0x000e240000000800 */
[----:B0-----:R-:W-:-:S04]  /*11f0*/  @!P3 IMAD R49, R53, R48, RZ ;  /* 0x000000303531b224 */ /* 0x001fc800078e02ff */
[----:B------:R-:W-:-:S06]  /*1200*/  @!P3 IMAD.WIDE R48, R49, 0x8, R4 ;  /* 0x000000083130b825 */ /* 0x000fcc00078e0204 */
[----:B------:R-:W3:Y:S04]  /*1210*/  @!P3 LDG.E.64 R48, desc[UR6][R48.64] ;  /* 0x000000063030b981 */ /* 0x000ee8000c1e1b00 */
[----:B---3--:R0:W-:Y:S01]  /*1220*/  @!P3 STG.E.64 desc[UR6][R4.64], R48 ;  /* 0x000000300400b986 */ /* 0x0081e2000c101b06 */
[----:B--2---:R-:W-:-:S13]  /*1230*/  ISETP.NE.AND P3, PT, R50, -0x1, PT ;  /* 0xffffffff3200780c */ /* 0x004fda0003f65270 */
[----:B------:R-:W2:Y:S02]  /*1240*/  @!P3 LDC R50, c[0x3][0x148] ;  /* 0x00c05200ff32bb82 */ /* 0x000ea40000000800 */
[----:B--2---:R-:W-:-:S04]  /*1250*/  @!P3 IMAD R51, R53, R50, RZ ;  /* 0x000000323533b224 */ /* 0x004fc800078e02ff */
[----:B------:R-:W-:-:S06]  /*1260*/  @!P3 IMAD.WIDE R50, R51, 0x8, R4 ;  /* 0x000000083332b825 */ /* 0x000fcc00078e0204 */
[----:B------:R-:W2:Y:S01]  /*1270*/  @!P3 LDG.E.64 R50, desc[UR6][R50.64] ;  /* 0x000000063232b981 */ /* 0x000ea2000c1e1b00 */
[----:B0-----:R-:W-:-:S05]  /*1280*/  @!P3 IMAD.WIDE R48, R53, 0x8, R4 ;  /* 0x000000083530b825 */ /* 0x001fca00078e0204 */
[----:B--2---:R0:W-:Y:S02]  /*1290*/  @!P3 STG.E.64 desc[UR6][R48.64], R50 ;  /* 0x000000323000b986 */ /* 0x0041e4000c101b06 */
[----:B0-----:R-:W0:Y:S02]  /*12a0*/  LDC R50, c[0x3][0x8] ;  /* 0x00c00200ff327b82 */ /* 0x001e240000000800 */
[----:B0-----:R-:W-:-:S13]  /*12b0*/  ISETP.NE.AND P3, PT, R50, -0x1, PT ;  /* 0xffffffff3200780c */ /* 0x001fda0003f65270 */
[----:B------:R-:W0:Y:S02]  /*12c0*/  @!P3 LDC R48, c[0x3][0x14c] ;  /* 0x00c05300ff30bb82 */ /* 0x000e240000000800 */
[----:B0-----:R-:W-:-:S04]  /*12d0*/  @!P3 IMAD R49, R53, R48, RZ ;  /* 0x000000303531b224 */ /* 0x001fc800078e02ff */
[----:B------:R-:W-:-:S06]  /*12e0*/  @!P3 IMAD.WIDE R50, R49, 0x8, R4 ;  /* 0x000000083132b825 */ /* 0x000fcc00078e0204 */
[----:B------:R-:W2:Y:S01]  /*12f0*/  @!P3 LDG.E.64 R50, desc[UR6][R50.64] ;  /* 0x000000063232b981 */ /* 0x000ea2000c1e1b00 */
[----:B------:R-:W-:-:S05]  /*1300*/  @!P3 SHF.L.U32 R49, R53, 0x1, RZ ;  /* 0x000000013531b819 */ /* 0x000fca00000006ff */
[----:B------:R-:W-:-:S05]  /*1310*/  @!P3 IMAD.WIDE R48, R49, 0x8, R4 ;  /* 0x000000083130b825 */ /* 0x000fca00078e0204 */
[----:B--2---:R0:W-:Y:S02]  /*1320*/  @!P3 STG.E.64 desc[UR6][R48.64], R50 ;  /* 0x000000323000b986 */ /* 0x0041e4000c101b06 */
[----:B0-----:R-:W0:Y:S02]  /*1330*/  LDC R48, c[0x3][0xc] ;  /* 0x00c00300ff307b82 */ /* 0x001e240000000800 */
[----:B0-----:R-:W-:-:S13]  /*1340*/  ISETP.NE.AND P3, PT, R48, -0x1, PT ;  /* 0xffffffff3000780c */ /* 0x001fda0003f65270 */
[----:B------:R-:W0:Y:S02]  /*1350*/  @!P3 LDC R48, c[0x3][0x150] ;  /* 0x00c05400ff30bb82 */ /* 0x000e240000000800 */
[----:B0-----:R-:W-:-:S06]  /*1360*/  @!P3 IMAD R49, R53, R48, RZ ;  /* 0x000000303531b224 */ /* 0x001fcc00078e02ff */
[----:B------:R-:W0:Y:S01]  /*1370*/  LDC R48, c[0x3][0x10] ;  /* 0x00c00400ff307b82 */ /* 0x000e220000000800 */
[----:B------:R-:W-:-:S06]  /*1380*/  @!P3 IMAD.WIDE R50, R49, 0x8, R4 ;  /* 0x000000083132b825 */ /* 0x000fcc00078e0204 */
[----:B------:R-:W2:Y:S04]  /*1390*/  @!P3 LDG.E.64 R50, desc[UR6][R50.64] ;  /* 0x000000063232b981 */ /* 0x000ea8000c1e1b00 */
[----:B--2---:R2:W-:Y:S01]  /*13a0*/  @!P3 STG.E.64 desc[UR6][R6.64], R50 ;  /* 0x000000320600b986 */ /* 0x0045e2000c101b06 */
[----:B0-----:R-:W-:-:S13]  /*13b0*/  ISETP.NE.AND P3, PT, R48, -0x1, PT ;  /* 0xffffffff3000780c */ /* 0x001fda0003f65270 */
[----:B------:R-:W0:Y:S02]  /*13c0*/  @!P3 LDC R48, c[0x3][0x154] ;  /* 0x00c05500ff30bb82 */ /* 0x000e240000000800 */
[----:B0-----:R-:W-:-:S04]  /*13d0*/  @!P3 IMAD R49, R53, R48, RZ ;  /* 0x000000303531b224 */ /* 0x001fc800078e02ff */
[----:B------:R-:W-:-:S05]  /*13e0*/  @!P3 IMAD.WIDE R48, R49, 0x8, R4 ;  /* 0x000000083130b825 */ /* 0x000fca00078e0204 */
[----:B--2---:R0:W2:Y:S02]  /*13f0*/  @!P3 LDG.E.64 R50, desc[UR6][R48.64] ;  /* 0x000000063032b981 */ /* 0x0040a4000c1e1b00 */
[----:B0-----:R-:W-:-:S05]  /*1400*/  @!P3 SHF.L.U32 R49, R53, 0x2, RZ ;  /* 0x000000023531b819 */ /* 0x001fca00000006ff */
[----:B------:R-:W-:-:S05]  /*1410*/  @!P3 IMAD.WIDE R48, R49, 0x8, R4 ;  /* 0x000000083130b825 */ /* 0x000fca00078e0204 */
[----:B--2---:R0:W-:Y:S02]  /*1420*/  @!P3 STG.E.64 desc[UR6][R48.64], R50 ;  /* 0x000000323000b986 */ /* 0x0041e4000c101b06 */
[----:B0-----:R-:W0:Y:S02]  /*1430*/  LDC R48, c[0x3][0x14] ;  /* 0x00c00500ff307b82 */ /* 0x001e240000000800 */
[----:B0-----:R-:W-:-:S13]  /*1440*/  ISETP.NE.AND P3, PT, R48, -0x1, PT ;  /* 0xffffffff3000780c */ /* 0x001fda0003f65270 */
[----:B------:R-:W0:Y:S02]  /*1450*/  @!P3 LDC R50, c[0x3][0x158] ;  /* 0x00c05600ff32bb82 */ /* 0x000e240000000800 */
[----:B0-----:R-:W-:-:S04]  /*1460*/  @!P3 IMAD R51, R53, R50, RZ ;  /* 0x000000323533b224 */ /* 0x001fc800078e02ff */
[----:B------:R-:W-:-:S06]  /*1470*/  @!P3 IMAD.WIDE R50, R51, 0x8, R4 ;  /* 0x000000083332b825 */ /* 0x000fcc00078e0204 */
[----:B------:R-:W2:Y:S01]  /*1480*/  @!P3 LDG.E.64 R50, desc[UR6][R50.64] ;  /* 0x000000063232b981 */ /* 0x000ea2000c1e1b00 */
[----:B------:R-:W-:-:S05]  /*1490*/  @!P3 LEA R49, R53, R53, 0x2 ;  /* 0x000000353531b211 */ /* 0x000fca00078e10ff */
[----:B------:R-:W-:-:S05]  /*14a0*/  @!P3 IMAD.WIDE R48, R49, 0x8, R4 ;  /* 0x000000083130b825 */ /* 0x000fca00078e0204 */
[----:B--2---:R0:W-:Y:S02]  /*14b0*/  @!P3 STG.E.64 desc[UR6][R48.64], R50 ;  /* 0x000000323000b986 */ /* 0x0041e4000c101b06 */
[----:B0-----:R-:W0:Y:S08]  /*14c0*/  LDC R48, c[0x3][0x18] ;  /* 0x00c00600ff307b82 */ /* 0x001e300000000800 */
        /* <DEDUP_REMOVED lines=8> */
[----:B------:R-:W2:Y:S08]  /*1550*/  @!P3 LDC R50, c[0x3][0x160] ;  /* 0x00c05800ff32bb82 */ /* 0x000eb00000000800 */
[----:B0-----:R-:W0:Y:S01]  /*1560*/  LDC R48, c[0x3][0x20] ;  /* 0x00c00800ff307b82 */ /* 0x001e220000000800 */
[----:B--2---:R-:W-:-:S04]  /*1570*/  @!P3 IMAD R51, R53, R50, RZ ;  /* 0x000000323533b224 */ /* 0x004fc800078e02ff */
[----:B------:R-:W-:-:S06]  /*1580*/  @!P3 IMAD.WIDE R50, R51, 0x8, R4 ;  /* 0x000000083332b825 */ /* 0x000fcc00078e0204 */
[----:B------:R-:W2:Y:S04]  /*1590*/  @!P3 LDG.E.64 R50, desc[UR6][R50.64] ;  /* 0x000000063232b981 */ /* 0x000ea8000c1e1b00 */
[----:B--2---:R-:W-:Y:S01]  /*15a0*/  @!P3 STG.E.64 desc[UR6][R10.64], R50 ;  /* 0x000000320a00b986 */ /* 0x004fe2000c101b06 */
[----:B0-----:R-:W-:-:S13]  /*15b0*/  ISETP.NE.AND P3, PT, R48, -0x1, PT ;  /* 0xffffffff3000780c */ /* 0x001fda0003f65270 */
[----:B------:R-:W0:Y:S02]  /*15c0*/  @!P3 LDC R48, c[0x3][0x164] ;  /* 0x00c05900ff30bb82 */ /* 0x000e240000000800 */
[----:B0-----:R-:W-:-:S04]  /*15d0*/  @!P3 IMAD R49, R53, R48, RZ ;  /* 0x000000303531b224 */ /* 0x001fc800078e02ff */
[----:B------:R-:W-:-:S06]  /*15e0*/  @!P3 IMAD.WIDE R48, R49, 0x8, R4 ;  /* 0x000000083130b825 */ /* 0x000fcc00078e0204 */
[----:B------:R-:W2:Y:S04]  /*15f0*/  @!P3 LDG.E.64 R48, desc[UR6][R48.64] ;  /* 0x000000063030b981 */ /* 0x000ea8000c1e1b00 */
[----:B--2---:R0:W-:Y:S02]  /*1600*/  @!P3 STG.E.64 desc[UR6][R12.64], R48 ;  /* 0x000000300c00b986 */ /* 0x0041e4000c101b06 */
[----:B0-----:R-:W0:Y:S02]  /*1610*/  LDC R48, c[0x3][0x24] ;  /* 0x00c00900ff307b82 */ /* 0x001e240000000800 */
[----:B0-----:R-:W-:-:S06]  /*1620*/  ISETP.NE.AND P3, PT, R48, -0x1, PT ;  /* 0xffffffff3000780c */ /* 0x001fcc0003f65270 */
[----:B------:R-:W0:Y:S08]  /*1630*/  LDC R48, c[0x3][0x28] ;  /* 0x00c00a00ff307b82 */ /* 0x000e300000000800 */
[----:B------:R-:W2:Y:S02]  /*1640*/  @!P3 LDC R50, c[0x3][0x168] ;  /* 0x00c05a00ff32bb82 */ /* 0x000ea40000000800 */
        /* <DEDUP_REMOVED lines=81> */
[----:B0-----:R-:W-:-:S13]  /*1b60*/  ISETP.NE.AND P3, PT, R48, -0x1, PT ;  /* 0xffffffff3000780c */ /* 0x001fda0003f65270 */
[----:B------:R-:W0:Y:S02]  /*1b70*/  @!P3 LDC R50, c[0x3][0x198] ;  /* 0x00c06600ff32bb82 */ /* 0x000e240000000800 */
[----:B0-----:R-:W-:-:S04]  /*1b80*/  @!P3 IMAD R51, R53, R50, RZ ;  /* 0x000000323533b224 */ /* 0x001fc800078e02ff */
[----:B------:R-:W-:-:S06]  /*1b90*/  @!P3 IMAD.WIDE R50, R51, 0x8, R4 ;  /* 0x000000083332b825 */ /* 0x000fcc00078e0204 */
[----:B------:R-:W2:Y:S01]  /*1ba0*/  @!P3 LDG.E.64 R50, desc[UR6][R50.64] ;  /* 0x000000063232b981 */ /* 0x000ea2000c1e1b00 */
[----:B------:R-:W-:-:S04]  /*1bb0*/  @!P3 IMAD R49, R53, 0x15, RZ ;  /* 0x000000153531b824 */ /* 0x000fc800078e02ff */
        /* <DEDUP_REMOVED lines=23> */
[----:B--2---:R3:W-:Y:S01]  /*1d30*/  @!P3 STG.E.64 desc[UR6][R42.64], R50 ;  /* 0x000000322a00b986 */ /* 0x0047e2000c101b06 */
[----:B0-----:R-:W-:-:S13]  /*1d40*/  ISETP.NE.AND P3, PT, R48, -0x1, PT ;  /* 0xffffffff3000780c */ /* 0x001fda0003f65270 */
[----:B------:R-:W0:Y:S02]  /*1d50*/  @!P3 LDC R48, c[0x3][0x1a8] ;  /* 0x00c06a00ff30bb82 */ /* 0x000e240000000800 */
[----:B0-----:R-:W-:-:S04]  /*1d60*/  @!P3 IMAD R49, R53, R48, RZ ;  /* 0x000000303531b224 */ /* 0x001fc800078e02ff */
[----:B------:R-:W-:-:S06]  /*1d70*/  @!P3 IMAD.WIDE R48, R49, 0x8, R4 ;  /* 0x000000083130b825 */ /* 0x000fcc00078e0204 */
[----:B------:R-:W2:Y:S01]  /*1d80*/  @!P3 LDG.E.64 R48, desc[UR6][R48.64] ;  /* 0x000000063030b981 */ /* 0x000ea2000c1e1b00 */
[----:B-1----:R-:W-:-:S03]  /*1d90*/  UISETP.NE.AND UP0, UPT, UR4, -0x1, UPT ;  /* 0xffffffff0400788c */ /* 0x002fc6000bf05270 */
[----:B--2---:R3:W-:Y:S06]  /*1da0*/  @!P3 STG.E.64 desc[UR6][R44.64], R48 ;  /* 0x000000302c00b986 */ /* 0x0047ec000c101b06 */
[----:B------:R-:W-:Y:S05]  /*1db0*/  BRA.U UP0, `(.L_x_23) ;  /* 0x0000000100147547 */ /* 0x000fea000b800000 */
[----:B------:R-:W3:Y:S02]  /*1dc0*/  LDCU UR4, c[0x3][0x1ac] ;  /* 0x00c03580ff0477ac */ /* 0x000ee40008000800 */
[----:B---3--:R-:W-:-:S04]  /*1dd0*/  IMAD R49, R53, UR4, RZ ;  /* 0x0000000435317c24 */ /* 0x008fc8000f8e02ff */
[----:B------:R-:W-:-:S06]  /*1de0*/  IMAD.WIDE R48, R49, 0x8, R4 ;  /* 0x0000000831307825 */ /* 0x000fcc00078e0204 */
[----:B------:R-:W2:Y:S04]  /*1df0*/  LDG.E.64 R48, desc[UR6][R48.64] ;  /* 0x0000000630307981 */ /* 0x000ea8000c1e1b00 */
[----:B--2---:R1:W-:Y:S02]  /*1e00*/  STG.E.64 desc[UR6][R46.64], R48 ;  /* 0x000000302e007986 */ /* 0x0043e4000c101b06 */
.L_x_23:
[----:B------:R-:W-:Y:S05]  /*1e10*/  BSYNC.RECONVERGENT B0 ;  /* 0x0000000000007941 */ /* 0x000fea0003800200 */
.L_x_22:
[----:B------:R-:W-:Y:S04]  /*1e20*/  BSSY.RECONVERGENT B0, `(.L_x_24) ;  /* 0x00000c9000007945 */ /* 0x000fe80003800200 */
[----:B------:R-:W-:Y:S05]  /*1e30*/  @P0 BRA `(.L_x_25) ;  /* 0x0000000c001c0947 */ /* 0x000fea0003800000 */
[----:B0123--:R-:W0:Y:S01]  /*1e40*/  LDC R48, c[0x3][0xd8] ;  /* 0x00c03600ff307b82 */ /* 0x00fe220000000800 */
        /* <DEDUP_REMOVED lines=25> */
[----:B0-----:R-:W-:-:S13]  /*1fe0*/  ISETP.NE.AND P0, PT, R48, 0x1, PT ;  /* 0x000000013000780c */ /* 0x001fda0003f05270 */
[----:B------:R-:W0:Y:S02]  /*1ff0*/  @!P0 LDC R48, c[0x3][0x150] ;  /* 0x00c05400ff308b82 */ /* 0x000e240000000800 */
[----:B0-----:R-:W-:-:S06]  /*2000*/  @!P0 IMAD R49, R53, R48, RZ ;  /* 0x0000003035318224 */ /* 0x001fcc00078e02ff */
[----:B------:R-:W0:Y:S01]  /*2010*/  LDC R48, c[0x3][0xe8] ;  /* 0x00c03a00ff307b82 */ /* 0x000e220000000800 */
        /* <DEDUP_REMOVED lines=12> */
[----:B0-----:R-:W-:-:S13]  /*20e0*/  ISETP.NE.AND P0, PT, R48, 0x1, PT ;  /* 0x000000013000780c */ /* 0x001fda0003f05270 */
        /* <DEDUP_REMOVED lines=16> */
[----:B------:R-:W2:Y:S08]  /*21f0*/  @!P0 LDC R50, c[0x3][0x160] ;  /* 0x00c05800ff328b82 */ /* 0x000eb00000000800 */
[----:B0-----:R-:W0:Y:S01]  /*2200*/  LDC R48, c[0x3][0xf8] ;  /* 0x00c03e00ff307b82 */ /* 0x001e220000000800 */
        /* <DEDUP_REMOVED lines=95> */
[----:B0-----:R-:W-:-:S13]  /*2800*/  ISETP.NE.AND P0, PT, R48, 0x1, PT ;  /* 0x000000013000780c */ /* 0x001fda0003f05270 */
        /* <DEDUP_REMOVED lines=33> */
[----:B------:R-:W2:Y:S01]  /*2a20*/  @!P0 LDG.E.64 R48, desc[UR6][R48.64] ;  /* 0x0000000630308981 */ /* 0x000ea2000c1e1b00 */
[----:B-1----:R-:W-:-:S03]  /*2a30*/  UISETP.NE.AND UP0, UPT, UR4, 0x1, UPT ;  /* 0x000000010400788c */ /* 0x002fc6000bf05270 */
[----:B--2---:R4:W-:Y:S06]  /*2a40*/  @!P0 STG.E.64 desc[UR6][R44.64], R48 ;  /* 0x000000302c008986 */ /* 0x0049ec000c101b06 */
[----:B------:R-:W-:Y:S05]  /*2a50*/  BRA.U UP0, `(.L_x_25) ;  /* 0x0000000100147547 */ /* 0x000fea000b800000 */
[----:B------:R-:W4:Y:S02]  /*2a60*/  LDCU UR4, c[0x3][0x1ac] ;  /* 0x00c03580ff0477ac */ /* 0x000f240008000800 */
[----:B----4-:R-:W-:-:S04]  /*2a70*/  IMAD R49, R53, UR4, RZ ;  /* 0x0000000435317c24 */ /* 0x010fc8000f8e02ff */
[----:B------:R-:W-:-:S06]  /*2a80*/  IMAD.WIDE R48, R49, 0x8, R4 ;  /* 0x0000000831307825 */ /* 0x000fcc00078e0204 */
[----:B------:R-:W2:Y:S04]  /*2a90*/  LDG.E.64 R48, desc[UR6][R48.64] ;  /* 0x0000000630307981 */ /* 0x000ea8000c1e1b00 */
[----:B--2---:R0:W-:Y:S02]  /*2aa0*/  STG.E.64 desc[UR6][R46.64], R48 ;  /* 0x000000302e007986 */ /* 0x0041e4000c101b06 */
.L_x_25:
[----:B------:R-:W-:Y:S05]  /*2ab0*/  BSYNC.RECONVERGENT B0 ;  /* 0x0000000000007941 */ /* 0x000fea0003800200 */
.L_x_24:
[----:B------:R-:W-:Y:S04]  /*2ac0*/  BSSY.RECONVERGENT B0, `(.L_x_26) ;  /* 0x00000c9000007945 */ /* 0x000fe80003800200 */
[----:B------:R-:W-:Y:S05]  /*2ad0*/  @P2 BRA `(.L_x_27) ;  /* 0x0000000c001c2947 */ /* 0x000fea0003800000 */
[----:B01234-:R-:W0:Y:S01]  /*2ae0*/  LDC R48, c[0x3][0xd8] ;  /* 0x00c03600ff307b82 */ /* 0x01fe220000000800 */
        /* <DEDUP_REMOVED lines=189> */
[----:B------:R-:W3:Y:S01]  /*36c0*/  @!P0 LDG.E.64 R48, desc[UR6][R48.64] ;  /* 0x0000000630308981 */ /* 0x000ee2000c1e1b00 */
[----:B-1----:R-:W-:-:S03]  /*36d0*/  UISETP.NE.AND UP0, UPT, UR4, -0x1, UPT ;  /* 0xffffffff0400788c */ /* 0x002fc6000bf05270 */
[----:B---3--:R2:W-:Y:S06]  /*36e0*/  @!P0 STG.E.64 desc[UR6][R44.64], R48 ;  /* 0x000000302c008986 */ /* 0x0085ec000c101b06 */
[----:B------:R-:W-:Y:S05]  /*36f0*/  BRA.U UP0, `(.L_x_27) ;  /* 0x0000000100147547 */ /* 0x000fea000b800000 */
[----:B------:R-:W2:Y:S02]  /*3700*/  LDCU UR4, c[0x3][0x1ac] ;  /* 0x00c03580ff0477ac */ /* 0x000ea40008000800 */
[----:B--2---:R-:W-:-:S04]  /*3710*/  IMAD R49, R53, UR4, RZ ;  /* 0x0000000435317c24 */ /* 0x004fc8000f8e02ff */
[----:B------:R-:W-:-:S06]  /*3720*/  IMAD.WIDE R48, R49, 0x8, R4 ;  /* 0x0000000831307825 */ /* 0x000fcc00078e0204 */
[----:B------:R-:W2:Y:S04]  /*3730*/  LDG.E.64 R48, desc[UR6][R48.64] ;  /* 0x0000000630307981 */ /* 0x000ea8000c1e1b00 */
[----:B--2---:R0:W-:Y:S02]  /*3740*/  STG.E.64 desc[UR6][R46.64], R48 ;  /* 0x000000302e007986 */ /* 0x0041e4000c101b06 */
.L_x_27:
[----:B------:R-:W-:Y:S05]  /*3750*/  BSYNC.RECONVERGENT B0 ;  /* 0x0000000000007941 */ /* 0x000fea0003800200 */
.L_x_26:
[----:B------:R-:W-:Y:S04]  /*3760*/  BSSY.RECONVERGENT B0, `(.L_x_28) ;  /* 0x00000c9000007945 */ /* 0x000fe80003800200 */
[----:B------:R-:W-:Y:S05]  /*3770*/  @P1 BRA `(.L_x_29) ;  /* 0x0000000c001c1947 */ /* 0x000fea0003800000 */
[----:B01234-:R-:W0:Y:S01]  /*3780*/  LDC R48, c[0x3][0x6c] ;  /* 0x00c01b00ff307b82 */ /* 0x01fe220000000800 */
        /* <DEDUP_REMOVED lines=160> */
[----:B--2---:R-:W-:-:S04]  /*4190*/  @!P0 IMAD R51, R53, 0x15, RZ ;  /* 0x0000001535338824 */ /* 0x004fc800078e02ff */
[----:B------:R-:W-:-:S05]  /*41a0*/  @!P0 IMAD.WIDE R50, R51, 0x8, R4 ;  /* 0x0000000833328825 */ /* 0x000fca00078e0204 */
[----:B---3--:R0:W-:Y:S02]  /*41b0*/  @!P0 STG.E.64 desc[UR6][R50.64], R48 ;  /* 0x0000003032008986 */ /* 0x0081e4000c101b06 */
        /* <DEDUP_REMOVED lines=35> */
.L_x_29:
[----:B------:R-:W-:Y:S05]  /*43f0*/  BSYNC.RECONVERGENT B0 ;  /* 0x0000000000007941 */ /* 0x000fea0003800200 */
.L_x_28:
[----:B------:R-:W-:-:S06]  /*4400*/  UIADD3 UR4, UPT, UPT, UR5, -0x1, URZ ;  /* 0xffffffff05047890 */ /* 0x000fcc000fffe0ff */
[----:B------:R-:W-:Y:S01]  /*4410*/  ISETP.NE.AND P0, PT, R0, UR4, PT ;  /* 0x0000000400007c0c */ /* 0x000fe2000bf05270 */
[----:B------:R-:W-:-:S03]  /*4420*/  UIADD3 UR4, UPT, UPT, UR8, -0x1, URZ ;  /* 0xffffffff08047890 */ /* 0x000fc6000fffe0ff */
[----:B------:R-:W-:-:S04]  /*4430*/  ISETP.LT.OR P0, PT, R2, 0x1, P0 ;  /* 0x000000010200780c */ /* 0x000fc80000701670 */
[----:B------:R-:W-:-:S04]  /*4440*/  ISETP.GE.OR P0, PT, R2, UR4, P0 ;  /* 0x0000000402007c0c */ /* 0x000fc80008706670 */
[----:B------:R-:W-:-:S04]  /*4450*/  ISETP.EQ.OR P0, PT, R3, RZ, P0 ;  /* 0x000000ff0300720c */ /* 0x000fc80000702670 */
[----:B------:R-:W-:-:S13]  /*4460*/  ISETP.GE.U32.OR P0, PT, R3, R52, P0 ;  /* 0x000000340300720c */ /* 0x000fda0000706470 */
[----:B------:R-:W-:Y:S05]  /*4470*/  @P0 EXIT ;  /* 0x000000000000094d */ /* 0x000fea0003800000 */
[----:B------:R-:W5:Y:S01]  /*4480*/  LDG.E.64 R2, desc[UR6][R4.64] ;  /* 0x0000000604027981 */ /* 0x000f62000c1e1b00 */
[C---:B--234-:R-:W-:Y:S01]  /*4490*/  IMAD.WIDE R50, R53.reuse, 0x8, R4 ;  /* 0x0000000835327825 */ /* 0x05cfe200078e0204 */
[----:B------:R-:W-:Y:S02]  /*44a0*/  SHF.L.U32 R0, R53, 0x2, RZ ;  /* 0x0000000235007819 */ /* 0x000fe400000006ff */
[----:B------:R-:W2:Y:S04]  /*44b0*/  LDG.E.64 R8, desc[UR6][R8.64] ;  /* 0x0000000608087981 */ /* 0x000ea8000c1e1b00 */
[----:B01----:R-:W3:Y:S04]  /*44c0*/  LDG.E.64 R48, desc[UR6][R50.64] ;  /* 0x0000000632307981 */ /* 0x003ee8000c1e1b00 */
[----:B------:R-:W4:Y:S04]  /*44d0*/  LDG.E.64 R10, desc[UR6][R10.64] ;  /* 0x000000060a0a7981 */ /* 0x000f28000c1e1b00 */
[----:B------:R-:W4:Y:S04]  /*44e0*/  LDG.E.64 R12, desc[UR6][R12.64] ;  /* 0x000000060c0c7981 */ /* 0x000f28000c1e1b00 */
[----:B------:R0:W2:Y:S04]  /*44f0*/  LDG.E.64 R50, desc[UR6][R6.64] ;  /* 0x0000000606327981 */ /* 0x0000a8000c1e1b00 */
[----:B------:R-:W4:Y:S04]  /*4500*/  LDG.E.64 R14, desc[UR6][R14.64] ;  /* 0x000000060e0e7981 */ /* 0x000f28000c1e1b00 */
        /* <DEDUP_REMOVED lines=15> */
[----:B------:R-:W4:Y:S01]  /*4600*/  LDG.E.64 R46, desc[UR6][R46.64] ;  /* 0x000000062e2e7981 */ /* 0x000f22000c1e1b00 */
[----:B-----5:R-:W-:-:S08]  /*4610*/  DADD R2, RZ, R2 ;  /* 0x00000000ff027229 */ /* 0x020fd00000000002 */
[----:B---3--:R-:W-:Y:S01]  /*4620*/  DADD R2, R2, R48 ;  /* 0x0000000002027229 */ /* 0x008fe20000000030 */
[----:B------:R-:W-:-:S05]  /*4630*/  SHF.L.U32 R49, R53, 0x1, RZ ;  /* 0x0000000135317819 */ /* 0x000fca00000006ff */
[----:B------:R-:W-:-:S06]  /*4640*/  IMAD.WIDE R48, R49, 0x8, R4 ;  /* 0x0000000831307825 */ /* 0x000fcc00078e0204 */
[----:B------:R-:W3:Y:S01]  /*4650*/  LDG.E.64 R48, desc[UR6][R48.64] ;  /* 0x0000000630307981 */ /* 0x000ee2000c1e1b00 */
[----:B0-----:R-:W-:-:S04]  /*4660*/  IMAD R7, R53, 0x15, RZ ;  /* 0x0000001535077824 */ /* 0x001fc800078e02ff */
[----:B------:R-:W-:-:S06]  /*4670*/  IMAD.WIDE R6, R7, 0x8, R4 ;  /* 0x0000000807067825 */ /* 0x000fcc00078e0204 */
[----:B------:R-:W5:Y:S01]  /*4680*/  LDG.E.64 R6, desc[UR6][R6.64] ;  /* 0x0000000606067981 */ /* 0x000f62000c1e1b00 */
[----:B---3--:R-:W-:Y:S01]  /*4690*/  DADD R2, R2, R48 ;  /* 0x0000000002027229 */ /* 0x008fe20000000030 */
[----:B------:R-:W-:-:S07]  /*46a0*/  IMAD.WIDE R48, R0, 0x8, R4 ;  /* 0x0000000800307825 */ /* 0x000fce00078e0204 */
[----:B--2---:R-:W-:Y:S01]  /*46b0*/  DADD R50, R2, R50 ;  /* 0x0000000002327229 */ /* 0x004fe20000000032 */
[----:B------:R-:W2:Y:S01]  /*46c0*/  LDG.E.64 R48, desc[UR6][R48.64] ;  /* 0x0000000630307981 */ /* 0x000ea2000c1e1b00 */
[----:B------:R-:W-:-:S05]  /*46d0*/  LEA R3, R53, R53, 0x2 ;  /* 0x0000003535037211 */ /* 0x000fca00078e10ff */
[----:B------:R-:W-:-:S06]  /*46e0*/  IMAD.WIDE R2, R3, 0x8, R4 ;  /* 0x0000000803027825 */ /* 0x000fcc00078e0204 */
[----:B------:R-:W3:Y:S01]  /*46f0*/  LDG.E.64 R2, desc[UR6][R2.64] ;  /* 0x0000000602027981 */ /* 0x000ee2000c1e1b00 */
[----:B------:R-:W-:Y:S01]  /*4700*/  MOV R0, 0x74 ;  /* 0x0000007400007802 */ /* 0x000fe20000000f00 */
[----:B--2---:R-:W-:-:S08]  /*4710*/  DADD R48, R50, R48 ;  /* 0x0000000032307229 */ /* 0x004fd00000000030 */
[----:B---3--:R-:W-:-:S08]  /*4720*/  DADD R2, R48, R2 ;  /* 0x0000000030027229 */ /* 0x008fd00000000002 */
[----:B------:R-:W-:-:S08]  /*4730*/  DADD R2, R2, R8 ;  /* 0x0000000002027229 */ /* 0x000fd00000000008 */
[----:B----4-:R-:W-:-:S08]  /*4740*/  DADD R2, R2, R10 ;  /* 0x0000000002027229 */ /* 0x010fd0000000000a */
[----:B------:R-:W-:-:S08]  /*4750*/  DADD R2, R2, R12 ;  /* 0x0000000002027229 */ /* 0x000fd0000000000c */
        /* <DEDUP_REMOVED lines=12> */
[----:B-----5:R-:W-:Y:S01]  /*4820*/  DADD R2, R2, R6 ;  /* 0x0000000002027229 */ /* 0x020fe20000000006 */
[----:B------:R-:W0:Y:S07]  /*4830*/  LDC R7, c[0x0][0x390] ;  /* 0x0000e400ff077b82 */ /* 0x000e2e0000000800 */
[----:B------:R-:W-:-:S08]  /*4840*/  DADD R2, R2, R38 ;  /* 0x0000000002027229 */ /* 0x000fd00000000026 */
[----:B------:R-:W-:-:S08]  /*4850*/  DADD R2, R2, R40 ;  /* 0x0000000002027229 */ /* 0x000fd00000000028 */
[----:B------:R-:W-:Y:S01]  /*4860*/  DADD R2, R2, R42 ;  /* 0x0000000002027229 */ /* 0x000fe2000000002a */
[----:B0-----:R-:W-:-:S07]  /*4870*/  IMAD R7, R7, UR5, RZ ;  /* 0x0000000507077c24 */ /* 0x001fce000f8e02ff */
[----:B------:R-:W-:Y:S01]  /*4880*/  DADD R2, R2, R44 ;  /* 0x0000000002027229 */ /* 0x000fe2000000002c */
[----:B------:R-:W-:Y:S02]  /*4890*/  IMAD R7, R7, UR8, RZ ;  /* 0x0000000807077c24 */ /* 0x000fe4000f8e02ff */
[----:B------:R-:W-:Y:S02]  /*48a0*/  HFMA2 R8, -RZ, RZ, 0, 0 ;  /* 0x00000000ff087431 */ /* 0x000fe400000001ff */
[----:B------:R-:W-:Y:S01]  /*48b0*/  HFMA2 R10, -RZ, RZ, 0, 0 ;  /* 0x00000000ff0a7431 */ /* 0x000fe200000001ff */
[----:B------:R-:W-:Y:S02]  /*48c0*/  MOV R6, 0x8 ;  /* 0x0000000800067802 */ /* 0x000fe40000000f00 */
[----:B------:R-:W-:Y:S01]  /*48d0*/  DADD R46, R2, R46 ;  /* 0x00000000022e7229 */ /* 0x000fe2000000002e */
[----:B------:R-:W-:Y:S01]  /*48e0*/  HFMA2 R3, -RZ, RZ, 0, 2.6702880859375e-05 ;  /* 0x000001c0ff037431 */ /* 0x000fe200000001ff */
[----:B------:R-:W-:-:S02]  /*48f0*/  MOV R2, 0x14c ;  /* 0x0000014c00027802 */ /* 0x000fc40000000f00 */
[----:B------:R-:W-:Y:S02]  /*4900*/  MOV R9, R53 ;  /* 0x0000003500097202 */ /* 0x000fe40000000f00 */
[C---:B------:R-:W-:Y:S02]  /*4910*/  LEA R11, R7.reuse, R7, 0x1 ;  /* 0x00000007070b7211 */ /* 0x040fe400078e08ff */
[----:B------:R-:W-:-:S07]  /*4920*/  SHF.L.U32 R12, R7, 0x1, RZ ;  /* 0x00000001070c7819 */ /* 0x000fce00000006ff */
.L_x_30:
[----:B0-----:R-:W0:Y:S02]  /*4930*/  LDC R13, c[0x3][R0+-0x8] ;  /* 0x00fffe00000d7b82 */ /* 0x001e240000000800 */
[----:B0-----:R-:W-:-:S13]  /*4940*/  ISETP.NE.AND P0, PT, R13, -0x1, PT ;  /* 0xffffffff0d00780c */ /* 0x001fda0003f05270 */
[----:B------:R-:W0:Y:S08]  /*4950*/  @!P0 LDC R14, c[0x3][R2+-0x8] ;  /* 0x00fffe00020e8b82 */ /* 0x000e300000000800 */
[----:B------:R-:W1:Y:S08]  /*4960*/  LDC R18, c[0x3][R0+-0x4] ;  /* 0x00ffff0000127b82 */ /* 0x000e700000000800 */
[----:B------:R-:W2:Y:S01]  /*4970*/  @!P0 LDC.64 R20, c[0x0][0x398] ;  /* 0x0000e600ff148b82 */ /* 0x000ea20000000a00 */
[----:B0-----:R-:W-:-:S04]  /*4980*/  @!P0 IMAD R15, R53, R14, RZ ;  /* 0x0000000e350f8224 */ /* 0x001fc800078e02ff */
[----:B------:R-:W-:-:S06]  /*4990*/  @!P0 IMAD.WIDE R14, R15, 0x8, R4 ;  /* 0x000000080f0e8825 */ /* 0x000fcc00078e0204 */
[----:B------:R-:W2:Y:S01]  /*49a0*/  @!P0 LDG.E.64 R14, desc[UR6][R14.64] ;  /* 0x000000060e0e8981 */ /* 0x000ea2000c1e1b00 */
[----:B------:R-:W0:Y:S01]  /*49b0*/  @!P0 LDC.64 R16, c[0x3][R3+-0x10] ;  /* 0x00fffc0003108b82 */ /* 0x000e220000000a00 */
[----:B-1----:R-:W-:-:S07]  /*49c0*/  ISETP.NE.AND P1, PT, R18, -0x1, PT ;  /* 0xffffffff1200780c */ /* 0x002fce0003f25270 */
[----:B------:R-:W1:Y:S08]  /*49d0*/  @!P0 LDC R13, c[0x3][R6+-0x8] ;  /* 0x00fffe00060d8b82 */ /* 0x000e700000000800 */
[----:B------:R-:W3:Y:S01]  /*49e0*/  @!P1 LDC R22, c[0x3][R2+-0x4] ;  /* 0x00ffff0002169b82 */ /* 0x000ee20000000800 */
[----:B0-----:R-:W-:-:S07]  /*49f0*/  @!P0 DMUL R16, R16, 6 ;  /* 0x4018000010108828 */ /* 0x001fce0000000000 */
[----:B------:R-:W0:Y:S01]  /*4a00*/  LDC R23, c[0x3][R0] ;  /* 0x00c0000000177b82 */ /* 0x000e220000000800 */
[----:B-1----:R-:W1:Y:S01]  /*4a10*/  @!P0 I2F.F64 R18, R13 ;  /* 0x0000000d00128312 */ /* 0x002e620000201c00 */
[----:B------:R-:W-:-:S06]  /*4a20*/  @!P0 DMUL R16, R46, R16 ;  /* 0x000000102e108228 */ /* 0x000fcc0000000000 */
[----:B------:R-:W4:Y:S02]  /*4a30*/  @!P1 LDC.64 R24, c[0x0][0x398] ;  /* 0x0000e600ff189b82 */ /* 0x000f240000000a00 */
[----:B-1----:R-:W-:Y:S01]  /*4a40*/  @!P0 DMUL R16, R16, R18 ;  /* 0x0000001210108228 */ /* 0x002fe20000000000 */
[----:B---3--:R-:W-:-:S04]  /*4a50*/  @!P1 IMAD R19, R53, R22, RZ ;  /* 0x0000001635139224 */ /* 0x008fc800078e02ff */
[----:B------:R-:W-:-:S03]  /*4a60*/  @!P1 IMAD.WIDE R18, R19, 0x8, R4 ;  /* 0x0000000813129825 */ /* 0x000fc600078e0204 */
[----:B--2---:R-:W-:Y:S01]  /*4a70*/  @!P0 DFMA R14, R16, R20, R14 ;  /* 0x00000014100e822b */ /* 0x004fe2000000000e */
[----:B------:R-:W-:-:S06]  /*4a80*/  @!P0 IMAD.WIDE R16, R8, 0x8, R4 ;  /* 0x0000000808108825 */ /* 0x000fcc00078e0204 */
[----:B------:R1:W-:Y:S04]  /*4a90*/  @!P0 STG.E.64 desc[UR6][R16.64], R14 ;  /* 0x0000000e10008986 */ /* 0x0003e8000c101b06 */
[----:B------:R-:W4:Y:S01]  /*4aa0*/  @!P1 LDG.E.64 R18, desc[UR6][R18.64] ;  /* 0x0000000612129981 */ /* 0x000f22000c1e1b00 */
[----:B------:R-:W2:Y:S01]  /*4ab0*/  @!P1 LDC.64 R20, c[0x3][R3+-0x8] ;  /* 0x00fffe0003149b82 */ /* 0x000ea20000000a00 */
[----:B0-----:R-:W-:-:S07]  /*4ac0*/  ISETP.NE.AND P0, PT, R23, -0x1, PT ;  /* 0xffffffff1700780c */ /* 0x001fce0003f05270 */
[----:B------:R-:W0:Y:S01]  /*4ad0*/  @!P1 LDC R22, c[0x3][R6+-0x4] ;  /* 0x00ffff0006169b82 */ /* 0x000e220000000800 */
[----:B-1----:R-:W-:-:S07]  /*4ae0*/  @!P1 IMAD.WIDE R14, R9, 0x8, R4 ;  /* 0x00000008090e9825 */ /* 0x002fce00078e0204 */
[----:B------:R-:W1:Y:S01]  /*4af0*/  @!P0 LDC R26, c[0x3][R2] ;  /* 0x00c00000021a8b82 */ /* 0x000e620000000800 */
[----:B--2---:R-:W-:Y:S01]  /*4b00*/  @!P1 DMUL R20, R20, 6 ;  /* 0x4018000014149828 */ /* 0x004fe20000000000 */
[----:B0-----:R-:W0:Y:S07]  /*4b10*/  @!P1 I2F.F64 R22, R22 ;  /* 0x0000001600169312 */ /* 0x001e2e0000201c00 */
[----:B------:R-:W-:Y:S01]  /*4b20*/  @!P1 DMUL R20, R46, R20 ;  /* 0x000000142e149228 */ /* 0x000fe20000000000 */
[----:B-1----:R-:W-:-:S04]  /*4b30*/  @!P0 IMAD R17, R53, R26, RZ ;  /* 0x0000001a35118224 */ /* 0x002fc800078e02ff */
[----:B------:R-:W-:-:S03]  /*4b40*/  @!P0 IMAD.WIDE R16, R17, 0x8, R4 ;  /* 0x0000000811108825 */ /* 0x000fc600078e0204 */
[----:B0-----:R-:W-:-:S08]  /*4b50*/  @!P1 DMUL R20, R20, R22 ;  /* 0x0000001614149228 */ /* 0x001fd00000000000 */
[----:B----4-:R-:W-:Y:S01]  /*4b60*/  @!P1 DFMA R18, R20, R24, R18 ;  /* 0x000000181412922b */ /* 0x010fe20000000012 */
[----:B------:R-:W0:Y:S06]  /*4b70*/  @!P0 LDC R23, c[0x3][R6] ;  /* 0x00c0000006178b82 */ /* 0x000e2c0000000800 */
[----:B------:R1:W-:Y:S02]  /*4b80*/  @!P1 STG.E.64 desc[UR6][R14.64], R18 ;  /* 0x000000120e009986 */ /* 0x0003e4000c101b06 */
[----:B------:R-:W2:Y:S02]  /*4b90*/  @!P0 LDC.64 R20, c[0x3][R3] ;  /* 0x00c0000003148b82 */ /* 0x000ea40000000a00 */
[----:B------:R-:W3:Y:S01]  /*4ba0*/  @!P0 LDG.E.64 R16, desc[UR6][R16.64] ;  /* 0x0000000610108981 */ /* 0x000ee2000c1e1b00 */
[----:B------:R-:W-:-:S05]  /*4bb0*/  ISETP.NE.AND P1, PT, R10, 0x18, PT ;  /* 0x000000180a00780c */ /* 0x000fca0003f25270 */
[----:B------:R-:W3:Y:S01]  /*4bc0*/  @!P0 LDC.64 R24, c[0x0][0x398] ;  /* 0x0000e600ff188b82 */ /* 0x000ee20000000a00 */
[----:B-1----:R-:W-:Y:S01]  /*4bd0*/  @!P0 IMAD.WIDE R14, R12, 0x8, R4 ;  /* 0x000000080c0e8825 */ /* 0x002fe200078e0204 */
[----:B0-----:R-:W0:Y:S01]  /*4be0*/  @!P0 I2F.F64 R22, R23 ;  /* 0x0000001700168312 */ /* 0x001e220000201c00 */
[----:B--2---:R-:W-:-:S08]  /*4bf0*/  @!P0 DMUL R20, R20, 6 ;  /* 0x4018000014148828 */ /* 0x004fd00000000000 */
[----:B------:R-:W-:-:S08]  /*4c00*/  @!P0 DMUL R20, R46, R20 ;  /* 0x000000142e148228 */ /* 0x000fd00000000000 */
[----:B0-----:R-:W-:-:S08]  /*4c10*/  @!P0 DMUL R20, R20, R22 ;  /* 0x0000001614148228 */ /* 0x001fd00000000000 */
[----:B---3--:R-:W-:-:S07]  /*4c20*/  @!P0 DFMA R20, R20, R24, R16 ;  /* 0x000000181414822b */ /* 0x008fce0000000010 */
[----:B------:R0:W-:Y:S01]  /*4c30*/  @!P0 STG.E.64 desc[UR6][R14.64], R20 ;  /* 0x000000140e008986 */ /* 0x0001e2000c101b06 */
[----:B------:R-:W-:Y:S05]  /*4c40*/  @!P1 EXIT ;  /* 0x000000000000994d */ /* 0x000fea0003800000 */
[----:B------:R-:W1:Y:S02]  /*4c50*/  LDC R13, c[0x3][R0+0x4] ;  /* 0x00c00100000d7b82 */ /* 0x000e640000000800 */
[----:B-1----:R-:W-:-:S13]  /*4c60*/  ISETP.NE.AND P0, PT, R13, -0x1, PT ;  /* 0xffffffff0d00780c */ /* 0x002fda0003f05270 */
[----:B0-----:R-:W0:Y:S08]  /*4c70*/  @!P0 LDC R14, c[0x3][R2+0x4] ;  /* 0x00c00100020e8b82 */ /* 0x001e300000000800 */
[----:B------:R-:W1:Y:S01]  /*4c80*/  @!P0 LDC.64 R20, c[0x0][0x398] ;  /* 0x0000e600ff148b82 */ /* 0x000e620000000a00 */
[----:B0-----:R-:W-:-:S04]  /*4c90*/  @!P0 IMAD R15, R53, R14, RZ ;  /* 0x0000000e350f8224 */ /* 0x001fc800078e02ff */
[----:B------:R-:W-:-:S06]  /*4ca0*/  @!P0 IMAD.WIDE R14, R15, 0x8, R4 ;  /* 0x000000080f0e8825 */ /* 0x000fcc00078e0204 */
[----:B------:R-:W1:Y:S01]  /*4cb0*/  @!P0 LDG.E.64 R14, desc[UR6][R14.64] ;  /* 0x000000060e0e8981 */ /* 0x000e62000c1e1b00 */
[----:B------:R0:W2:Y:S01]  /*4cc0*/  @!P0 LDC.64 R16, c[0x3][R3+0x8] ;  /* 0x00c0020003108b82 */ /* 0x0000a20000000a00 */
[----:B------:R-:W-:Y:S02]  /*4cd0*/  IADD3 R10, PT, PT, R10, 0x4, RZ ;  /* 0x000000040a0a7810 */ /* 0x000fe40007ffe0ff */
[C---:B------:R-:W-:Y:S02]  /*4ce0*/  LEA R12, R7.reuse, R12, 0x2 ;  /* 0x0000000c070c7211 */ /* 0x040fe400078e10ff */
[C---:B------:R-:W-:Y:S02]  /*4cf0*/  LEA R9, R7.reuse, R9, 0x2 ;  /* 0x0000000907097211 */ /* 0x040fe400078e10ff */
[----:B------:R-:W-:Y:S01]  /*4d00*/  LEA R8, R7, R8, 0x2 ;  /* 0x0000000807087211 */ /* 0x000fe200078e10ff */
[----:B------:R3:W4:Y:S01]  /*4d10*/  @!P0 LDC R13, c[0x3][R6+0x4] ;  /* 0x00c00100060d8b82 */ /* 0x0007220000000800 */
[----:B------:R-:W-:-:S02]  /*4d20*/  IADD3 R0, PT, PT, R0, 0x10, RZ ;  /* 0x0000001000007810 */ /* 0x000fc40007ffe0ff */
[----:B0-----:R-:W-:Y:S02]  /*4d30*/  IADD3 R3, PT, PT, R3, 0x20, RZ ;  /* 0x0000002003037810 */ /* 0x001fe40007ffe0ff */
[----:B------:R-:W-:Y:S02]  /*4d40*/  IADD3 R2, PT, PT, R2, 0x10, RZ ;  /* 0x0000001002027810 */ /* 0x000fe40007ffe0ff */
[----:B---3--:R-:W-:Y:S01]  /*4d50*/  IADD3 R6, PT, PT, R6, 0x10, RZ ;  /* 0x0000001006067810 */ /* 0x008fe20007ffe0ff */
[----:B--2---:R-:W-:Y:S01]  /*4d60*/  @!P0 DMUL R16, R16, 6 ;  /* 0x4018000010108828 */ /* 0x004fe20000000000 */
[----:B----4-:R-:W0:Y:S07]  /*4d70*/  @!P0 I2F.F64 R18, R13 ;  /* 0x0000000d00128312 */ /* 0x010e2e0000201c00 */
[----:B------:R-:W-:-:S08]  /*4d80*/  @!P0 DMUL R16, R46, R16 ;  /* 0x000000102e108228 */ /* 0x000fd00000000000 */
[----:B0-----:R-:W-:Y:S01]  /*4d90*/  @!P0 DMUL R16, R16, R18 ;  /* 0x0000001210108228 */ /* 0x001fe20000000000 */
[----:B------:R-:W-:Y:S01]  /*4da0*/  @!P0 IMAD.WIDE R18, R11, 0x8, R4 ;  /* 0x000000080b128825 */ /* 0x000fe200078e0204 */
[----:B------:R-:W-:-:S06]  /*4db0*/  LEA R11, R7, R11, 0x2 ;  /* 0x0000000b070b7211 */ /* 0x000fcc00078e10ff */
[----:B-1----:R-:W-:-:S07]  /*4dc0*/  @!P0 DFMA R16, R16, R20, R14 ;  /* 0x000000141010822b */ /* 0x002fce000000000e */
[----:B------:R0:W-:Y:S01]  /*4dd0*/  @!P0 STG.E.64 desc[UR6][R18.64], R16 ;  /* 0x0000001012008986 */ /* 0x0001e2000c101b06 */
[----:B------:R-:W-:Y:S05]  /*4de0*/  BRA `(.L_x_30) ;  /* 0xfffffff800d07947 */ /* 0x000fea000383ffff */
.L_x_31:
        /* <DEDUP_REMOVED lines=9> */
.L_x_49:


//--------------------- .text._Z14lbm_kernel_soaPKdPdiiid --------------------------
	.section	.text._Z14lbm_kernel_soaPKdPdiiid,"ax",@progbits
	.align	128
        .global         _Z14lbm_kernel_soaPKdPdiiid
        .type           _Z14lbm_kernel_soaPKdPdiiid,@function
        .size           _Z14lbm_kernel_soaPKdPdiiid,(.L_x_47 - _Z14lbm_kernel_soaPKdPdiiid)
        .other          _Z14lbm_kernel_soaPKdPdiiid,@"STO_CUDA_ENTRY STV_DEFAULT"
_Z14lbm_kernel_soaPKdPdiiid:
.text._Z14lbm_kernel_soaPKdPdiiid:
        /* <DEDUP_REMOVED lines=19> */
[----:B------:R-:W0:Y:S01]  /*0130*/  LDCU UR20, c[0x3][URZ] ;  /* 0x00c00000ff1477ac */ /* 0x000e220008000800 */
[----:B------:R-:W-:Y:S01]  /*0140*/  LOP3.LUT R66, R66, 0xffdfffff, RZ, 0xc0, !PT ;  /* 0xffdfffff42427812 */ /* 0x000fe200078ec0ff */
[----:B------:R-:W1:Y:S01]  /*0150*/  LDCU UR19, c[0x3][0x6c] ;  /* 0x00c00d80ff1377ac */ /* 0x000e620008000800 */
[----:B------:R-:W2:Y:S01]  /*0160*/  LDCU UR18, c[0x3][0xd8] ;  /* 0x00c01b00ff1277ac */ /* 0x000ea20008000800 */
[----:B------:R-:W3:Y:S01]  /*0170*/  LDCU UR17, c[0x3][0x4] ;  /* 0x00c00080ff1177ac */ /* 0x000ee20008000800 */
[----:B------:R-:W4:Y:S01]  /*0180*/  LDCU UR16, c[0x3][0x70] ;  /* 0x00c00e00ff1077ac */ /* 0x000f220008000800 */
[----:B0-----:R-:W-:Y:S01]  /*0190*/  VIADD R38, R113, -UR20 ;  /* 0x8000001471267c36 */ /* 0x001fe20008000000 */
[----:B------:R-:W0:Y:S01]  /*01a0*/  LDCU UR15, c[0x3][0xdc] ;  /* 0x00c01b80ff0f77ac */ /* 0x000e220008000800 */
[----:B-1----:R-:W-:-:S03]  /*01b0*/  VIADD R10, R0, -UR19 ;  /* 0x80000013000a7c36 */ /* 0x002fc60008000000 */
[----:B------:R-:W-:Y:S01]  /*01c0*/  ISETP.GE.AND P3, PT, R38, UR40, PT ;  /* 0x0000002826007c0c */ /* 0x000fe2000bf66270 */
[----:B------:R-:W1:Y:S01]  /*01d0*/  LDCU UR14, c[0x3][0x8] ;  /* 0x00c00100ff0e77ac */ /* 0x000e620008000800 */
[----:B--2---:R-:W-:Y:S01]  /*01e0*/  VIADD R11, R43, -UR18 ;  /* 0x800000122b0b7c36 */ /* 0x004fe20008000000 */
[----:B------:R-:W-:Y:S01]  /*01f0*/  ISETP.GE.AND P4, PT, R10, UR41, PT ;  /* 0x000000290a007c0c */ /* 0x000fe2000bf86270 */
[----:B------:R-:W2:Y:S01]  /*0200*/  LDCU UR13, c[0x3][0x74] ;  /* 0x00c00e80ff0d77ac */ /* 0x000ea20008000800 */
[----:B------:R-:W-:Y:S01]  /*0210*/  ISETP.GT.AND P3, PT, R38, -0x1, !P3 ;  /* 0xffffffff2600780c */ /* 0x000fe20005f64270 */
[----:B---3--:R-:W-:Y:S01]  /*0220*/  VIADD R51, R113, -UR17 ;  /* 0x8000001171337c36 */ /* 0x008fe20008000000 */
[CC--:B------:R-:W-:Y:S01]  /*0230*/  ISETP.GE.AND P6, PT, R11.reuse, R42.reuse, PT ;  /* 0x0000002a0b00720c */ /* 0x0c0fe20003fc6270 */
[----:B------:R-:W3:Y:S01]  /*0240*/  LDCU UR12, c[0x3][0xe0] ;  /* 0x00c01c00ff0c77ac */ /* 0x000ee20008000800 */
[----:B------:R-:W-:Y:S01]  /*0250*/  ISETP.GT.AND P4, PT, R10, -0x1, !P4 ;  /* 0xffffffff0a00780c */ /* 0x000fe20006784270 */
[----:B----4-:R-:W-:Y:S01]  /*0260*/  VIADD R50, R0, -UR16 ;  /* 0x8000001000327c36 */ /* 0x010fe20008000000 */
[----:B------:R-:W-:Y:S01]  /*0270*/  ISETP.GT.AND P6, PT, R11, -0x1, !P6 ;  /* 0xffffffff0b00780c */ /* 0x000fe200077c4270 */
[----:B------:R-:W4:Y:S01]  /*0280*/  LDCU UR11, c[0x3][0xc] ;  /* 0x00c00180ff0b77ac */ /* 0x000f220008000800 */
[----:B------:R-:W-:Y:S01]  /*0290*/  ISETP.GE.AND P0, PT, R51, UR40, PT ;  /* 0x0000002833007c0c */ /* 0x000fe2000bf06270 */
[----:B0-----:R-:W-:Y:S01]  /*02a0*/  VIADD R53, R43, -UR15 ;  /* 0x8000000f2b357c36 */ /* 0x001fe20008000000 */
[----:B------:R-:W-:Y:S01]  /*02b0*/  ISETP.GE.AND P1, PT, R50, UR41, PT ;  /* 0x0000002932007c0c */ /* 0x000fe2000bf26270 */
[----:B------:R-:W0:Y:S01]  /*02c0*/  LDCU UR10, c[0x3][0x78] ;  /* 0x00c00f00ff0a77ac */ /* 0x000e220008000800 */
[----:B------:R-:W-:Y:S01]  /*02d0*/  PLOP3.LUT P6, PT, P6, P3, P4, 0x80, 0x0 ;  /* 0x000000000000781c */ /* 0x000fe200037c7040 */
[----:B-1----:R-:W-:Y:S01]  /*02e0*/  VIADD R69, R113, -UR14 ;  /* 0x8000000e71457c36 */ /* 0x002fe20008000000 */
[-C--:B------:R-:W-:Y:S01]  /*02f0*/  ISETP.GE.AND P5, PT, R53, R42.reuse, PT ;  /* 0x0000002a3500720c */ /* 0x080fe20003fa6270 */
[----:B------:R-:W1:Y:S01]  /*0300*/  LDCU UR9, c[0x3][0xe4] ;  /* 0x00c01c80ff0977ac */ /* 0x000e620008000800 */
[----:B------:R-:W-:Y:S01]  /*0310*/  ISETP.GT.AND P0, PT, R51, -0x1, !P0 ;  /* 0xffffffff3300780c */ /* 0x000fe20004704270 */
[----:B--2---:R-:W-:Y:S01]  /*0320*/  VIADD R52, R0, -UR13 ;  /* 0x8000000d00347c36 */ /* 0x004fe20008000000 */
[----:B------:R-:W-:Y:S01]  /*0330*/  ISETP.GT.AND P1, PT, R50, -0x1, !P1 ;  /* 0xffffffff3200780c */ /* 0x000fe20004f24270 */
[----:B------:R-:W2:Y:S01]  /*0340*/  LDCU UR76, c[0x3][0x10] ;  /* 0x00c00200ff4c77ac */ /* 0x000ea20008000800 */
[----:B------:R-:W-:Y:S01]  /*0350*/  ISETP.GT.AND P5, PT, R53, -0x1, !P5 ;  /* 0xffffffff3500780c */ /* 0x000fe20006fa4270 */
[----:B---3--:R-:W-:Y:S01]  /*0360*/  VIADD R71, R43, -UR12 ;  /* 0x8000000c2b477c36 */ /* 0x008fe20008000000 */
[----:B------:R-:W-:Y:S01]  /*0370*/  ISETP.GE.AND P2, PT, R69, UR40, PT ;  /* 0x0000002845007c0c */ /* 0x000fe2000bf46270 */
[----:B------:R-:W3:Y:S01]  /*0380*/  LDCU UR4, c[0x3][0x7c] ;  /* 0x00c00f80ff0477ac */ /* 0x000ee20008000800 */
[----:B------:R-:W-:Y:S01]  /*0390*/  ISETP.GE.AND P3, PT, R52, UR41, PT ;  /* 0x0000002934007c0c */ /* 0x000fe2000bf66270 */
[----:B----4-:R-:W-:Y:S01]  /*03a0*/  VIADD R101, R113, -UR11 ;  /* 0x8000000b71657c36 */ /* 0x010fe20008000000 */
[----:B------:R-:W-:Y:S01]  /*03b0*/  ISETP.GE.AND P4, PT, R71, R42, PT ;  /* 0x0000002a4700720c */ /* 0x000fe20003f86270 */
[----:B------:R-:W4:Y:S01]  /*03c0*/  LDCU UR5, c[0x3][0xe8] ;  /* 0x00c01d00ff0577ac */ /* 0x000f220008000800 */
[----:B------:R-:W-:Y:S01]  /*03d0*/  PLOP3.LUT P5, PT, P5, P0, P1, 0x80, 0x0 ;  /* 0x000000000000781c */ /* 0x000fe20002fa1010 */
[----:B0-----:R-:W-:Y:S01]  /*03e0*/  VIADD R56, R0, -UR10 ;  /* 0x8000000a00387c36 */ /* 0x001fe20008000000 */
[----:B------:R-:W-:Y:S01]  /*03f0*/  ISETP.GT.AND P2, PT, R69, -0x1, !P2 ;  /* 0xffffffff4500780c */ /* 0x000fe20005744270 */
[----:B------:R-:W0:Y:S01]  /*0400*/  LDCU UR6, c[0x3][0x14] ;  /* 0x00c00280ff0677ac */ /* 0x000e220008000800 */
[----:B------:R-:W-:Y:S01]  /*0410*/  ISETP.GT.AND P3, PT, R52, -0x1, !P3 ;  /* 0xffffffff3400780c */ /* 0x000fe20005f64270 */
[----:B-1----:R-:W-:Y:S01]  /*0420*/  VIADD R103, R43, -UR9 ;  /* 0x800000092b677c36 */ /* 0x002fe20008000000 */
[----:B------:R-:W-:Y:S01]  /*0430*/  ISETP.GT.AND P4, PT, R71, -0x1, !P4 ;  /* 0xffffffff4700780c */ /* 0x000fe20006784270 */
[----:B------:R-:W1:Y:S01]  /*0440*/  LDCU UR7, c[0x3][0x80] ;  /* 0x00c01000ff0777ac */ /* 0x000e620008000800 */
[----:B------:R-:W-:Y:S01]  /*0450*/  @P6 LOP3.LUT R66, R66, 0x200000, RZ, 0xfc, !PT ;  /* 0x0020000042426812 */ /* 0x000fe200078efcff */
[----:B--2---:R-:W-:Y:S01]  /*0460*/  VIADD R105, R113, -UR76 ;  /* 0x8000004c71697c36 */ /* 0x004fe20008000000 */
[----:B------:R-:W-:Y:S01]  /*0470*/  PLOP3.LUT P2, PT, P4, P2, P3, 0x80, 0x0 ;  /* 0x000000000000781c */ /* 0x000fe20002745030 */
[----:B------:R-:W2:Y:S01]  /*0480*/  LDCU UR8, c[0x3][0xec] ;  /* 0x00c01d80ff0877ac */ /* 0x000ea20008000800 */
[----:B------:R-:W-:Y:S01]  /*0490*/  LOP3.LUT R66, R66, 0xffefffff, RZ, 0xc0, !PT ;  /* 0xffefffff42427812 */ /* 0x000fe200078ec0ff */
[----:B---3--:R-:W-:Y:S01]  /*04a0*/  VIADD R68, R0, -UR4 ;  /* 0x8000000400447c36 */ /* 0x008fe20008000000 */
[----:B------:R-:W-:Y:S01]  /*04b0*/  ISETP.GE.AND P0, PT, R101, UR40, PT ;  /* 0x0000002865007c0c */ /* 0x000fe2000bf06270 */
[----:B------:R-:W3:Y:S01]  /*04c0*/  LDCU UR9, c[0x3][0x18] ;  /* 0x00c00300ff0977ac */ /* 0x000ee20008000800 */
[----:B------:R-:W-:-:S02]  /*04d0*/  @P5 LOP3.LUT R66, R66, 0x100000, RZ, 0xfc, !PT ;  /* 0x0010000042425812 */ /* 0x000fc400078efcff */
[----:B------:R-:W-:Y:S01]  /*04e0*/  ISETP.GE.AND P1, PT, R56, UR41, PT ;  /* 0x0000002938007c0c */ /* 0x000fe2000bf26270 */
[----:B------:R-:W5:Y:S01]  /*04f0*/  LDCU UR10, c[0x3][0x84] ;  /* 0x00c01080ff0a77ac */ /* 0x000f620008000800 */
[----:B------:R-:W-:Y:S01]  /*0500*/  LOP3.LUT R66, R66, 0xfff7ffff, RZ, 0xc0, !PT ;  /* 0xfff7ffff42427812 */ /* 0x000fe200078ec0ff */
[----:B0-----:R-:W-:Y:S01]  /*0510*/  VIADD R109, R113, -UR6 ;  /* 0x80000006716d7c36 */ /* 0x001fe20008000000 */
[-C--:B------:R-:W-:Y:S01]  /*0520*/  ISETP.GE.AND P3, PT, R103, R42.reuse, PT ;  /* 0x0000002a6700720c */ /* 0x080fe20003f66270 */
[----:B------:R-:W0:Y:S01]  /*0530*/  LDCU UR11, c[0x3][0xf0] ;  /* 0x00c01e00ff0b77ac */ /* 0x000e220008000800 */
[----:B------:R-:W-:Y:S01]  /*0540*/  @P2 LOP3.LUT R66, R66, 0x80000, RZ, 0xfc, !PT ;  /* 0x0008000042422812 */ /* 0x000fe200078efcff */
[----:B-1----:R-:W-:Y:S01]  /*0550*/  VIADD R72, R0, -UR7 ;  /* 0x8000000700487c36 */ /* 0x002fe20008000000 */
[----:B------:R-:W-:Y:S01]  /*0560*/  ISETP.GT.AND P2, PT, R101, -0x1, !P0 ;  /* 0xffffffff6500780c */ /* 0x000fe20004744270 */
[----:B------:R-:W1:Y:S01]  /*0570*/  LDCU UR12, c[0x3][0x1c] ;  /* 0x00c00380ff0c77ac */ /* 0x000e620008000800 */
[----:B------:R-:W-:Y:S01]  /*0580*/  ISETP.GT.AND P1, PT, R56, -0x1, !P1 ;  /* 0xffffffff3800780c */ /* 0x000fe20004f24270 */
[----:B--2---:R-:W-:Y:S01]  /*0590*/  VIADD R111, R43, -UR8 ;  /* 0x800000082b6f7c36 */ /* 0x004fe20008000000 */
[----:B------:R-:W-:Y:S01]  /*05a0*/  ISETP.GT.AND P3, PT, R103, -0x1, !P3 ;  /* 0xffffffff6700780c */ /* 0x000fe20005f64270 */
[----:B------:R-:W2:Y:S01]  /*05b0*/  LDCU UR13, c[0x3][0x88] ;  /* 0x00c01100ff0d77ac */ /* 0x000ea20008000800 */
[----:B----4-:R-:W-:Y:S01]  /*05c0*/  IADD3 R107, PT, PT, R43, -UR5, RZ ;  /* 0x800000052b6b7c10 */ /* 0x010fe2000fffe0ff */
[----:B---3--:R-:W-:Y:S01]  /*05d0*/  VIADD R115, R113, -UR9 ;  /* 0x8000000971737c36 */ /* 0x008fe20008000000 */
[----:B------:R-:W-:Y:S01]  /*05e0*/  PLOP3.LUT P3, PT, P3, P2, P1, 0x80, 0x0 ;  /* 0x000000000000781c */ /* 0x000fe20001f65010 */
[----:B------:R-:W3:Y:S01]  /*05f0*/  LDCU UR14, c[0x3][0xf4] ;  /* 0x00c01e80ff0e77ac */ /* 0x000ee20008000800 */
[----:B------:R-:W-:Y:S01]  /*0600*/  ISETP.GE.AND P0, PT, R105, UR40, PT ;  /* 0x0000002869007c0c */ /* 0x000fe2000bf06270 */
[----:B-----5:R-:W-:Y:S01]  /*0610*/  VIADD R76, R0, -UR10 ;  /* 0x8000000a004c7c36 */ /* 0x020fe20008000000 */
[C---:B------:R-:W-:Y:S01]  /*0620*/  ISETP.GE.AND P2, PT, R68.reuse, UR41, PT ;  /* 0x0000002944007c0c */ /* 0x040fe2000bf46270 */
[----:B------:R-:W4:Y:S01]  /*0630*/  LDCU UR15, c[0x3][0x20] ;  /* 0x00c00400ff0f77ac */ /* 0x000f220008000800 */
[-C--:B------:R-:W-:Y:S01]  /*0640*/  ISETP.GE.AND P1, PT, R107, R42.reuse, PT ;  /* 0x0000002a6b00720c */ /* 0x080fe20003f26270 */
[----:B0-----:R-:W-:Y:S01]  /*0650*/  VIADD R117, R43, -UR11 ;  /* 0x8000000b2b757c36 */ /* 0x001fe20008000000 */
[----:B------:R-:W-:Y:S01]  /*0660*/  ISETP.GT.AND P0, PT, R105, -0x1, !P0 ;  /* 0xffffffff6900780c */ /* 0x000fe20004704270 */
[----:B------:R-:W0:Y:S01]  /*0670*/  LDCU UR16, c[0x3][0x8c] ;  /* 0x00c01180ff1077ac */ /* 0x000e220008000800 */
[----:B------:R-:W-:Y:S01]  /*0680*/  ISETP.GT.AND P2, PT, R68, -0x1, !P2 ;  /* 0xffffffff4400780c */ /* 0x000fe20005744270 */
[----:B-1----:R-:W-:Y:S01]  /*0690*/  VIADD R97, R113, -UR12 ;  /* 0x8000000c71617c36 */ /* 0x002fe20008000000 */
[----:B------:R-:W-:Y:S01]  /*06a0*/  ISETP.GT.AND P1, PT, R107, -0x1, !P1 ;  /* 0xffffffff6b00780c */ /* 0x000fe20004f24270 */
[----:B------:R-:W1:Y:S01]  /*06b0*/  LDCU UR17, c[0x3][0xf8] ;  /* 0x00c01f00ff1177ac */ /* 0x000e620008000800 */
[----:B------:R-:W-:Y:S01]  /*06c0*/  LOP3.LUT R66, R66, 0xfffbffff, RZ, 0xc0, !PT ;  /* 0xfffbffff42427812 */ /* 0x000fe200078ec0ff */
[----:B--2---:R-:W-:Y:S01]  /*06d0*/  VIADD R48, R0, -UR13 ;  /* 0x8000000d00307c36 */ /* 0x004fe20008000000 */
[----:B------:R-:W-:Y:S01]  /*06e0*/  PLOP3.LUT P0, PT, P1, P0, P2, 0x80, 0x0 ;  /* 0x000000000000781c */ /* 0x000fe20000f01020 */
[----:B------:R-:W2:Y:S01]  /*06f0*/  LDCU UR18, c[0x3][0x24] ;  /* 0x00c00480ff1277ac */ /* 0x000ea20008000800 */
[----:B------:R-:W-:Y:S01]  /*0700*/  @P3 LOP3.LUT R66, R66, 0x40000, RZ, 0xfc, !PT ;  /* 0x0004000042423812 */ /* 0x000fe200078efcff */
[----:B---3--:R-:W-:Y:S01]  /*0710*/  VIADD R99, R43, -UR14 ;  /* 0x8000000e2b637c36 */ /* 0x008fe20008000000 */
[----:B------:R-:W-:Y:S01]  /*0720*/  ISETP.GE.AND P1, PT, R109, UR40, PT ;  /* 0x000000286d007c0c */ /* 0x000fe2000bf26270 */
[----:B------:R-:W3:Y:S01]  /*0730*/  LDCU UR20, c[0x3][0xfc] ;  /* 0x00c01f80ff1477ac */ /* 0x000ee20008000800 */
[----:B------:R-:W-:Y:S01]  /*0740*/  LOP3.LUT R66, R66, 0xfffdffff, RZ, 0xc0, !PT ;  /* 0xfffdffff42427812 */ /* 0x000fe200078ec0ff */
[----:B----4-:R-:W-:Y:S01]  /*0750*/  VIADD R93, R113, -UR15 ;  /* 0x8000000f715d7c36 */ /* 0x010fe20008000000 */
[----:B------:R-:W-:Y:S01]  /*0760*/  ISETP.GE.AND P2, PT, R72, UR41, PT ;  /* 0x0000002948007c0c */ /* 0x000fe2000bf46270 */
[----:B------:R-:W4:Y:S01]  /*0770*/  LDCU UR19, c[0x3][0x90] ;  /* 0x00c01200ff1377ac */ /* 0x000f220008000800 */
[----:B------:R-:W-:Y:S01]  /*0780*/  ISETP.GT.AND P1, PT, R109, -0x1, !P1 ;  /* 0xffffffff6d00780c */ /* 0x000fe20004f24270 */
[----:B0-----:R-:W-:Y:S01]  /*0790*/  VIADD R46, R0, -UR16 ;  /* 0x80000010002e7c36 */ /* 0x001fe20008000000 */
[----:B------:R-:W-:Y:S01]  /*07a0*/  ISETP.GT.AND P2, PT, R72, -0x1, !P2 ;  /* 0xffffffff4800780c */ /* 0x000fe20005744270 */
[----:B------:R-:W0:Y:S01]  /*07b0*/  LDCU UR21, c[0x3][0x28] ;  /* 0x00c00500ff1577ac */ /* 0x000e220008000800 */
[----:B------:R-:W-:Y:S01]  /*07c0*/  @P0 LOP3.LUT R66, R66, 0x20000, RZ, 0xfc, !PT ;  /* 0x0002000042420812 */ /* 0x000fe200078efcff */
[----:B-1----:R-:W-:Y:S01]  /*07d0*/  VIADD R95, R43, -UR17 ;  /* 0x800000112b5f7c36 */ /* 0x002fe20008000000 */
[----:B------:R-:W-:Y:S01]  /*07e0*/  ISETP.GE.AND P0, PT, R111, R42, PT ;  /* 0x0000002a6f00720c */ /* 0x000fe20003f06270 */
[----:B------:R-:W1:Y:S01]  /*07f0*/  LDCU UR22, c[0x3][0x94] ;  /* 0x00c01280ff1677ac */ /* 0x000e620008000800 */
[----:B------:R-:W-:Y:S01]  /*0800*/  LOP3.LUT R66, R66, 0xfffeffff, RZ, 0xc0, !PT ;  /* 0xfffeffff42427812 */ /* 0x000fe200078ec0ff */
[----:B--2---:R-:W-:Y:S01]  /*0810*/  VIADD R89, R113, -UR18 ;  /* 0x8000001271597c36 */ /* 0x004fe20008000000 */
[----:B------:R-:W-:Y:S01]  /*0820*/  ISETP.GT.AND P0, PT, R111, -0x1, !P0 ;  /* 0xffffffff6f00780c */ /* 0x000fe20004704270 */
[----:B------:R-:W2:Y:S01]  /*0830*/  LDCU UR23, c[0x3][0x100] ;  /* 0x00c02000ff1777ac */ /* 0x000ea20008000800 */
[----:B---3--:R-:W-:-:S02]  /*0840*/  VIADD R91, R43, -UR20 ;  /* 0x800000142b5b7c36 */ /* 0x008fc40008000000 */
[----:B------:R-:W-:Y:S01]  /*0850*/  PLOP3.LUT P0, PT, P0, P1, P2, 0x80, 0x0 ;  /* 0x000000000000781c */ /* 0x000fe20000703020 */
[----:B------:R-:W3:Y:S01]  /*0860*/  LDCU UR24, c[0x3][0x2c] ;  /* 0x00c00580ff1877ac */ /* 0x000ee20008000800 */
[C---:B------:R-:W-:Y:S02]  /*0870*/  ISETP.GE.AND P1, PT, R76.reuse, UR41, PT ;  /* 0x000000294c007c0c */ /* 0x040fe4000bf26270 */
[----:B------:R-:W-:Y:S01]  /*0880*/  ISETP.GE.AND P2, PT, R117, R42, PT ;  /* 0x0000002a7500720c */ /* 0x000fe20003f46270 */
[----:B------:R-:W5:Y:S01]  /*0890*/  LDCU UR25, c[0x3][0x98] ;  /* 0x00c01300ff1977ac */ /* 0x000f620008000800 */
[----:B------:R-:W-:Y:S01]  /*08a0*/  ISETP.GT.AND P1, PT, R76, -0x1, !P1 ;  /* 0xffffffff4c00780c */ /* 0x000fe20004f24270 */
[----:B0-----:R-:W-:Y:S01]  /*08b0*/  VIADD R25, R113, -UR21 ;  /* 0x8000001571197c36 */ /* 0x001fe20008000000 */
[----:B------:R-:W-:Y:S01]  /*08c0*/  ISETP.GT.AND P2, PT, R117, -0x1, !P2 ;  /* 0xffffffff7500780c */ /* 0x000fe20005744270 */
[----:B------:R-:W0:Y:S01]  /*08d0*/  LDCU UR26, c[0x3][0x104] ;  /* 0x00c02080ff1a77ac */ /* 0x000e220008000800 */
[C---:B----4-:R-:W-:Y:S01]  /*08e0*/  IADD3 R40, PT, PT, R0.reuse, -UR19, RZ ;  /* 0x8000001300287c10 */ /* 0x050fe2000fffe0ff */
[----:B-1----:R-:W-:-:S02]  /*08f0*/  VIADD R24, R0, -UR22 ;  /* 0x8000001600187c36 */ /* 0x002fc40008000000 */
[----:B------:R-:W-:Y:S01]  /*0900*/  @P0 LOP3.LUT R66, R66, 0x10000, RZ, 0xfc, !PT ;  /* 0x0001000042420812 */ /* 0x000fe200078efcff */
[----:B------:R-:W1:Y:S01]  /*0910*/  LDCU UR27, c[0x3][0x30] ;  /* 0x00c00600ff1b77ac */ /* 0x000e620008000800 */
[----:B------:R-:W-:Y:S01]  /*0920*/  ISETP.GE.AND P0, PT, R115, UR40, PT ;  /* 0x0000002873007c0c */ /* 0x000fe2000bf06270 */
[----:B--2---:R-:W-:Y:S01]  /*0930*/  VIADD R87, R43, -UR23 ;  /* 0x800000172b577c36 */ /* 0x004fe20008000000 */
[----:B------:R-:W-:Y:S01]  /*0940*/  LOP3.LUT R66, R66, 0xffff7fff, RZ, 0xc0, !PT ;  /* 0xffff7fff42427812 */ /* 0x000fe200078ec0ff */
[----:B------:R-:W2:Y:S01]  /*0950*/  LDCU UR28, c[0x3][0x9c] ;  /* 0x00c01380ff1c77ac */ /* 0x000ea20008000800 */
[----:B------:R-:W-:Y:S01]  /*0960*/  ISETP.GT.AND P0, PT, R115, -0x1, !P0 ;  /* 0xffffffff7300780c */ /* 0x000fe20004704270 */
[----:B---3--:R-:W-:Y:S01]  /*0970*/  VIADD R49, R113, -UR24 ;  /* 0x8000001871317c36 */ /* 0x008fe20008000000 */
[----:B------:R-:W3:Y:S02]  /*0980*/  LDCU UR29, c[0x3][0x108] ;  /* 0x00c02100ff1d77ac */ /* 0x000ee40008000800 */
[----:B------:R-:W-:Y:S01]  /*0990*/  PLOP3.LUT P0, PT, P2, P0, P1, 0x80, 0x0 ;  /* 0x000000000000781c */ /* 0x000fe20001701010 */
[----:B-----5:R-:W-:Y:S01]  /*09a0*/  VIADD R36, R0, -UR25 ;  /* 0x8000001900247c36 */ /* 0x020fe20008000000 */
[C---:B------:R-:W-:Y:S01]  /*09b0*/  ISETP.GE.AND P1, PT, R48.reuse, UR41, PT ;  /* 0x0000002930007c0c */ /* 0x040fe2000bf26270 */
[----:B------:R-:W4:Y:S01]  /*09c0*/  LDCU UR30, c[0x3][0x34] ;  /* 0x00c00680ff1e77ac */ /* 0x000f220008000800 */
[----:B------:R-:W-:Y:S01]  /*09d0*/  ISETP.GE.AND P2, PT, R99, R42, PT ;  /* 0x0000002a6300720c */ /* 0x000fe20003f46270 */
[----:B0-----:R-:W-:Y:S01]  /*09e0*/  VIADD R85, R43, -UR26 ;  /* 0x8000001a2b557c36 */ /* 0x001fe20008000000 */
[----:B------:R-:W-:Y:S01]  /*09f0*/  ISETP.GT.AND P1, PT, R48, -0x1, !P1 ;  /* 0xffffffff3000780c */ /* 0x000fe20004f24270 */
[----:B------:R-:W0:Y:S01]  /*0a00*/  LDCU UR31, c[0x3][0xa0] ;  /* 0x00c01400ff1f77ac */ /* 0x000e220008000800 */
[----:B------:R-:W-:Y:S01]  /*0a10*/  ISETP.GT.AND P2, PT, R99, -0x1, !P2 ;  /* 0xffffffff6300780c */ /* 0x000fe20005744270 */
[----:B-1----:R-:W-:Y:S01]  /*0a20*/  VIADD R37, R113, -UR27 ;  /* 0x8000001b71257c36 */ /* 0x002fe20008000000 */
[----:B------:R-:W1:Y:S03]  /*0a30*/  LDCU UR32, c[0x3][0x10c] ;  /* 0x00c02180ff2077ac */ /* 0x000e660008000800 */
[----:B------:R-:W-:Y:S01]  /*0a40*/  @P0 LOP3.LUT R66, R66, 0x8000, RZ, 0xfc, !PT ;  /* 0x0000800042420812 */ /* 0x000fe200078efcff */
[----:B--2---:R-:W-:Y:S01]  /*0a50*/  VIADD R34, R0, -UR28 ;  /* 0x8000001c00227c36 */ /* 0x004fe20008000000 */
[----:B------:R-:W-:Y:S01]  /*0a60*/  ISETP.GE.AND P0, PT, R97, UR40, PT ;  /* 0x0000002861007c0c */ /* 0x000fe2000bf06270 */
[----:B------:R-:W2:Y:S01]  /*0a70*/  LDCU UR34, c[0x3][0xa4] ;  /* 0x00c01480ff2277ac */ /* 0x000ea20008000800 */
[----:B------:R-:W-:Y:S01]  /*0a80*/  LOP3.LUT R66, R66, 0xffffbfff, RZ, 0xc0, !PT ;  /* 0xffffbfff42427812 */ /* 0x000fe200078ec0ff */
[----:B---3--:R-:W-:Y:S01]  /*0a90*/  VIADD R83, R43, -UR29 ;  /* 0x8000001d2b537c36 */ /* 0x008fe20008000000 */
[----:B------:R-:W-:Y:S01]  /*0aa0*/  ISETP.GT.AND P0, PT, R97, -0x1, !P0 ;  /* 0xffffffff6100780c */ /* 0x000fe20004704270 */
[----:B------:R-:W3:Y:S01]  /*0ab0*/  LDCU UR35, c[0x3][0x110] ;  /* 0x00c02200ff2377ac */ /* 0x000ee20008000800 */
[----:B----4-:R-:W-:-:S02]  /*0ac0*/  VIADD R57, R113, -UR30 ;  /* 0x8000001e71397c36 */ /* 0x010fc40008000000 */
[----:B------:R-:W-:Y:S01]  /*0ad0*/  PLOP3.LUT P0, PT, P2, P0, P1, 0x80, 0x0 ;  /* 0x000000000000781c */ /* 0x000fe20001701010 */
[----:B------:R-:W4:Y:S01]  /*0ae0*/  LDCU UR33, c[0x3][0x38] ;  /* 0x00c00700ff2177ac */ /* 0x000f220008000800 */
[----:B------:R-:W-:Y:S01]  /*0af0*/  ISETP.GE.AND P1, PT, R46, UR41, PT ;  /* 0x000000292e007c0c */ /* 0x000fe2000bf26270 */
[----:B0-----:R-:W-:Y:S01]  /*0b00*/  VIADD R32, R0, -UR31 ;  /* 0x8000001f00207c36 */ /* 0x001fe20008000000 */
[----:B------:R-:W-:Y:S01]  /*0b10*/  ISETP.GE.AND P2, PT, R95, R42, PT ;  /* 0x0000002a5f00720c */ /* 0x000fe20003f46270 */
[----:B------:R-:W0:Y:S01]  /*0b20*/  LDCU UR36, c[0x3][0x3c] ;  /* 0x00c00780ff2477ac */ /* 0x000e220008000800 */
[----:B------:R-:W-:Y:S01]  /*0b30*/  ISETP.GT.AND P1, PT, R46, -0x1, !P1 ;  /* 0xffffffff2e00780c */ /* 0x000fe20004f24270 */
[----:B-1----:R-:W-:Y:S01]  /*0b40*/  VIADD R81, R43, -UR32 ;  /* 0x800000202b517c36 */ /* 0x002fe20008000000 */
[----:B------:R-:W-:Y:S01]  /*0b50*/  ISETP.GT.AND P2, PT, R95, -0x1, !P2 ;  /* 0xffffffff5f00780c */ /* 0x000fe20005744270 */
[----:B------:R-:W1:Y:S01]  /*0b60*/  LDCU UR37, c[0x3][0xa8] ;  /* 0x00c01500ff2577ac */ /* 0x000e620008000800 */
[----:B--2---:R-:W-:-:S03]  /*0b70*/  VIADD R26, R0, -UR34 ;  /* 0x80000022001a7c36 */ /* 0x004fc60008000000 */
[----:B------:R-:W-:Y:S01]  /*0b80*/  @P0 LOP3.LUT R66, R66, 0x4000, RZ, 0xfc, !PT ;  /* 0x0000400042420812 */ /* 0x000fe200078efcff */
[----:B------:R-:W2:Y:S01]  /*0b90*/  LDCU UR38, c[0x3][0x114] ;  /* 0x00c02280ff2677ac */ /* 0x000ea20008000800 */
[----:B------:R-:W-:Y:S01]  /*0ba0*/  ISETP.GE.AND P0, PT, R93, UR40, PT ;  /* 0x000000285d007c0c */ /* 0x000fe2000bf06270 */
[----:B---3--:R-:W-:Y:S01]  /*0bb0*/  VIADD R79, R43, -UR35 ;  /* 0x800000232b4f7c36 */ /* 0x008fe20008000000 */
[----:B------:R-:W-:Y:S01]  /*0bc0*/  LOP3.LUT R66, R66, 0xffffefff, RZ, 0xc0, !PT ;  /* 0xffffefff42427812 */ /* 0x000fe200078ec0ff */
[----:B------:R-:W3:Y:S01]  /*0bd0*/  LDCU UR39, c[0x3][0x40] ;  /* 0x00c00800ff2777ac */ /* 0x000ee20008000800 */
[----:B------:R-:W-:Y:S02]  /*0be0*/  ISETP.GT.AND P0, PT, R93, -0x1, !P0 ;  /* 0xffffffff5d00780c */ /* 0x000fe40004704270 */
[C---:B----4-:R-:W-:Y:S01]  /*0bf0*/  IADD3 R27, PT, PT, R113.reuse, -UR33, RZ ;  /* 0x80000021711b7c10 */ /* 0x050fe2000fffe0ff */
[----:B------:R-:W4:Y:S01]  /*0c00*/  LDCU UR44, c[0x3][0xac] ;  /* 0x00c01580ff2c77ac */ /* 0x000f220008000800 */
[----:B------:R-:W-:Y:S01]  /*0c10*/  PLOP3.LUT P0, PT, P2, P0, P1, 0x80, 0x0 ;  /* 0x000000000000781c */ /* 0x000fe20001701010 */
[----:B0-----:R-:W-:Y:S01]  /*0c20*/  VIADD R55, R113, -UR36 ;  /* 0x8000002471377c36 */ /* 0x001fe20008000000 */
[----:B------:R-:W-:Y:S01]  /*0c30*/  ISETP.GE.AND P1, PT, R40, UR41, PT ;  /* 0x0000002928007c0c */ /* 0x000fe2000bf26270 */
[----:B------:R-:W0:Y:S01]  /*0c40*/  LDCU UR45, c[0x3][0x118] ;  /* 0x00c02300ff2d77ac */ /* 0x000e220008000800 */
[C---:B------:R-:W-:Y:S01]  /*0c50*/  ISETP.GE.AND P2, PT, R91.reuse, R42, PT ;  /* 0x0000002a5b00720c */ /* 0x040fe20003f46270 */
[----:B-1----:R-:W-:Y:S01]  /*0c60*/  VIADD R30, R0, -UR37 ;  /* 0x80000025001e7c36 */ /* 0x002fe20008000000 */
[----:B------:R-:W-:Y:S01]  /*0c70*/  ISETP.GT.AND P1, PT, R40, -0x1, !P1 ;  /* 0xffffffff2800780c */ /* 0x000fe20004f24270 */
[----:B------:R-:W1:Y:S01]  /*0c80*/  LDCU UR46, c[0x3][0x44] ;  /* 0x00c00880ff2e77ac */ /* 0x000e620008000800 */
[----:B------:R-:W-:Y:S01]  /*0c90*/  ISETP.GT.AND P2, PT, R91, -0x1, !P2 ;  /* 0xffffffff5b00780c */ /* 0x000fe20005744270 */
[----:B--2---:R-:W-:Y:S01]  /*0ca0*/  VIADD R77, R43, -UR38 ;  /* 0x800000262b4d7c36 */ /* 0x004fe20008000000 */
[----:B------:R-:W2:Y:S03]  /*0cb0*/  LDCU UR47, c[0x3][0xb0] ;  /* 0x00c01600ff2f77ac */ /* 0x000ea60008000800 */
[----:B------:R-:W-:Y:S01]  /*0cc0*/  @P0 LOP3.LUT R66, R66, 0x1000, RZ, 0xfc, !PT ;  /* 0x0000100042420812 */ /* 0x000fe200078efcff */
[----:B---3--:R-:W-:Y:S01]  /*0cd0*/  VIADD R59, R113, -UR39 ;  /* 0x80000027713b7c36 */ /* 0x008fe20008000000 */
[C---:B------:R-:W-:Y:S01]  /*0ce0*/  ISETP.GE.AND P0, PT, R89.reuse, UR40, PT ;  /* 0x0000002859007c0c */ /* 0x040fe2000bf06270 */
[----:B------:R-:W3:Y:S01]  /*0cf0*/  LDCU UR48, c[0x3][0x11c] ;  /* 0x00c02380ff3077ac */ /* 0x000ee20008000800 */
[----:B------:R-:W-:Y:S01]  /*0d00*/  LOP3.LUT R66, R66, 0xfffff7ff, RZ, 0xc0, !PT ;  /* 0xfffff7ff42427812 */ /* 0x000fe200078ec0ff */
[----:B----4-:R-:W-:Y:S01]  /*0d10*/  VIADD R28, R0, -UR44 ;  /* 0x8000002c001c7c36 */ /* 0x010fe20008000000 */
[----:B------:R-:W-:Y:S01]  /*0d20*/  ISETP.GT.AND P0, PT, R89, -0x1, !P0 ;  /* 0xffffffff5900780c */ /* 0x000fe20004704270 */
[----:B------:R-:W4:Y:S01]  /*0d30*/  LDCU UR49, c[0x3][0x48] ;  /* 0x00c00900ff3177ac */ /* 0x000f220008000800 */
[----:B0-----:R-:W-:-:S02]  /*0d40*/  VIADD R73, R43, -UR45 ;  /* 0x8000002d2b497c36 */ /* 0x001fc40008000000 */
[----:B------:R-:W-:Y:S01]  /*0d50*/  PLOP3.LUT P0, PT, P2, P0, P1, 0x80, 0x0 ;  /* 0x000000000000781c */ /* 0x000fe20001701010 */
[----:B------:R-:W0:Y:S01]  /*0d60*/  LDCU UR51, c[0x3][0x120] ;  /* 0x00c02400ff3377ac */ /* 0x000e220008000800 */
[C---:B------:R-:W-:Y:S01]  /*0d70*/  ISETP.GE.AND P1, PT, R24.reuse, UR41, PT ;  /* 0x0000002918007c0c */ /* 0x040fe2000bf26270 */
[----:B-1----:R-:W-:Y:S01]  /*0d80*/  VIADD R7, R113, -UR46 ;  /* 0x8000002e71077c36 */ /* 0x002fe20008000000 */
[C---:B------:R-:W-:Y:S01]  /*0d90*/  ISETP.GE.AND P2, PT, R87.reuse, R42, PT ;  /* 0x0000002a5700720c */ /* 0x040fe20003f46270 */
[----:B------:R-:W1:Y:S01]  /*0da0*/  LDCU UR50, c[0x3][0xb4] ;  /* 0x00c01680ff3277ac */ /* 0x000e620008000800 */
[----:B------:R-:W-:Y:S01]  /*0db0*/  ISETP.GT.AND P1, PT, R24, -0x1, !P1 ;  /* 0xffffffff1800780c */ /* 0x000fe20004f24270 */
[----:B--2---:R-:W-:Y:S01]  /*0dc0*/  VIADD R6, R0, -UR47 ;  /* 0x8000002f00067c36 */ /* 0x004fe20008000000 */
[----:B------:R-:W-:Y:S01]  /*0dd0*/  ISETP.GT.AND P2, PT, R87, -0x1, !P2 ;  /* 0xffffffff5700780c */ /* 0x000fe20005744270 */
[----:B------:R-:W2:Y:S01]  /*0de0*/  LDCU UR52, c[0x3][0x4c] ;  /* 0x00c00980ff3477ac */ /* 0x000ea20008000800 */
[----:B---3--:R-:W-:-:S03]  /*0df0*/  VIADD R67, R43, -UR48 ;  /* 0x800000302b437c36 */ /* 0x008fc60008000000 */
[----:B------:R-:W-:Y:S01]  /*0e00*/  @P0 LOP3.LUT R66, R66, 0x800, RZ, 0xfc, !PT ;  /* 0x0000080042420812 */ /* 0x000fe200078efcff */
[----:B------:R-:W3:Y:S01]  /*0e10*/  LDCU UR53, c[0x3][0xb8] ;  /* 0x00c01700ff3577ac */ /* 0x000ee20008000800 */
[----:B------:R-:W-:Y:S01]  /*0e20*/  ISETP.GE.AND P0, PT, R25, UR40, PT ;  /* 0x0000002819007c0c */ /* 0x000fe2000bf06270 */
[----:B----4-:R-:W-:Y:S01]  /*0e30*/  VIADD R31, R113, -UR49 ;  /* 0x80000031711f7c36 */ /* 0x010fe20008000000 */
[----:B------:R-:W-:Y:S01]  /*0e40*/  LOP3.LUT R66, R66, 0xfffffbff, RZ, 0xc0, !PT ;  /* 0xfffffbff42427812 */ /* 0x000fe200078ec0ff */
[----:B------:R-:W4:Y:S01]  /*0e50*/  LDCU UR54, c[0x3][0x124] ;  /* 0x00c02480ff3677ac */ /* 0x000f220008000800 */
[----:B------:R-:W-:Y:S01]  /*0e60*/  ISETP.GT.AND P0, PT, R25, -0x1, !P0 ;  /* 0xffffffff1900780c */ /* 0x000fe20004704270 */
[----:B0-----:R-:W-:Y:S01]  /*0e70*/  VIADD R47, R43, -UR51 ;  /* 0x800000332b2f7c36 */ /* 0x001fe20008000000 */
[----:B------:R-:W0:Y:S02]  /*0e80*/  LDCU UR55, c[0x3][0x50] ;  /* 0x00c00a00ff3777ac */ /* 0x000e240008000800 */
[----:B------:R-:W-:-:S02]  /*0e90*/  PLOP3.LUT P0, PT, P2, P0, P1, 0x80, 0x0 ;  /* 0x000000000000781c */ /* 0x000fc40001701010 */
[C---:B------:R-:W-:Y:S01]  /*0ea0*/  ISETP.GE.AND P1, PT, R36.reuse, UR41, PT ;  /* 0x0000002924007c0c */ /* 0x040fe2000bf26270 */
[----:B------:R-:W5:Y:S01]  /*0eb0*/  LDCU UR56, c[0x3][0xbc] ;  /* 0x00c01780ff3877ac */ /* 0x000f620008000800 */
[----:B------:R-:W-:Y:S01]  /*0ec0*/  ISETP.GE.AND P2, PT, R85, R42, PT ;  /* 0x0000002a5500720c */ /* 0x000fe20003f46270 */
[----:B--2---:R-:W-:Y:S01]  /*0ed0*/  VIADD R5, R113, -UR52 ;  /* 0x8000003471057c36 */ /* 0x004fe20008000000 */
[----:B------:R-:W-:Y:S01]  /*0ee0*/  ISETP.GT.AND P1, PT, R36, -0x1, !P1 ;  /* 0xffffffff2400780c */ /* 0x000fe20004f24270 */
[----:B------:R-:W2:Y:S01]  /*0ef0*/  LDCU UR57, c[0x3][0x128] ;  /* 0x00c02500ff3977ac */ /* 0x000ea20008000800 */
[----:B------:R-:W-:Y:S01]  /*0f00*/  ISETP.GT.AND P2, PT, R85, -0x1, !P2 ;  /* 0xffffffff5500780c */ /* 0x000fe20005744270 */
[C---:B---3--:R-:W-:Y:S01]  /*0f10*/  VIADD R4, R0.reuse, -UR53 ;  /* 0x8000003500047c36 */ /* 0x048fe20008000000 */
[----:B-1----:R-:W-:Y:S01]  /*0f20*/  IADD3 R22, PT, PT, R0, -UR50, RZ ;  /* 0x8000003200167c10 */ /* 0x002fe2000fffe0ff */
[----:B------:R-:W1:Y:S02]  /*0f30*/  LDCU.64 UR42, c[0x0][0x380] ;  /* 0x00007000ff2a77ac */ /* 0x000e640008000a00 */
[----:B------:R-:W-:Y:S01]  /*0f40*/  @P0 LOP3.LUT R66, R66, 0x400, RZ, 0xfc, !PT ;  /* 0x0000040042420812 */ /* 0x000fe200078efcff */
[----:B----4-:R-:W-:Y:S01]  /*0f50*/  VIADD R29, R43, -UR54 ;  /* 0x800000362b1d7c36 */ /* 0x010fe20008000000 */
[----:B------:R-:W-:Y:S01]  /*0f60*/  ISETP.GE.AND P0, PT, R49, UR40, PT ;  /* 0x0000002831007c0c */ /* 0x000fe2000bf06270 */
[----:B------:R-:W3:Y:S01]  /*0f70*/  LDCU UR58, c[0x3][0x54] ;  /* 0x00c00a80ff3a77ac */ /* 0x000ee20008000800 */
[----:B------:R-:W-:Y:S01]  /*0f80*/  LOP3.LUT R66, R66, 0xfffffdff, RZ, 0xc0, !PT ;  /* 0xfffffdff42427812 */ /* 0x000fe200078ec0ff */
[----:B0-----:R-:W-:Y:S01]  /*0f90*/  VIADD R23, R113, -UR55 ;  /* 0x8000003771177c36 */ /* 0x001fe20008000000 */
[----:B------:R-:W-:Y:S01]  /*0fa0*/  ISETP.GT.AND P0, PT, R49, -0x1, !P0 ;  /* 0xffffffff3100780c */ /* 0x000fe20004704270 */
[----:B------:R-:W0:Y:S01]  /*0fb0*/  LDCU UR59, c[0x3][0xc0] ;  /* 0x00c01800ff3b77ac */ /* 0x000e220008000800 */
[----:B-----5:R-:W-:-:S02]  /*0fc0*/  VIADD R33, R0, -UR56 ;  /* 0x8000003800217c36 */ /* 0x020fc40008000000 */
[----:B------:R-:W-:Y:S01]  /*0fd0*/  PLOP3.LUT P0, PT, P2, P0, P1, 0x80, 0x0 ;  /* 0x000000000000781c */ /* 0x000fe20001701010 */
[----:B------:R-:W4:Y:S01]  /*0fe0*/  LDCU UR60, c[0x3][0x12c] ;  /* 0x00c02580ff3c77ac */ /* 0x000f220008000800 */
[C---:B------:R-:W-:Y:S01]  /*0ff0*/  ISETP.GE.AND P1, PT, R34.reuse, UR41, PT ;  /* 0x0000002922007c0c */ /* 0x040fe2000bf26270 */
[----:B--2---:R-:W-:Y:S01]  /*1000*/  VIADD R12, R43, -UR57 ;  /* 0x800000392b0c7c36 */ /* 0x004fe20008000000 */
[C---:B------:R-:W-:Y:S01]  /*1010*/  ISETP.GE.AND P2, PT, R83.reuse, R42, PT ;  /* 0x0000002a5300720c */ /* 0x040fe20003f46270 */
[----:B------:R-:W2:Y:S01]  /*1020*/  LDCU UR61, c[0x3][0x58] ;  /* 0x00c00b00ff3d77ac */ /* 0x000ea20008000800 */
[----:B------:R-:W-:Y:S02]  /*1030*/  ISETP.GT.AND P1, PT, R34, -0x1, !P1 ;  /* 0xffffffff2200780c */ /* 0x000fe40004f24270 */
[----:B------:R-:W-:Y:S01]  /*1040*/  ISETP.GT.AND P2, PT, R83, -0x1, !P2 ;  /* 0xffffffff5300780c */ /* 0x000fe20005744270 */
[----:B------:R-:W5:Y:S01]  /*1050*/  LDCU UR62, c[0x3][0xc4] ;  /* 0x00c01880ff3e77ac */ /* 0x000f620008000800 */
[----:B---3--:R-:W-:-:S03]  /*1060*/  VIADD R19, R113, -UR58 ;  /* 0x8000003a71137c36 */ /* 0x008fc60008000000 */
[----:B------:R-:W-:Y:S01]  /*1070*/  @P0 LOP3.LUT R66, R66, 0x200, RZ, 0xfc, !PT ;  /* 0x0000020042420812 */ /* 0x000fe200078efcff */
[----:B------:R-:W3:Y:S01]  /*1080*/  LDCU UR63, c[0x3][0x130] ;  /* 0x00c02600ff3f77ac */ /* 0x000ee20008000800 */
[C---:B------:R-:W-:Y:S01]  /*1090*/  ISETP.GE.AND P0, PT, R37.reuse, UR40, PT ;  /* 0x0000002825007c0c */ /* 0x040fe2000bf06270 */
[----:B0-----:R-:W-:Y:S01]  /*10a0*/  VIADD R35, R0, -UR59 ;  /* 0x8000003b00237c36 */ /* 0x001fe20008000000 */
[----:B------:R-:W-:Y:S01]  /*10b0*/  LOP3.LUT R66, R66, 0xffffff7f, RZ, 0xc0, !PT ;  /* 0xffffff7f42427812 */ /* 0x000fe200078ec0ff */
[----:B------:R-:W0:Y:S01]  /*10c0*/  LDCU UR64, c[0x3][0x5c] ;  /* 0x00c00b80ff4077ac */ /* 0x000e220008000800 */
[----:B------:R-:W-:Y:S01]  /*10d0*/  ISETP.GT.AND P0, PT, R37, -0x1, !P0 ;  /* 0xffffffff2500780c */ /* 0x000fe20004704270 */
[----:B----4-:R-:W-:Y:S01]  /*10e0*/  VIADD R16, R43, -UR60 ;  /* 0x8000003c2b107c36 */ /* 0x010fe20008000000 */
[----:B------:R-:W4:Y:S02]  /*10f0*/  LDCU UR65, c[0x3][0xc8] ;  /* 0x00c01900ff4177ac */ /* 0x000f240008000800 */
[----:B------:R-:W-:Y:S01]  /*1100*/  PLOP3.LUT P0, PT, P2, P0, P1, 0x80, 0x0 ;  /* 0x000000000000781c */ /* 0x000fe20001701010 */
[----:B--2---:R-:W-:Y:S01]  /*1110*/  VIADD R21, R113, -UR61 ;  /* 0x8000003d71157c36 */ /* 0x004fe20008000000 */
[----:B------:R-:W-:Y:S01]  /*1120*/  ISETP.GE.AND P1, PT, R32, UR41, PT ;  /* 0x0000002920007c0c */ /* 0x000fe2000bf26270 */
[----:B------:R-:W2:Y:S01]  /*1130*/  LDCU UR66, c[0x3][0x134] ;  /* 0x00c02680ff4277ac */ /* 0x000ea20008000800 */
[C---:B------:R-:W-:Y:S01]  /*1140*/  ISETP.GE.AND P2, PT, R81.reuse, R42, PT ;  /* 0x0000002a5100720c */ /* 0x040fe20003f46270 */
[----:B-----5:R-:W-:Y:S01]  /*1150*/  VIADD R20, R0, -UR62 ;  /* 0x8000003e00147c36 */ /* 0x020fe20008000000 */
[----:B------:R-:W-:Y:S01]  /*1160*/  ISETP.GT.AND P1, PT, R32, -0x1, !P1 ;  /* 0xffffffff2000780c */ /* 0x000fe20004f24270 */
[----:B------:R-:W5:Y:S01]  /*1170*/  LDCU UR67, c[0x3][0x60] ;  /* 0x00c00c00ff4377ac */ /* 0x000f620008000800 */
[----:B------:R-:W-:-:S02]  /*1180*/  ISETP.GT.AND P2, PT, R81, -0x1, !P2 ;  /* 0xffffffff5100780c */ /* 0x000fc40005744270 */
[----:B---3--:R-:W-:Y:S01]  /*1190*/  IADD3 R3, PT, PT, R43, -UR63, RZ ;  /* 0x8000003f2b037c10 */ /* 0x008fe2000fffe0ff */
[----:B------:R-:W3:Y:S02]  /*11a0*/  LDCU UR68, c[0x3][0xcc] ;  /* 0x00c01980ff4477ac */ /* 0x000ee40008000800 */
[----:B------:R-:W-:Y:S01]  /*11b0*/  @P0 LOP3.LUT R66, R66, 0x80, RZ, 0xfc, !PT ;  /* 0x0000008042420812 */ /* 0x000fe200078efcff */
[----:B0-----:R-:W-:Y:S01]  /*11c0*/  VIADD R17, R113, -UR64 ;  /* 0x8000004071117c36 */ /* 0x001fe20008000000 */
[C---:B------:R-:W-:Y:S01]  /*11d0*/  ISETP.GE.AND P0, PT, R57.reuse, UR40, PT ;  /* 0x0000002839007c0c */ /* 0x040fe2000bf06270 */
[----:B------:R-:W0:Y:S01]  /*11e0*/  LDCU UR69, c[0x3][0x138] ;  /* 0x00c02700ff4577ac */ /* 0x000e220008000800 */
[----:B------:R-:W-:Y:S01]  /*11f0*/  LOP3.LUT R66, R66, 0xffffffbf, RZ, 0xc0, !PT ;  /* 0xffffffbf42427812 */ /* 0x000fe200078ec0ff */
[----:B----4-:R-:W-:Y:S01]  /*1200*/  VIADD R63, R0, -UR65 ;  /* 0x80000041003f7c36 */ /* 0x010fe20008000000 */
[----:B------:R-:W-:Y:S01]  /*1210*/  ISETP.GT.AND P0, PT, R57, -0x1, !P0 ;  /* 0xffffffff3900780c */ /* 0x000fe20004704270 */
[----:B------:R-:W4:Y:S01]  /*1220*/  LDCU UR70, c[0x3][0x64] ;  /* 0x00c00c80ff4677ac */ /* 0x000f220008000800 */
[----:B--2---:R-:W-:-:S02]  /*1230*/  VIADD R2, R43, -UR66 ;  /* 0x800000422b027c36 */ /* 0x004fc40008000000 */
[----:B------:R-:W-:Y:S01]  /*1240*/  PLOP3.LUT P0, PT, P2, P0, P1, 0x80, 0x0 ;  /* 0x000000000000781c */ /* 0x000fe20001701010 */
[----:B------:R-:W2:Y:S01]  /*1250*/  LDCU UR71, c[0x3][0xd0] ;  /* 0x00c01a00ff4777ac */ /* 0x000ea20008000800 */
[C---:B------:R-:W-:Y:S01]  /*1260*/  ISETP.GE.AND P1, PT, R26.reuse, UR41, PT ;  /* 0x000000291a007c0c */ /* 0x040fe2000bf26270 */
[----:B-----5:R-:W-:Y:S01]  /*1270*/  VIADD R9, R113, -UR67 ;  /* 0x8000004371097c36 */ /* 0x020fe20008000000 */
[C---:B------:R-:W-:Y:S01]  /*1280*/  ISETP.GE.AND P2, PT, R79.reuse, R42, PT ;  /* 0x0000002a4f00720c */ /* 0x040fe20003f46270 */
[----:B------:R-:W5:Y:S01]  /*1290*/  LDCU UR72, c[0x3][0x13c] ;  /* 0x00c02780ff4877ac */ /* 0x000f620008000800 */
[----:B------:R-:W-:Y:S01]  /*12a0*/  ISETP.GT.AND P1, PT, R26, -0x1, !P1 ;  /* 0xffffffff1a00780c */ /* 0x000fe20004f24270 */
[----:B---3--:R-:W-:Y:S01]  /*12b0*/  VIADD R61, R0, -UR68 ;  /* 0x80000044003d7c36 */ /* 0x008fe20008000000 */
[----:B------:R-:W-:Y:S01]  /*12c0*/  ISETP.GT.AND P2, PT, R79, -0x1, !P2 ;  /* 0xffffffff4f00780c */ /* 0x000fe20005744270 */
[----:B------:R-:W3:Y:S01]  /*12d0*/  LDCU UR74, c[0x3][0x140] ;  /* 0x00c02800ff4a77ac */ /* 0x000ee20008000800 */
[----:B0-----:R-:W-:-:S03]  /*12e0*/  VIADD R8, R43, -UR69 ;  /* 0x800000452b087c36 */ /* 0x001fc60008000000 */
[----:B------:R-:W-:Y:S01]  /*12f0*/  @P0 LOP3.LUT R66, R66, 0x40, RZ, 0xfc, !PT ;  /* 0x0000004042420812 */ /* 0x000fe200078efcff */
[----:B------:R-:W0:Y:S01]  /*1300*/  LDCU UR73, c[0x3][0x68] ;  /* 0x00c00d00ff4977ac */ /* 0x000e220008000800 */
[----:B------:R-:W-:Y:S01]  /*1310*/  ISETP.GE.AND P0, PT, R27, UR40, PT ;  /* 0x000000281b007c0c */ /* 0x000fe2000bf06270 */
[----:B----4-:R-:W-:Y:S01]  /*1320*/  VIADD R15, R113, -UR70 ;  /* 0x80000046710f7c36 */ /* 0x010fe20008000000 */
[----:B------:R-:W-:Y:S01]  /*1330*/  LOP3.LUT R66, R66, 0xffffffdf, RZ, 0xc0, !PT ;  /* 0xffffffdf42427812 */ /* 0x000fe200078ec0ff */
[----:B------:R-:W4:Y:S01]  /*1340*/  LDCU UR75, c[0x3][0xd4] ;  /* 0x00c01a80ff4b77ac */ /* 0x000f220008000800 */
[----:B------:R-:W-:Y:S01]  /*1350*/  ISETP.GT.AND P0, PT, R27, -0x1, !P0 ;  /* 0xffffffff1b00780c */ /* 0x000fe20004704270 */
[----:B--2---:R-:W-:Y:S01]  /*1360*/  VIADD R41, R0, -UR71 ;  /* 0x8000004700297c36 */ /* 0x004fe20008000000 */
[----:B------:R-:W-:Y:S02]  /*1370*/  UIMAD UR77, UR41, UR40, URZ ;  /* 0x00000028294d72a4 */ /* 0x000fe4000f8e02ff */
[----:B------:R-:W-:Y:S01]  /*1380*/  PLOP3.LUT P0, PT, P2, P0, P1, 0x80, 0x0 ;  /* 0x000000000000781c */ /* 0x000fe20001701010 */
[----:B-----5:R-:W-:Y:S01]  /*1390*/  VIADD R14, R43, -UR72 ;  /* 0x800000482b0e7c36 */ /* 0x020fe20008000000 */
[C---:B------:R-:W-:Y:S01]  /*13a0*/  ISETP.GE.AND P1, PT, R30.reuse, UR41, PT ;  /* 0x000000291e007c0c */ /* 0x040fe2000bf26270 */
[----:B------:R-:W2:Y:S01]  /*13b0*/  LDCU UR5, c[0x3][URZ] ;  /* 0x00c00000ff0577ac */ /* 0x000ea20008000800 */
[----:B------:R-:W-:Y:S01]  /*13c0*/  ISETP.GE.AND P2, PT, R77, R42, PT ;  /* 0x0000002a4d00720c */ /* 0x000fe20003f46270 */
[----:B---3--:R-:W-:Y:S01]  /*13d0*/  VIADD R65, R43, -UR74 ;  /* 0x8000004a2b417c36 */ /* 0x008fe20008000000 */
[----:B------:R-:W-:Y:S01]  /*13e0*/  ISETP.GT.AND P1, PT, R30, -0x1, !P1 ;  /* 0xffffffff1e00780c */ /* 0x000fe20004f24270 */
[----:B------:R-:W3:Y:S01]  /*13f0*/  LDCU UR4, c[0x3][0x4] ;  /* 0x00c00080ff0477ac */ /* 0x000ee20008000800 */
[----:B------:R-:W-:Y:S01]  /*1400*/  ISETP.GT.AND P2, PT, R77, -0x1, !P2 ;  /* 0xffffffff4d00780c */ /* 0x000fe20005744270 */
[----:B0-----:R-:W-:Y:S01]  /*1410*/  VIADD R13, R113, -UR73 ;  /* 0x80000049710d7c36 */ /* 0x001fe20008000000 */
[----:B------:R-:W0:Y:S03]  /*1420*/  LDCU UR76, c[0x3][0x6c] ;  /* 0x00c00d80ff4c77ac */ /* 0x000e260008000800 */
[----:B------:R-:W-:Y:S01]  /*1430*/  @P0 LOP3.LUT R66, R66, 0x20, RZ, 0xfc, !PT ;  /* 0x0000002042420812 */ /* 0x000fe200078efcff */
[----:B----4-:R-:W-:Y:S01]  /*1440*/  VIADD R18, R0, -UR75 ;  /* 0x8000004b00127c36 */ /* 0x010fe20008000000 */
[----:B------:R-:W-:-:S02]  /*1450*/  ISETP.GE.AND P0, PT, R55, UR40, PT ;  /* 0x0000002837007c0c */ /* 0x000fc4000bf06270 */
[----:B------:R-:W-:Y:S02]  /*1460*/  LOP3.LUT R66, R66, 0xffffffef, RZ, 0xc0, !PT ;  /* 0xffffffef42427812 */ /* 0x000fe400078ec0ff */
[----:B------:R-:W-:-:S04]  /*1470*/  ISETP.GT.AND P0, PT, R55, -0x1, !P0 ;  /* 0xffffffff3700780c */ /* 0x000fc80004704270 */
[----:B------:R-:W-:Y:S02]  /*1480*/  PLOP3.LUT P0, PT, P2, P0, P1, 0x80, 0x0 ;  /* 0x000000000000781c */ /* 0x000fe40001701010 */
[C---:B------:R-:W-:Y:S02]  /*1490*/  ISETP.GE.AND P1, PT, R28.reuse, UR41, PT ;  /* 0x000000291c007c0c */ /* 0x040fe4000bf26270 */
[C---:B------:R-:W-:Y:S02]  /*14a0*/  ISETP.GE.AND P2, PT, R73.reuse, R42, PT ;  /* 0x0000002a4900720c */ /* 0x040fe40003f46270 */
[----:B------:R-:W-:Y:S02]  /*14b0*/  ISETP.GT.AND P1, PT, R28, -0x1, !P1 ;  /* 0xffffffff1c00780c */ /* 0x000fe40004f24270 */
[----:B------:R-:W-:-:S05]  /*14c0*/  ISETP.GT.AND P2, PT, R73, -0x1, !P2 ;  /* 0xffffffff4900780c */ /* 0x000fca0005744270 */
[----:B------:R-:W-:Y:S02]  /*14d0*/  @P0 LOP3.LUT R66, R66, 0x10, RZ, 0xfc, !PT ;  /* 0x0000001042420812 */ /* 0x000fe400078efcff */
[C---:B------:R-:W-:Y:S02]  /*14e0*/  ISETP.GE.AND P0, PT, R59.reuse, UR40, PT ;  /* 0x000000283b007c0c */ /* 0x040fe4000bf06270 */
        /* <DEDUP_REMOVED lines=21> */
[----:B------:R-:W-:Y:S02]  /*1640*/  ISETP.GE.AND P2, PT, R5, UR40, PT ;  /* 0x0000002805007c0c */ /* 0x000fe4000bf46270 */
[----:B------:R-:W-:Y:S02]  /*1650*/  ISETP.GE.AND P1, PT, R29, R42, PT ;  /* 0x0000002a1d00720c */ /* 0x000fe40003f26270 */
[----:B------:R-:W-:Y:S02]  /*1660*/  ISETP.GT.AND P2, PT, R5, -0x1, !P2 ;  /* 0xffffffff0500780c */ /* 0x000fe40005744270 */
[----:B------:R-:W-:-:S05]  /*1670*/  ISETP.GT.AND P1, PT, R29, -0x1, !P1 ;  /* 0xffffffff1d00780c */ /* 0x000fca0004f24270 */
[----:B------:R-:W-:Y:S02]  /*1680*/  @P0 LOP3.LUT R66, R66, 0x2, RZ, 0xfc, !PT ;  /* 0x0000000242420812 */ /* 0x000fe400078efcff */
[----:B------:R-:W-:Y:S02]  /*1690*/  ISETP.GE.AND P0, PT, R4, UR41, PT ;  /* 0x0000002904007c0c */ /* 0x000fe4000bf06270 */
[----:B------:R-:W-:Y:S02]  /*16a0*/  LOP3.LUT R66, R66, 0xfffffffe, RZ, 0xc0, !PT ;  /* 0xfffffffe42427812 */ /* 0x000fe400078ec0ff */
[----:B------:R-:W-:-:S04]  /*16b0*/  ISETP.GT.AND P0, PT, R4, -0x1, !P0 ;  /* 0xffffffff0400780c */ /* 0x000fc80004704270 */
[----:B------:R-:W-:Y:S02]  /*16c0*/  PLOP3.LUT P0, PT, P1, P2, P0, 0x80, 0x0 ;  /* 0x000000000000781c */ /* 0x000fe40000f05000 */
[----:B------:R-:W-:Y:S02]  /*16d0*/  ISETP.GE.AND P2, PT, R23, UR40, PT ;  /* 0x0000002817007c0c */ /* 0x000fe4000bf46270 */
[----:B------:R-:W-:Y:S02]  /*16e0*/  ISETP.GE.AND P1, PT, R33, UR41, PT ;  /* 0x0000002921007c0c */ /* 0x000fe4000bf26270 */
[----:B------:R-:W-:Y:S02]  /*16f0*/  ISETP.GT.AND P2, PT, R23, -0x1, !P2 ;  /* 0xffffffff1700780c */ /* 0x000fe40005744270 */
[----:B------:R-:W-:-:S05]  /*1700*/  ISETP.GT.AND P1, PT, R33, -0x1, !P1 ;  /* 0xffffffff2100780c */ /* 0x000fca0004f24270 */
[----:B------:R-:W-:Y:S02]  /*1710*/  @P0 LOP3.LUT R66, R66, 0x1, RZ, 0xfc, !PT ;  /* 0x0000000142420812 */ /* 0x000fe400078efcff */
[----:B------:R-:W-:-:S04]  /*1720*/  ISETP.GE.AND P0, PT, R12, R42, PT ;  /* 0x0000002a0c00720c */ /* 0x000fc80003f06270 */
[----:B------:R-:W-:-:S04]  /*1730*/  ISETP.GT.AND P0, PT, R12, -0x1, !P0 ;  /* 0xffffffff0c00780c */ /* 0x000fc80004704270 */
[----:B------:R-:W-:Y:S02]  /*1740*/  PLOP3.LUT P0, PT, P0, P2, P1, 0x80, 0x0 ;  /* 0x000000000000781c */ /* 0x000fe40000705010 */
[C---:B------:R-:W-:Y:S02]  /*1750*/  ISETP.GE.AND P1, PT, R19.reuse, UR40, PT ;  /* 0x0000002813007c0c */ /* 0x040fe4000bf26270 */
[----:B------:R-:W-:Y:S02]  /*1760*/  P2R R60, PR, RZ, 0x1 ;  /* 0x00000001ff3c7803 */ /* 0x000fe40000000000 */
[----:B------:R-:W-:Y:S02]  /*1770*/  LOP3.LUT P0, RZ, R66, 0x200000, RZ, 0xc0, !PT ;  /* 0x0020000042ff7812 */ /* 0x000fe4000780c0ff */
[----:B------:R-:W-:Y:S02]  /*1780*/  ISETP.GT.AND P3, PT, R19, -0x1, !P1 ;  /* 0xffffffff1300780c */ /* 0x000fe40004f64270 */
[----:B------:R-:W-:-:S04]  /*1790*/  ISETP.GE.AND P1, PT, R35, UR41, PT ;  /* 0x0000002923007c0c */ /* 0x000fc8000bf26270 */
[----:B------:R-:W-:Y:S02]  /*17a0*/  ISETP.GT.AND P2, PT, R35, -0x1, !P1 ;  /* 0xffffffff2300780c */ /* 0x000fe40004f44270 */
[----:B------:R-:W-:-:S03]  /*17b0*/  ISETP.GE.AND P1, PT, R16, R42, PT ;  /* 0x0000002a1000720c */ /* 0x000fc60003f26270 */
[----:B------:R-:W-:Y:S01]  /*17c0*/  @P0 IMAD R39, R11, UR41, R10 ;  /* 0x000000290b270c24 */ /* 0x000fe2000f8e020a */
[----:B-1----:R-:W-:Y:S01]  /*17d0*/  @P0 MOV R10, UR42 ;  /* 0x0000002a000a0c02 */ /* 0x002fe20008000f00 */
[----:B------:R-:W-:Y:S01]  /*17e0*/  @P0 IMAD.U32 R11, RZ, RZ, UR43 ;  /* 0x0000002bff0b0e24 */ /* 0x000fe2000f8e00ff */
[----:B------:R-:W-:Y:S01]  /*17f0*/  ISETP.GT.AND P1, PT, R16, -0x1, !P1 ;  /* 0xffffffff1000780c */ /* 0x000fe20004f24270 */
[----:B------:R-:W-:-:S03]  /*1800*/  @P0 IMAD R39, R39, UR40, R38 ;  /* 0x0000002827270c24 */ /* 0x000fc6000f8e0226 */
[----:B------:R-:W-:Y:S01]  /*1810*/  PLOP3.LUT P1, PT, P1, P3, P2, 0x80, 0x0 ;  /* 0x000000000000781c */ /* 0x000fe20000f27020 */
[----:B------:R-:W-:Y:S01]  /*1820*/  @P0 IMAD.WIDE R38, R39, 0x8, R10 ;  /* 0x0000000827260825 */ /* 0x000fe200078e020a */
[C---:B------:R-:W-:Y:S02]  /*1830*/  ISETP.GE.AND P2, PT, R21.reuse, UR40, PT ;  /* 0x0000002815007c0c */ /* 0x040fe4000bf46270 */
[----:B------:R-:W-:Y:S01]  /*1840*/  P2R R62, PR, RZ, 0x2 ;  /* 0x00000002ff3e7803 */ /* 0x000fe20000000000 */
[----:B------:R-:W-:Y:S01]  /*1850*/  @!P0 IMAD.U32 R10, RZ, RZ, UR42 ;  /* 0x0000002aff0a8e24 */ /* 0x000fe2000f8e00ff */
[----:B------:R-:W-:Y:S01]  /*1860*/  ISETP.GT.AND P4, PT, R21, -0x1, !P2 ;  /* 0xffffffff1500780c */ /* 0x000fe20005784270 */
[----:B------:R-:W-:Y:S01]  /*1870*/  @!P0 IMAD.U32 R11, RZ, RZ, UR43 ;  /* 0x0000002bff0b8e24 */ /* 0x000fe2000f8e00ff */
[----:B------:R-:W1:Y:S01]  /*1880*/  LDCU.64 UR42, c[0x0][0x358] ;  /* 0x00006b00ff2a77ac */ /* 0x000e620008000a00 */
[----:B------:R-:W-:-:S04]  /*1890*/  ISETP.GE.AND P2, PT, R20, UR41, PT ;  /* 0x0000002914007c0c */ /* 0x000fc8000bf46270 */
[----:B------:R-:W-:Y:S02]  /*18a0*/  ISETP.GT.AND P3, PT, R20, -0x1, !P2 ;  /* 0xffffffff1400780c */ /* 0x000fe40005764270 */
[----:B------:R-:W-:-:S04]  /*18b0*/  ISETP.GE.AND P2, PT, R3, R42, PT ;  /* 0x0000002a0300720c */ /* 0x000fc80003f46270 */
[----:B------:R-:W-:-:S04]  /*18c0*/  ISETP.GT.AND P2, PT, R3, -0x1, !P2 ;  /* 0xffffffff0300780c */ /* 0x000fc80005744270 */
[----:B------:R-:W-:Y:S02]  /*18d0*/  PLOP3.LUT P2, PT, P2, P4, P3, 0x80, 0x0 ;  /* 0x000000000000781c */ /* 0x000fe40001749030 */
[C---:B------:R-:W-:Y:S01]  /*18e0*/  ISETP.GE.AND P3, PT, R17.reuse, UR40, PT ;  /* 0x0000002811007c0c */ /* 0x040fe2000bf66270 */
[----:B-1----:R1:W4:Y:S01]  /*18f0*/  @P0 LDG.E.64.CONSTANT R136, desc[UR42][R38.64] ;  /* 0x0000002a26880981 */ /* 0x002322000c1e9b00 */
[----:B------:R-:W-:Y:S02]  /*1900*/  P2R R64, PR, RZ, 0x4 ;  /* 0x00000004ff407803 */ /* 0x000fe40000000000 */
[----:B------:R-:W-:Y:S02]  /*1910*/  ISETP.GT.AND P5, PT, R17, -0x1, !P3 ;  /* 0xffffffff1100780c */ /* 0x000fe40005fa4270 */
[----:B------:R-:W-:Y:S01]  /*1920*/  ISETP.GE.AND P3, PT, R63, UR41, PT ;  /* 0x000000293f007c0c */ /* 0x000fe2000bf66270 */
[----:B------:R-:W-:Y:S01]  /*1930*/  IMAD R0, R43, UR41, R0 ;  /* 0x000000292b007c24 */ /* 0x000fe2000f8e0200 */
[----:B------:R-:W-:-:S02]  /*1940*/  LOP3.LUT P2, RZ, R66, 0x80000, RZ, 0xc0, !PT ;  /* 0x0008000042ff7812 */ /* 0x000fc4000784c0ff */
[----:B------:R-:W-:Y:S02]  /*1950*/  ISETP.GT.AND P4, PT, R63, -0x1, !P3 ;  /* 0xffffffff3f00780c */ /* 0x000fe40005f84270 */
[----:B------:R-:W-:-:S04]  /*1960*/  ISETP.GE.AND P3, PT, R2, R42, PT ;  /* 0x0000002a0200720c */ /* 0x000fc80003f66270 */
[----:B------:R-:W-:-:S04]  /*1970*/  ISETP.GT.AND P3, PT, R2, -0x1, !P3 ;  /* 0xffffffff0200780c */ /* 0x000fc80005f64270 */
[----:B------:R-:W-:Y:S02]  /*1980*/  PLOP3.LUT P3, PT, P3, P5, P4, 0x80, 0x0 ;  /* 0x000000000000781c */ /* 0x000fe40001f6b040 */
[C---:B------:R-:W-:Y:S02]  /*1990*/  ISETP.GE.AND P4, PT, R9.reuse, UR40, PT ;  /* 0x0000002809007c0c */ /* 0x040fe4000bf86270 */
[----:B------:R-:W-:Y:S02]  /*19a0*/  P2R R58, PR, RZ, 0x8 ;  /* 0x00000008ff3a7803 */ /* 0x000fe40000000000 */
[----:B------:R-:W-:Y:S02]  /*19b0*/  ISETP.GT.AND P6, PT, R9, -0x1, !P4 ;  /* 0xffffffff0900780c */ /* 0x000fe400067c4270 */
[----:B------:R-:W-:Y:S02]  /*19c0*/  ISETP.GE.AND P4, PT, R61, UR41, PT ;  /* 0x000000293d007c0c */ /* 0x000fe4000bf86270 */
        /* <DEDUP_REMOVED lines=8> */
[----:B------:R-:W-:-:S04]  /*1a50*/  ISETP.GE.AND P5, PT, R41, UR41, PT ;  /* 0x0000002929007c0c */ /* 0x000fc8000bfa6270 */
[----:B------:R-:W-:Y:S02]  /*1a60*/  ISETP.GT.AND P6, PT, R41, -0x1, !P5 ;  /* 0xffffffff2900780c */ /* 0x000fe40006fc4270 */
[----:B------:R-:W-:-:S04]  /*1a70*/  ISETP.GE.AND P5, PT, R14, R42, PT ;  /* 0x0000002a0e00720c */ /* 0x000fc80003fa6270 */
[----:B------:R-:W-:-:S04]  /*1a80*/  ISETP.GT.AND P5, PT, R14, -0x1, !P5 ;  /* 0xffffffff0e00780c */ /* 0x000fc80006fa4270 */
[----:B------:R-:W-:Y:S02]  /*1a90*/  PLOP3.LUT P5, PT, P5, P1, P6, 0x80, 0x0 ;  /* 0x000000000000781c */ /* 0x000fe40002fa3060 */
[----:B------:R-:W-:-:S04]  /*1aa0*/  ISETP.GE.AND P6, PT, R65, R42, PT ;  /* 0x0000002a4100720c */ /* 0x000fc80003fc6270 */
[----:B------:R-:W-:Y:S02]  /*1ab0*/  ISETP.GT.AND P1, PT, R65, -0x1, !P6 ;  /* 0xffffffff4100780c */ /* 0x000fe40007724270 */
[----:B------:R-:W-:Y:S01]  /*1ac0*/  ISETP.GE.AND P6, PT, R13, UR40, PT ;  /* 0x000000280d007c0c */ /* 0x000fe2000bfc6270 */
[----:B------:R-:W-:-:S03]  /*1ad0*/  IMAD R113, R0, UR40, R113 ;  /* 0x0000002800717c24 */ /* 0x000fc6000f8e0271 */
[----:B------:R-:W-:Y:S02]  /*1ae0*/  ISETP.GT.AND P4, PT, R13, -0x1, !P6 ;  /* 0xffffffff0d00780c */ /* 0x000fe40007784270 */
[----:B------:R-:W-:Y:S01]  /*1af0*/  ISETP.GE.AND P6, PT, R18, UR41, PT ;  /* 0x0000002912007c0c */ /* 0x000fe2000bfc6270 */
[----:B------:R-:W-:-:S03]  /*1b00*/  @!P0 IMAD.WIDE R44, R113, 0x8, R10 ;  /* 0x00000008712c8825 */ /* 0x000fc600078e020a */
[----:B------:R-:W-:Y:S01]  /*1b10*/  ISETP.GT.AND P6, PT, R18, -0x1, !P6 ;  /* 0xffffffff1200780c */ /* 0x000fe200077c4270 */
[----:B------:R-:W-:Y:S01]  /*1b20*/  IMAD R0, R42, UR77, RZ ;  /* 0x0000004d2a007c24 */ /* 0x000fe2000f8e02ff */
[----:B------:R-:W5:Y:S02]  /*1b30*/  LDCU UR77, c[0x3][0x8] ;  /* 0x00c00100ff4d77ac */ /* 0x000f640008000800 */
[----:B------:R-:W-:Y:S01]  /*1b40*/  PLOP3.LUT P6, PT, P1, P4, P6, 0x80, 0x0 ;  /* 0x000000000000781c */ /* 0x000fe20000fc9060 */
[----:B------:R-:W-:Y:S01]  /*1b50*/  @!P3 IMAD.IADD R43, R113, 0x1, R0 ;  /* 0x00000001712bb824 */ /* 0x000fe200078e0200 */
[----:B------:R-:W-:-:S03]  /*1b60*/  LOP3.LUT P1, RZ, R66, 0x40000, RZ, 0xc0, !PT ;  /* 0x0004000042ff7812 */ /* 0x000fc6000782c0ff */
[----:B------:R-:W-:-:S04]  /*1b70*/  @!P3 IMAD.WIDE R42, R43, 0x8, R10 ;  /* 0x000000082b2ab825 */ /* 0x000fc800078e020a */
[----:B------:R-:W-:Y:S01]  /*1b80*/  @P3 IMAD.IADD R51, R51, 0x1, R0 ;  /* 0x0000000133333824 */ /* 0x000fe200078e0200 */
[----:B------:R-:W3:Y:S01]  /*1b90*/  @!P3 LDG.E.64.CONSTANT R126, desc[UR42][R42.64] ;  /* 0x0000002a2a7eb981 */ /* 0x000ee2000c1e9b00 */
[----:B------:R-:W-:-:S04]  /*1ba0*/  @P3 IMAD R50, R53, UR41, R50 ;  /* 0x0000002935323c24 */ /* 0x000fc8000f8e0232 */
[----:B-1----:R-:W-:Y:S02]  /*1bb0*/  @P3 IMAD R39, R50, UR40, R51 ;  /* 0x0000002832273c24 */ /* 0x002fe4000f8e0233 */
[----:B------:R-:W-:-:S04]  /*1bc0*/  @!P1 IMAD R51, R0, 0x3, R113 ;  /* 0x0000000300339824 */ /* 0x000fc800078e0271 */
[----:B------:R-:W-:-:S04]  /*1bd0*/  @!P1 IMAD.WIDE R50, R51, 0x8, R10 ;  /* 0x0000000833329825 */ /* 0x000fc800078e020a */
[----:B------:R-:W-:Y:S01]  /*1be0*/  @P2 IMAD R52, R71, UR41, R52 ;  /* 0x0000002947342c24 */ /* 0x000fe2000f8e0234 */
[----:B------:R-:W5:Y:S04]  /*1bf0*/  @!P1 LDG.E.64.CONSTANT R74, desc[UR42][R50.64] ;  /* 0x0000002a324a9981 */ /* 0x000f68000c1e9b00 */
[----:B------:R1:W4:Y:S01]  /*1c00*/  @!P0 LDG.E.64.CONSTANT R136, desc[UR42][R44.64] ;  /* 0x0000002a2c888981 */ /* 0x000322000c1e9b00 */
[----:B------:R-:W-:Y:S01]  /*1c10*/  LOP3.LUT P0, RZ, R66, 0x20000, RZ, 0xc0, !PT ;  /* 0x0002000042ff7812 */ /* 0x000fe2000780c0ff */
[----:B-1----:R-:W-:-:S04]  /*1c20*/  @!P2 IMAD R45, R0, 0x2, R113 ;  /* 0x00000002002da824 */ /* 0x002fc800078e0271 */
[----:B------:R-:W-:-:S05]  /*1c30*/  @!P2 IMAD.WIDE R44, R45, 0x8, R10 ;  /* 0x000000082d2ca825 */ /* 0x000fca00078e020a */
[----:B------:R1:W5:Y:S03]  /*1c40*/  @!P2 LDG.E.64.CONSTANT R142, desc[UR42][R44.64] ;  /* 0x0000002a2c8ea981 */ /* 0x000366000c1e9b00 */
[----:B-1----:R-:W-:-:S04]  /*1c50*/  @!P0 IMAD R45, R0, 0x4, R113 ;  /* 0x00000004002d8824 */ /* 0x002fc800078e0271 */
[----:B------:R-:W-:-:S05]  /*1c60*/  @!P0 IMAD.WIDE R44, R45, 0x8, R10 ;  /* 0x000000082d2c8825 */ /* 0x000fca00078e020a */
[----:B------:R-:W5:Y:S01]  /*1c70*/  @!P0 LDG.E.64.CONSTANT R70, desc[UR42][R44.64] ;  /* 0x0000002a2c468981 */ /* 0x000f62000c1e9b00 */
[----:B------:R-:W-:Y:S01]  /*1c80*/  @P2 IMAD R69, R0, 0x2, R69 ;  /* 0x0000000200452824 */ /* 0x000fe200078e0245 */
[----:B------:R-:W-:-:S03]  /*1c90*/  LOP3.LUT P4, RZ, R66, 0x10000, RZ, 0xc0, !PT ;  /* 0x0001000042ff7812 */ /* 0x000fc6000788c0ff */
[----:B------:R-:W-:Y:S02]  /*1ca0*/  @P2 IMAD R43, R52, UR40, R69 ;  /* 0x00000028342b2c24 */ /* 0x000fe4000f8e0245 */
[----:B------:R-:W-:-:S04]  /*1cb0*/  @P3 IMAD.WIDE R38, R39, 0x8, R10 ;  /* 0x0000000827263825 */ /* 0x000fc800078e020a */
[----:B------:R-:W-:-:S04]  /*1cc0*/  @P2 IMAD.WIDE R42, R43, 0x8, R10 ;  /* 0x000000082b2a2825 */ /* 0x000fc800078e020a */
[----:B------:R-:W-:Y:S02]  /*1cd0*/  @P1 IMAD R56, R103, UR41, R56 ;  /* 0x0000002967381c24 */ /* 0x000fe4000f8e0238 */
[C---:B------:R-:W-:Y:S02]  /*1ce0*/  @P1 IMAD R101, R0.reuse, 0x3, R101 ;  /* 0x0000000300651824 */ /* 0x040fe400078e0265 */
[C---:B------:R-:W-:Y:S02]  /*1cf0*/  @P0 IMAD R105, R0.reuse, 0x4, R105 ;  /* 0x0000000400690824 */ /* 0x040fe400078e0269 */
[----:B------:R-:W-:Y:S02]  /*1d00*/  @P0 IMAD R68, R107, UR41, R68 ;  /* 0x000000296b440c24 */ /* 0x000fe4000f8e0244 */
[----:B------:R-:W-:-:S04]  /*1d10*/  @!P4 IMAD R53, R0, 0x5, R113 ;  /* 0x000000050035c824 */ /* 0x000fc800078e0271 */
[----:B------:R-:W-:-:S05]  /*1d20*/  @!P4 IMAD.WIDE R52, R53, 0x8, R10 ;  /* 0x000000083534c825 */ /* 0x000fca00078e020a */
[----:B------:R-:W5:Y:S04]  /*1d30*/  @!P4 LDG.E.64.CONSTANT R50, desc[UR42][R52.64] ;  /* 0x0000002a3432c981 */ /* 0x000f68000c1e9b00 */
[----:B------:R1:W3:Y:S01]  /*1d40*/  @P3 LDG.E.64.CONSTANT R126, desc[UR42][R38.64] ;  /* 0x0000002a267e3981 */ /* 0x0002e2000c1e9b00 */
[----:B------:R-:W-:Y:S01]  /*1d50*/  LOP3.LUT P3, RZ, R66, 0x8000, RZ, 0xc0, !PT ;  /* 0x0000800042ff7812 */ /* 0x000fe2000786c0ff */
[----:B-1----:R-:W-:-:S04]  /*1d60*/  @P1 IMAD R39, R56, UR40, R101 ;  /* 0x0000002838271c24 */ /* 0x002fc8000f8e0265 */
[----:B------:R-:W-:-:S08]  /*1d70*/  @P1 IMAD.WIDE R38, R39, 0x8, R10 ;  /* 0x0000000827261825 */ /* 0x000fd000078e020a */
[----:B------:R-:W-:Y:S01]  /*1d80*/  @!P3 IMAD R45, R0, 0x6, R113 ;  /* 0x00000006002db824 */ /* 0x000fe200078e0271 */
[----:B------:R-:W5:Y:S01]  /*1d90*/  @P1 LDG.E.64.CONSTANT R74, desc[UR42][R38.64] ;  /* 0x0000002a264a1981 */ /* 0x000f62000c1e9b00 */
[----:B------:R-:W-:Y:S02]  /*1da0*/  LOP3.LUT P1, RZ, R66, 0x1000, RZ, 0xc0, !PT ;  /* 0x0000100042ff7812 */ /* 0x000fe4000782c0ff */
[----:B------:R-:W-:-:S11]  /*1db0*/  @!P3 IMAD.WIDE R44, R45, 0x8, R10 ;  /* 0x000000082d2cb825 */ /* 0x000fd600078e020a */
[----:B------:R-:W-:Y:S01]  /*1dc0*/  @P1 IMAD R46, R95, UR41, R46 ;  /* 0x000000295f2e1c24 */ /* 0x000fe2000f8e022e */
[----:B------:R1:W5:Y:S01]  /*1dd0*/  @P2 LDG.E.64.CONSTANT R142, desc[UR42][R42.64] ;  /* 0x0000002a2a8e2981 */ /* 0x000362000c1e9b00 */
[----:B------:R-:W-:Y:S01]  /*1de0*/  LOP3.LUT P2, RZ, R66, 0x4000, RZ, 0xc0, !PT ;  /* 0x0000400042ff7812 */ /* 0x000fe2000784c0ff */
[----:B-1----:R-:W-:Y:S02]  /*1df0*/  @P0 IMAD R43, R68, UR40, R105 ;  /* 0x00000028442b0c24 */ /* 0x002fe4000f8e0269 */
[----:B------:R-:W5:Y:S02]  /*1e00*/  @!P3 LDG.E.64.CONSTANT R68, desc[UR42][R44.64] ;  /* 0x0000002a2c44b981 */ /* 0x000f64000c1e9b00 */
[----:B------:R-:W-:-:S08]  /*1e10*/  @P0 IMAD.WIDE R42, R43, 0x8, R10 ;  /* 0x000000082b2a0825 */ /* 0x000fd000078e020a */
[----:B------:R-:W-:Y:S01]  /*1e20*/  @!P2 IMAD R101, R0, 0x7, R113 ;  /* 0x000000070065a824 */ /* 0x000fe200078e0271 */
[----:B------:R1:W5:Y:S01]  /*1e30*/  @P0 LDG.E.64.CONSTANT R70, desc[UR42][R42.64] ;  /* 0x0000002a2a460981 */ /* 0x000362000c1e9b00 */
[----:B------:R-:W-:Y:S02]  /*1e40*/  LOP3.LUT P0, RZ, R66, 0x800, RZ, 0xc0, !PT ;  /* 0x0000080042ff7812 */ /* 0x000fe4000780c0ff */
[----:B------:R-:W-:-:S05]  /*1e50*/  @!P2 IMAD.WIDE R100, R101, 0x8, R10 ;  /* 0x000000086564a825 */ /* 0x000fca00078e020a */
[----:B------:R-:W5:Y:S06]  /*1e60*/  @!P2 LDG.E.64.CONSTANT R52, desc[UR42][R100.64] ;  /* 0x0000002a6434a981 */ /* 0x000f6c000c1e9b00 */
[----:B------:R-:W-:-:S04]  /*1e70*/  @!P0 IMAD R95, R0, 0x9, R113 ;  /* 0x00000009005f8824 */ /* 0x000fc800078e0271 */
[----:B------:R-:W-:-:S05]  /*1e80*/  @!P0 IMAD.WIDE R94, R95, 0x8, R10 ;  /* 0x000000085f5e8825 */ /* 0x000fca00078e020a */
[----:B------:R-:W5:Y:S01]  /*1e90*/  @!P0 LDG.E.64.CONSTANT R44, desc[UR42][R94.64] ;  /* 0x0000002a5e2c8981 */ /* 0x000f62000c1e9b00 */
[----:B------:R-:W-:Y:S02]  /*1ea0*/  @P4 IMAD R72, R111, UR41, R72 ;  /* 0x000000296f484c24 */ /* 0x000fe4000f8e0248 */
[----:B------:R-:W-:-:S04]  /*1eb0*/  @P4 IMAD R109, R0, 0x5, R109 ;  /* 0x00000005006d4824 */ /* 0x000fc800078e026d */
[----:B------:R-:W-:-:S04]  /*1ec0*/  @P4 IMAD R39, R72, UR40, R109 ;  /* 0x0000002848274c24 */ /* 0x000fc8000f8e026d */
[----:B------:R-:W-:-:S04]  /*1ed0*/  @P4 IMAD.WIDE R38, R39, 0x8, R10 ;  /* 0x0000000827264825 */ /* 0x000fc800078e020a */
[----:B------:R-:W-:Y:S01]  /*1ee0*/  @P3 IMAD R76, R117, UR41, R76 ;  /* 0x00000029754c3c24 */ /* 0x000fe2000f8e024c */
[----:B------:R2:W5:Y:S01]  /*1ef0*/  @P4 LDG.E.64.CONSTANT R50, desc[UR42][R38.64] ;  /* 0x0000002a26324981 */ /* 0x000562000c1e9b00 */
[----:B------:R-:W-:Y:S01]  /*1f00*/  @P3 IMAD R115, R0, 0x6, R115 ;  /* 0x0000000600733824 */ /* 0x000fe200078e0273 */
[----:B------:R-:W-:Y:S01]  /*1f10*/  LOP3.LUT P4, RZ, R66, 0x400, RZ, 0xc0, !PT ;  /* 0x0000040042ff7812 */ /* 0x000fe2000788c0ff */
[----:B------:R-:W-:Y:S02]  /*1f20*/  @P2 IMAD R48, R99, UR41, R48 ;  /* 0x0000002963302c24 */ /* 0x000fe4000f8e0230 */
[----:B------:R-:W-:Y:S02]  /*1f30*/  @P2 IMAD R97, R0, 0x7, R97 ;  /* 0x0000000700612824 */ /* 0x000fe400078e0261 */
[----:B-1----:R-:W-:Y:S02]  /*1f40*/  @P3 IMAD R43, R76, UR40, R115 ;  /* 0x000000284c2b3c24 */ /* 0x002fe4000f8e0273 */
[----:B--2---:R-:W-:-:S02]  /*1f50*/  @P2 IMAD R39, R48, UR40, R97 ;  /* 0x0000002830272c24 */ /* 0x004fc4000f8e0261 */
[----:B------:R-:W-:Y:S02]  /*1f60*/  @!P1 IMAD R97, R0, 0x8, R113 ;  /* 0x0000000800619824 */ /* 0x000fe400078e0271 */
[----:B------:R-:W-:-:S04]  /*1f70*/  @P3 IMAD.WIDE R42, R43, 0x8, R10 ;  /* 0x000000082b2a3825 */ /* 0x000fc800078e020a */
[----:B------:R-:W-:-:S04]  /*1f80*/  @P2 IMAD.WIDE R38, R39, 0x8, R10 ;  /* 0x0000000827262825 */ /* 0x000fc800078e020a */
[----:B------:R-:W-:-:S04]  /*1f90*/  @!P1 IMAD.WIDE R96, R97, 0x8, R10 ;  /* 0x0000000861609825 */ /* 0x000fc800078e020a */
[----:B------:R-:W-:Y:S02]  /*1fa0*/  @P0 IMAD R40, R91, UR41, R40 ;  /* 0x000000295b280c24 */ /* 0x000fe4000f8e0228 */
[C---:B------:R-:W-:Y:S02]  /*1fb0*/  @P0 IMAD R89, R0.reuse, 0x9, R89 ;  /* 0x0000000900590824 */ /* 0x040fe400078e0259 */
[----:B------:R-:W-:Y:S02]  /*1fc0*/  @!P4 IMAD R91, R0, 0xa, R113 ;  /* 0x0000000a005bc824 */ /* 0x000fe400078e0271 */
[----:B------:R-:W-:Y:S02]  /*1fd0*/  @P0 IMAD R89, R40, UR40, R89 ;  /* 0x0000002828590c24 */ /* 0x000fe4000f8e0259 */
[----:B------:R-:W-:-:S04]  /*1fe0*/  @!P4 IMAD.WIDE R90, R91, 0x8, R10 ;  /* 0x000000085b5ac825 */ /* 0x000fc800078e020a */
[----:B------:R-:W-:Y:S01]  /*1ff0*/  @P0 IMAD.WIDE R88, R89, 0x8, R10 ;  /* 0x0000000859580825 */ /* 0x000fe200078e020a */
[----:B------:R-:W2:Y:S01]  /*2000*/  @P3 LDG.E.64.CONSTANT R68, desc[UR42][R42.64] ;  /* 0x0000002a2a443981 */ /* 0x000ea2000c1e9b00 */
[----:B------:R-:W-:-:S03]  /*2010*/  LOP3.LUT P3, RZ, R66, 0x200, RZ, 0xc0, !PT ;  /* 0x0000020042ff7812 */ /* 0x000fc6000786c0ff */
[----:B------:R-:W2:Y:S04]  /*2020*/  @!P1 LDG.E.64.CONSTANT R42, desc[UR42][R96.64] ;  /* 0x0000002a602a9981 */ /* 0x000ea8000c1e9b00 */
[----:B------:R-:W2:Y:S01]  /*2030*/  @P2 LDG.E.64.CONSTANT R52, desc[UR42][R38.64] ;  /* 0x0000002a26342981 */ /* 0x000ea2000c1e9b00 */
[----:B------:R-:W-:-:S05]  /*2040*/  LOP3.LUT P2, RZ, R66, 0x80, RZ, 0xc0, !PT ;  /* 0x0000008042ff7812 */ /* 0x000fca000784c0ff */
[----:B------:R-:W-:Y:S02]  /*2050*/  @P3 IMAD R36, R85, UR41, R36 ;  /* 0x0000002955243c24 */ /* 0x000fe4000f8e0224 */
[----:B------:R-:W-:Y:S01]  /*2060*/  @P3 IMAD R49, R0, 0xb, R49 ;  /* 0x0000000b00313824 */ /* 0x000fe200078e0231 */
[----:B------:R-:W2:Y:S03]  /*2070*/  @!P4 LDG.E.64.CONSTANT R38, desc[UR42][R90.64] ;  /* 0x0000002a5a26c981 */ /* 0x000ea6000c1e9b00 */
[----:B------:R-:W-:Y:S01]  /*2080*/  @P3 IMAD R49, R36, UR40, R49 ;  /* 0x0000002824313c24 */ /* 0x000fe2000f8e0231 */
[----:B------:R1:W2:Y:S03]  /*2090*/  @P0 LDG.E.64.CONSTANT R44, desc[UR42][R88.64] ;  /* 0x0000002a582c0981 */ /* 0x0002a6000c1e9b00 */
[----:B------:R-:W-:-:S04]  /*20a0*/  @P3 IMAD.WIDE R84, R49, 0x8, R10 ;  /* 0x0000000831543825 */ /* 0x000fc800078e020a */
[----:B-1----:R-:W-:-:S04]  /*20b0*/  @!P2 IMAD R89, R0, 0xc, R113 ;  /* 0x0000000c0059a824 */ /* 0x002fc800078e0271 */
[----:B------:R-:W-:-:S05]  /*20c0*/  @!P2 IMAD.WIDE R88, R89, 0x8, R10 ;  /* 0x000000085958a825 */ /* 0x000fca00078e020a */
[----:B------:R-:W2:Y:S01]  /*20d0*/  @!P2 LDG.E.64.CONSTANT R48, desc[UR42][R88.64] ;  /* 0x0000002a5830a981 */ /* 0x000ea2000c1e9b00 */
[----:B------:R-:W-:-:S04]  /*20e0*/  @P1 IMAD R93, R0, 0x8, R93 ;  /* 0x00000008005d1824 */ /* 0x000fc800078e025d */
[----:B------:R-:W-:Y:S02]  /*20f0*/  @P1 IMAD R93, R46, UR40, R93 ;  /* 0x000000282e5d1c24 */ /* 0x000fe4000f8e025d */
[----:B------:R-:W-:Y:S02]  /*2100*/  @P4 IMAD R24, R87, UR41, R24 ;  /* 0x0000002957184c24 */ /* 0x000fe4000f8e0218 */
[----:B------:R-:W-:-:S04]  /*2110*/  @P1 IMAD.WIDE R92, R93, 0x8, R10 ;  /* 0x000000085d5c1825 */ /* 0x000fc800078e020a */
[----:B------:R-:W-:-:S04]  /*2120*/  @P4 IMAD R25, R0, 0xa, R25 ;  /* 0x0000000a00194824 */ /* 0x000fc800078e0219 */
[----:B------:R-:W-:-:S04]  /*2130*/  @P4 IMAD R25, R24, UR40, R25 ;  /* 0x0000002818194c24 */ /* 0x000fc8000f8e0219 */
[----:B------:R-:W-:Y:S01]  /*2140*/  @P4 IMAD.WIDE R86, R25, 0x8, R10 ;  /* 0x0000000819564825 */ /* 0x000fe200078e020a */
[----:B------:R-:W-:-:S03]  /*2150*/  LOP3.LUT P0, RZ, R66, 0x20, RZ, 0xc0, !PT ;  /* 0x0000002042ff7812 */ /* 0x000fc6000780c0ff */
[----:B------:R-:W-:Y:S02]  /*2160*/  @P2 IMAD R34, R83, UR41, R34 ;  /* 0x0000002953222c24 */ /* 0x000fe4000f8e0222 */
[----:B------:R-:W-:-:S04]  /*2170*/  @P2 IMAD R37, R0, 0xc, R37 ;  /* 0x0000000c00252824 */ /* 0x000fc800078e0225 */
[----:B------:R-:W-:-:S04]  /*2180*/  @P2 IMAD R37, R34, UR40, R37 ;  /* 0x0000002822252c24 */ /* 0x000fc8000f8e0225 */
[----:B------:R-:W-:-:S04]  /*2190*/  @P2 IMAD.WIDE R82, R37, 0x8, R10 ;  /* 0x0000000825522825 */ /* 0x000fc800078e020a */
[----:B------:R-:W-:Y:S02]  /*21a0*/  @P0 IMAD R26, R79, UR41, R26 ;  /* 0x000000294f1a0c24 */ /* 0x000fe4000f8e021a */
[----:B------:R-:W-:-:S04]  /*21b0*/  @P0 IMAD R27, R0, 0xe, R27 ;  /* 0x0000000e001b0824 */ /* 0x000fc800078e021b */
[----:B------:R-:W-:-:S04]  /*21c0*/  @P0 IMAD R27, R26, UR40, R27 ;  /* 0x000000281a1b0c24 */ /* 0x000fc8000f8e021b */
[----:B------:R-:W-:Y:S01]  /*21d0*/  @P0 IMAD.WIDE R78, R27, 0x8, R10 ;  /* 0x000000081b4e0825 */ /* 0x000fe200078e020a */
[----:B------:R1:W2:Y:S01]  /*21e0*/  @P1 LDG.E.64.CONSTANT R42, desc[UR42][R92.64] ;  /* 0x0000002a5c2a1981 */ /* 0x0002a2000c1e9b00 */
[----:B------:R-:W-:Y:S02]  /*21f0*/  LOP3.LUT P1, RZ, R66, 0x40, RZ, 0xc0, !PT ;  /* 0x0000004042ff7812 */ /* 0x000fe4000782c0ff */
[----:B-1----:R-:W-:-:S04]  /*2200*/  @!P3 IMAD R93, R0, 0xb, R113 ;  /* 0x0000000b005db824 */ /* 0x002fc800078e0271 */
[----:B------:R-:W-:Y:S01]  /*2210*/  @!P3 IMAD.WIDE R92, R93, 0x8, R10 ;  /* 0x000000085d5cb825 */ /* 0x000fe200078e020a */
[----:B------:R1:W2:Y:S01]  /*2220*/  @P4 LDG.E.64.CONSTANT R38, desc[UR42][R86.64] ;  /* 0x0000002a56264981 */ /* 0x0002a2000c1e9b00 */
[----:B------:R-:W-:-:S03]  /*2230*/  LOP3.LUT P4, RZ, R66, 0x10, RZ, 0xc0, !PT ;  /* 0x0000001042ff7812 */ /* 0x000fc6000788c0ff */
[----:B------:R-:W2:Y:S02]  /*2240*/  @!P3 LDG.E.64.CONSTANT R24, desc[UR42][R92.64] ;  /* 0x0000002a5c18b981 */ /* 0x000ea4000c1e9b00 */
[----:B-1----:R-:W-:-:S04]  /*2250*/  @!P1 IMAD R87, R0, 0xd, R113 ;  /* 0x0000000d00579824 */ /* 0x002fc800078e0271 */
[----:B------:R-:W-:-:S05]  /*2260*/  @!P1 IMAD.WIDE R86, R87, 0x8, R10 ;  /* 0x0000000857569825 */ /* 0x000fca00078e020a */
[----:B------:R-:W2:Y:S04]  /*2270*/  @!P1 LDG.E.64.CONSTANT R36, desc[UR42][R86.64] ;  /* 0x0000002a56249981 */ /* 0x000ea8000c1e9b00 */
[----:B------:R1:W2:Y:S02]  /*2280*/  @P2 LDG.E.64.CONSTANT R48, desc[UR42][R82.64] ;  /* 0x0000002a52302981 */ /* 0x0002a4000c1e9b00 */
[----:B-1----:R-:W-:-:S04]  /*2290*/  @!P4 IMAD R83, R0, 0xf, R113 ;  /* 0x0000000f0053c824 */ /* 0x002fc800078e0271 */
[----:B------:R-:W-:-:S05]  /*22a0*/  @!P4 IMAD.WIDE R82, R83, 0x8, R10 ;  /* 0x000000085352c825 */ /* 0x000fca00078e020a */
[----:B------:R-:W2:Y:S01]  /*22b0*/  @!P4 LDG.E.64.CONSTANT R26, desc[UR42][R82.64] ;  /* 0x0000002a521ac981 */ /* 0x000ea2000c1e9b00 */
[----:B------:R-:W-:Y:S02]  /*22c0*/  @P1 IMAD R32, R81, UR41, R32 ;  /* 0x0000002951201c24 */ /* 0x000fe4000f8e0220 */
[----:B------:R-:W-:-:S04]  /*22d0*/  @P1 IMAD R57, R0, 0xd, R57 ;  /* 0x0000000d00391824 */ /* 0x000fc800078e0239 */
[----:B------:R-:W-:Y:S02]  /*22e0*/  @P1 IMAD R57, R32, UR40, R57 ;  /* 0x0000002820391c24 */ /* 0x000fe4000f8e0239 */
[----:B------:R-:W-:Y:S02]  /*22f0*/  @P4 IMAD R30, R77, UR41, R30 ;  /* 0x000000294d1e4c24 */ /* 0x000fe4000f8e021e */
[----:B------:R-:W-:-:S04]  /*2300*/  @P1 IMAD.WIDE R80, R57, 0x8, R10 ;  /* 0x0000000839501825 */ /* 0x000fc800078e020a */
[----:B------:R-:W-:-:S04]  /*2310*/  @P4 IMAD R55, R0, 0xf, R55 ;  /* 0x0000000f00374824 */ /* 0x000fc800078e0237 */
[----:B------:R-:W-:-:S04]  /*2320*/  @P4 IMAD R55, R30, UR40, R55 ;  /* 0x000000281e374c24 */ /* 0x000fc8000f8e0237 */
[----:B------:R-:W-:Y:S01]  /*2330*/  @P4 IMAD.WIDE R76, R55, 0x8, R10 ;  /* 0x00000008374c4825 */ /* 0x000fe200078e020a */
[----:B------:R1:W2:Y:S01]  /*2340*/  @P3 LDG.E.64.CONSTANT R24, desc[UR42][R84.64] ;  /* 0x0000002a54183981 */ /* 0x0002a2000c1e9b00 */
[----:B------:R-:W-:Y:S02]  /*2350*/  LOP3.LUT P3, RZ, R66, 0x8, RZ, 0xc0, !PT ;  /* 0x0000000842ff7812 */ /* 0x000fe4000786c0ff */
[----:B-1----:R-:W-:-:S04]  /*2360*/  @!P0 IMAD R85, R0, 0xe, R113 ;  /* 0x0000000e00558824 */ /* 0x002fc800078e0271 */
[----:B------:R-:W-:Y:S01]  /*2370*/  @!P0 IMAD.WIDE R84, R85, 0x8, R10 ;  /* 0x0000000855548825 */ /* 0x000fe200078e020a */
[----:B------:R1:W2:Y:S04]  /*2380*/  @P1 LDG.E.64.CONSTANT R36, desc[UR42][R80.64] ;  /* 0x0000002a50241981 */ /* 0x0002a8000c1e9b00 */
[----:B------:R-:W2:Y:S02]  /*2390*/  @!P0 LDG.E.64.CONSTANT R56, desc[UR42][R84.64] ;  /* 0x0000002a54388981 */ /* 0x000ea4000c1e9b00 */
[----:B-1----:R-:W-:-:S04]  /*23a0*/  @!P3 IMAD R81, R0, 0x10, R113 ;  /* 0x000000100051b824 */ /* 0x002fc800078e0271 */
[----:B------:R-:W-:Y:S01]  /*23b0*/  @!P3 IMAD.WIDE R80, R81, 0x8, R10 ;  /* 0x000000085150b825 */ /* 0x000fe200078e020a */
[----:B------:R-:W2:Y:S01]  /*23c0*/  @P4 LDG.E.64.CONSTANT R26, desc[UR42][R76.64] ;  /* 0x0000002a4c1a4981 */ /* 0x000ea2000c1e9b00 */
[----:B------:R-:W-:-:S03]  /*23d0*/  ISETP.NE.AND P4, PT, R54, RZ, PT ;  /* 0x000000ff3600720c */ /* 0x000fc60003f85270 */
[----:B------:R-:W2:Y:S01]  /*23e0*/  @!P3 LDG.E.64.CONSTANT R54, desc[UR42][R80.64] ;  /* 0x0000002a5036b981 */ /* 0x000ea2000c1e9b00 */
[----:B------:R-:W-:Y:S01]  /*23f0*/  LOP3.LUT P2, RZ, R66, 0x4, RZ, 0xc0, !PT ;  /* 0x0000000442ff7812 */ /* 0x000fe2000784c0ff */
[----:B------:R-:W-:Y:S01]  /*2400*/  @P3 IMAD R28, R73, UR41, R28 ;  /* 0x00000029491c3c24 */ /* 0x000fe2000f8e021c */
[----:B------:R-:W-:-:S05]  /*2410*/  @P3 LEA R59, R0, R59, 0x4 ;  /* 0x0000003b003b3211 */ /* 0x000fca00078e20ff */
[----:B------:R-:W-:-:S04]  /*2420*/  @P3 IMAD R59, R28, UR40, R59 ;  /* 0x000000281c3b3c24 */ /* 0x000fc8000f8e023b */
[----:B------:R-:W-:Y:S01]  /*2430*/  @P3 IMAD.WIDE R72, R59, 0x8, R10 ;  /* 0x000000083b483825 */ /* 0x000fe200078e020a */
[----:B------:R1:W2:Y:S03]  /*2440*/  @P0 LDG.E.64.CONSTANT R56, desc[UR42][R78.64] ;  /* 0x0000002a4e380981 */ /* 0x0002a6000c1e9b00 */
[----:B-1----:R-:W-:-:S04]  /*2450*/  @!P2 IMAD R79, R0, 0x11, R113 ;  /* 0x00000011004fa824 */ /* 0x002fc800078e0271 */
[----:B------:R-:W-:Y:S01]  /*2460*/  @!P2 IMAD.WIDE R78, R79, 0x8, R10 ;  /* 0x000000084f4ea825 */ /* 0x000fe200078e020a */
[----:B------:R1:W2:Y:S01]  /*2470*/  @P3 LDG.E.64.CONSTANT R54, desc[UR42][R72.64] ;  /* 0x0000002a48363981 */ /* 0x0002a2000c1e9b00 */
[----:B------:R-:W-:-:S03]  /*2480*/  ISETP.NE.AND P3, PT, R58, RZ, PT ;  /* 0x000000ff3a00720c */ /* 0x000fc60003f65270 */
[----:B------:R-:W2:Y:S01]  /*2490*/  @!P2 LDG.E.64.CONSTANT R58, desc[UR42][R78.64] ;  /* 0x0000002a4e3aa981 */ /* 0x000ea2000c1e9b00 */
[C---:B------:R-:W-:Y:S02]  /*24a0*/  LOP3.LUT P0, RZ, R66.reuse, 0x1, RZ, 0xc0, !PT ;  /* 0x0000000142ff7812 */ /* 0x040fe4000780c0ff */
[----:B------:R-:W-:Y:S01]  /*24b0*/  LOP3.LUT P1, RZ, R66, 0x2, RZ, 0xc0, !PT ;  /* 0x0000000242ff7812 */ /* 0x000fe2000782c0ff */
[----:B------:R-:W-:Y:S02]  /*24c0*/  @P2 IMAD R6, R67, UR41, R6 ;  /* 0x0000002943062c24 */ /* 0x000fe4000f8e0206 */
[----:B------:R-:W-:-:S04]  /*24d0*/  @P2 IMAD R7, R0, 0x11, R7 ;  /* 0x0000001100072824 */ /* 0x000fc800078e0207 */
[----:B------:R-:W-:-:S04]  /*24e0*/  @P2 IMAD R7, R6, UR40, R7 ;  /* 0x0000002806072c24 */ /* 0x000fc8000f8e0207 */
[----:B-1----:R-:W-:Y:S02]  /*24f0*/  @!P0 IMAD R73, R0, 0x13, R113 ;  /* 0x0000001300498824 */ /* 0x002fe400078e0271 */
[----:B------:R-:W-:-:S04]  /*2500*/  @P2 IMAD.WIDE R66, R7, 0x8, R10 ;  /* 0x0000000807422825 */ /* 0x000fc800078e020a */
[----:B------:R-:W-:-:S04]  /*2510*/  @!P0 IMAD.WIDE R72, R73, 0x8, R10 ;  /* 0x0000000849488825 */ /* 0x000fc800078e020a */
[----:B------:R-:W-:-:S04]  /*2520*/  @!P1 IMAD R77, R0, 0x12, R113 ;  /* 0x00000012004d9824 */ /* 0x000fc800078e0271 */
[----:B------:R-:W-:-:S05]  /*2530*/  @!P1 IMAD.WIDE R76, R77, 0x8, R10 ;  /* 0x000000084d4c9825 */ /* 0x000fca00078e020a */
[----:B------:R1:W2:Y:S04]  /*2540*/  @!P1 LDG.E.64.CONSTANT R6, desc[UR42][R76.64] ;  /* 0x0000002a4c069981 */ /* 0x0002a8000c1e9b00 */
[----:B------:R-:W2:Y:S04]  /*2550*/  @P2 LDG.E.64.CONSTANT R58, desc[UR42][R66.64] ;  /* 0x0000002a423a2981 */ /* 0x000ea8000c1e9b00 */
[----:B------:R0:W2:Y:S01]  /*2560*/  @!P0 LDG.E.64.CONSTANT R66, desc[UR42][R72.64] ;  /* 0x0000002a48428981 */ /* 0x0000a2000c1e9b00 */
[----:B------:R-:W-:Y:S02]  /*2570*/  @P0 IMAD R4, R29, UR41, R4 ;  /* 0x000000291d040c24 */ /* 0x000fe4000f8e0204 */
[----:B------:R-:W-:-:S02]  /*2580*/  @P0 IMAD R5, R0, 0x13, R5 ;  /* 0x0000001300050824 */ /* 0x000fc400078e0205 */
[----:B------:R-:W-:Y:S02]  /*2590*/  @P1 IMAD R22, R47, UR41, R22 ;  /* 0x000000292f161c24 */ /* 0x000fe4000f8e0216 */
[----:B------:R-:W-:Y:S02]  /*25a0*/  @P0 IMAD R5, R4, UR40, R5 ;  /* 0x0000002804050c24 */ /* 0x000fe4000f8e0205 */
[----:B------:R-:W-:Y:S02]  /*25b0*/  @P1 IMAD R31, R0, 0x12, R31 ;  /* 0x00000012001f1824 */ /* 0x000fe400078e021f */
[----:B-1----:R-:W-:-:S04]  /*25c0*/  @P0 IMAD.WIDE R76, R5, 0x8, R10 ;  /* 0x00000008054c0825 */ /* 0x002fc800078e020a */
[----:B------:R-:W-:-:S04]  /*25d0*/  @P1 IMAD R31, R22, UR40, R31 ;  /* 0x00000028161f1c24 */ /* 0x000fc8000f8e021f */
[----:B------:R-:W-:-:S05]  /*25e0*/  @P1 IMAD.WIDE R30, R31, 0x8, R10 ;  /* 0x000000081f1e1825 */ /* 0x000fca00078e020a */
[----:B------:R-:W2:Y:S01]  /*25f0*/  @P1 LDG.E.64.CONSTANT R6, desc[UR42][R30.64] ;  /* 0x0000002a1e061981 */ /* 0x000ea2000c1e9b00 */
[----:B------:R-:W-:Y:S01]  /*2600*/  ISETP.NE.AND P1, PT, R62, RZ, PT ;  /* 0x000000ff3e00720c */ /* 0x000fe20003f25270 */
[----:B------:R-:W-:Y:S01]  /*2610*/  @P6 IMAD R18, R65, UR41, R18 ;  /* 0x0000002941126c24 */ /* 0x000fe2000f8e0212 */
[----:B------:R-:W-:Y:S01]  /*2620*/  ISETP.NE.AND P2, PT, R64, RZ, PT ;  /* 0x000000ff4000720c */ /* 0x000fe20003f45270 */
[----:B------:R-:W-:Y:S02]  /*2630*/  @P5 IMAD R14, R14, UR41, R41 ;  /* 0x000000290e0e5c24 */ /* 0x000fe4000f8e0229 */
[----:B------:R-:W-:-:S04]  /*2640*/  @P5 IMAD R15, R0, 0x19, R15 ;  /* 0x00000019000f5824 */ /* 0x000fc800078e020f */
[----:B0-----:R-:W-:Y:S02]  /*2650*/  @P5 IMAD R73, R14, UR40, R15 ;  /* 0x000000280e495c24 */ /* 0x001fe4000f8e020f */
[----:B------:R-:W-:-:S04]  /*2660*/  @P4 IMAD R61, R8, UR41, R61 ;  /* 0x00000029083d4c24 */ /* 0x000fc8000f8e023d */
[----:B------:R-:W-:Y:S02]  /*2670*/  @!P2 IMAD R15, R0, 0x16, R113 ;  /* 0x00000016000fa824 */ /* 0x000fe400078e0271 */
[----:B------:R-:W-:Y:S02]  /*2680*/  @P3 IMAD R63, R2, UR41, R63 ;  /* 0x00000029023f3c24 */ /* 0x000fe4000f8e023f */
[----:B------:R-:W-:Y:S02]  /*2690*/  @P3 IMAD R8, R0, 0x17, R17 ;  /* 0x0000001700083824 */ /* 0x000fe400078e0211 */
[----:B------:R-:W-:-:S04]  /*26a0*/  @!P2 IMAD.WIDE R14, R15, 0x8, R10 ;  /* 0x000000080f0ea825 */ /* 0x000fc800078e020a */
[----:B------:R-:W-:Y:S02]  /*26b0*/  @P1 IMAD R16, R16, UR41, R35 ;  /* 0x0000002910101c24 */ /* 0x000fe4000f8e0223 */
[----:B------:R-:W-:Y:S01]  /*26c0*/  @P3 IMAD R35, R63, UR40, R8 ;  /* 0x000000283f233c24 */ /* 0x000fe2000f8e0208 */
[----:B------:R-:W2:Y:S01]  /*26d0*/  @!P2 LDG.E.64.CONSTANT R14, desc[UR42][R14.64] ;  /* 0x0000002a0e0ea981 */ /* 0x000ea2000c1e9b00 */
[----:B------:R-:W-:-:S04]  /*26e0*/  @!P3 IMAD R63, R0, 0x17, R113 ;  /* 0x00000017003fb824 */ /* 0x000fc800078e0271 */
[----:B------:R-:W-:-:S04]  /*26f0*/  @!P3 IMAD.WIDE R62, R63, 0x8, R10 ;  /* 0x000000083f3eb825 */ /* 0x000fc800078e020a */
[----:B------:R-:W-:Y:S02]  /*2700*/  @!P4 IMAD R17, R0, 0x18, R113 ;  /* 0x000000180011c824 */ /* 0x000fe400078e0271 */
[----:B------:R-:W2:Y:S04]  /*2710*/  @!P3 LDG.E.64.CONSTANT R62, desc[UR42][R62.64] ;  /* 0x0000002a3e3eb981 */ /* 0x000ea8000c1e9b00 */
[----:B------:R0:W2:Y:S01]  /*2720*/  @P0 LDG.E.64.CONSTANT R66, desc[UR42][R76.64] ;  /* 0x0000002a4c420981 */ /* 0x0000a2000c1e9b00 */
[----:B------:R-:W-:-:S13]  /*2730*/  ISETP.NE.AND P0, PT, R60, RZ, PT ;  /* 0x000000ff3c00720c */ /* 0x000fda0003f05270 */
[----:B------:R-:W-:Y:S02]  /*2740*/  @!P0 IMAD R65, R0, 0x14, R113 ;  /* 0x0000001400418824 */ /* 0x000fe400078e0271 */
[----:B------:R-:W-:Y:S02]  /*2750*/  @P0 IMAD R12, R12, UR41, R33 ;  /* 0x000000290c0c0c24 */ /* 0x000fe4000f8e0221 */
[----:B------:R-:W-:Y:S02]  /*2760*/  @P0 IMAD R23, R0, 0x14, R23 ;  /* 0x0000001400170824 */ /* 0x000fe400078e0217 */
[----:B------:R-:W-:-:S04]  /*2770*/  @!P0 IMAD.WIDE R64, R65, 0x8, R10 ;  /* 0x0000000841408825 */ /* 0x000fc800078e020a */
[----:B------:R-:W-:Y:S02]  /*2780*/  @P1 IMAD R33, R0, 0x15, R19 ;  /* 0x0000001500211824 */ /* 0x000fe400078e0213 */
[----:B------:R-:W-:Y:S01]  /*2790*/  @P0 IMAD R19, R12, UR40, R23 ;  /* 0x000000280c130c24 */ /* 0x000fe2000f8e0217 */
[----:B------:R-:W2:Y:S01]  /*27a0*/  @!P0 LDG.E.64.CONSTANT R64, desc[UR42][R64.64] ;  /* 0x0000002a40408981 */ /* 0x000ea2000c1e9b00 */
[----:B------:R-:W-:-:S04]  /*27b0*/  @!P1 IMAD R23, R0, 0x15, R113 ;  /* 0x0000001500179824 */ /* 0x000fc800078e0271 */
[----:B------:R-:W-:-:S06]  /*27c0*/  @!P1 IMAD.WIDE R22, R23, 0x8, R10 ;  /* 0x0000000817169825 */ /* 0x000fcc00078e020a */
[----:B------:R-:W2:Y:S01]  /*27d0*/  @!P1 LDG.E.64.CONSTANT R22, desc[UR42][R22.64] ;  /* 0x0000002a16169981 */ /* 0x000ea2000c1e9b00 */
[----:B------:R-:W-:Y:S02]  /*27e0*/  @P1 IMAD R33, R16, UR40, R33 ;  /* 0x0000002810211c24 */ /* 0x000fe4000f8e0221 */
[----:B------:R-:W-:Y:S02]  /*27f0*/  @P4 IMAD R12, R0, 0x18, R9 ;  /* 0x00000018000c4824 */ /* 0x000fe400078e0209 */
[----:B------:R-:W-:-:S04]  /*2800*/  @!P4 IMAD.WIDE R16, R17, 0x8, R10 ;  /* 0x000000081110c825 */ /* 0x000fc800078e020a */
[----:B------:R-:W-:Y:S02]  /*2810*/  @P4 IMAD R41, R61, UR40, R12 ;  /* 0x000000283d294c24 */ /* 0x000fe4000f8e020c */
[----:B------:R-:W-:Y:S01]  /*2820*/  @!P5 IMAD R61, R0, 0x19, R113 ;  /* 0x00000019003dd824 */ /* 0x000fe200078e0271 */
[----:B------:R-:W2:Y:S03]  /*2830*/  @!P4 LDG.E.64.CONSTANT R16, desc[UR42][R16.64] ;  /* 0x0000002a1010c981 */ /* 0x000ea6000c1e9b00 */
[----:B------:R-:W-:-:S04]  /*2840*/  @!P5 IMAD.WIDE R60, R61, 0x8, R10 ;  /* 0x000000083d3cd825 */ /* 0x000fc800078e020a */
[----:B------:R-:W-:Y:S02]  /*2850*/  @!P6 IMAD R9, R0, 0x1a, R113 ;  /* 0x0000001a0009e824 */ /* 0x000fe400078e0271 */
[----:B------:R-:W2:Y:S02]  /*2860*/  @!P5 LDG.E.64.CONSTANT R60, desc[UR42][R60.64] ;  /* 0x0000002a3c3cd981 */ /* 0x000ea4000c1e9b00 */
[----:B------:R-:W-:-:S06]  /*2870*/  @!P6 IMAD.WIDE R8, R9, 0x8, R10 ;  /* 0x000000080908e825 */ /* 0x000fcc00078e020a */
[----:B------:R-:W2:Y:S01]  /*2880*/  @!P6 LDG.E.64.CONSTANT R8, desc[UR42][R8.64] ;  /* 0x0000002a0808e981 */ /* 0x000ea2000c1e9b00 */
[----:B------:R-:W-:-:S04]  /*2890*/  @P6 IMAD R13, R0, 0x1a, R13 ;  /* 0x0000001a000d6824 */ /* 0x000fc800078e020d */
[----:B0-----:R-:W-:Y:S02]  /*28a0*/  @P6 IMAD R77, R18, UR40, R13 ;  /* 0x00000028124d6c24 */ /* 0x001fe4000f8e020d */
[----:B------:R-:W-:-:S04]  /*28b0*/  @P0 IMAD.WIDE R12, R19, 0x8, R10 ;  /* 0x00000008130c0825 */ /* 0x000fc800078e020a */
[----:B------:R-:W-:Y:S01]  /*28c0*/  @P2 IMAD R20, R3, UR41, R20 ;  /* 0x0000002903142c24 */ /* 0x000fe2000f8e0214 */
[----:B----4-:R-:W-:Y:S01]  /*28d0*/  DADD R96, RZ, R136 ;  /* 0x00000000ff607229 */ /* 0x010fe20000000088 */
[----:B------:R-:W-:Y:S01]  /*28e0*/  @P2 IMAD R21, R0, 0x16, R21 ;  /* 0x0000001600152824 */ /* 0x000fe200078e0215 */
[----:B------:R-:W-:Y:S01]  /*28f0*/  I2F.F64 R28, UR5 ;  /* 0x00000005001c7d12 */ /* 0x000fe20008201c00 */
[----:B------:R-:W-:Y:S01]  /*2900*/  @P1 IMAD.WIDE R18, R33, 0x8, R10 ;  /* 0x0000000821121825 */ /* 0x000fe200078e020a */
[----:B------:R-:W0:Y:S03]  /*2910*/  LDCU UR5, c[0x3][0x70] ;  /* 0x00c00e00ff0577ac */ /* 0x000e260008000800 */
[----:B------:R-:W-:Y:S01]  /*2920*/  @P2 IMAD R21, R20, UR40, R21 ;  /* 0x0000002814152c24 */ /* 0x000fe2000f8e0215 */
[----:B---3--:R-:W-:Y:S01]  /*2930*/  DADD R116, R96, R126 ;  /* 0x0000000060747229 */ /* 0x008fe2000000007e */
[--C-:B------:R-:W-:Y:S01]  /*2940*/  @P3 IMAD.WIDE R32, R35, 0x8, R10.reuse ;  /* 0x0000000823203825 */ /* 0x100fe200078e020a */
[----:B------:R-:W-:Y:S01]  /*2950*/  I2F.F64 R110, UR4 ;  /* 0x00000004006e7d12 */ /* 0x000fe20008201c00 */
[----:B------:R-:W1:Y:S02]  /*2960*/  LDCU UR4, c[0x3][0xd8] ;  /* 0x00c01b00ff0477ac */ /* 0x000e640008000800 */
[--C-:B------:R-:W-:Y:S01]  /*2970*/  @P2 IMAD.WIDE R20, R21, 0x8, R10.reuse ;  /* 0x0000000815142825 */ /* 0x100fe200078e020a */
[----:B------:R-:W3:Y:S01]  /*2980*/  @P3 LDG.E.64.CONSTANT R62, desc[UR42][R32.64] ;  /* 0x0000002a203e3981 */ /* 0x000ee2000c1e9b00 */
[----:B------:R-:W4:Y:S03]  /*2990*/  LDCU UR40, c[0x3][0xc] ;  /* 0x00c00180ff2877ac */ /* 0x000f260008000800 */
[----:B------:R-:W3:Y:S01]  /*29a0*/  @P2 LDG.E.64.CONSTANT R14, desc[UR42][R20.64] ;  /* 0x0000002a140e2981 */ /* 0x000ee2000c1e9b00 */
[--C-:B------:R-:W-:Y:S01]  /*29b0*/  @P4 IMAD.WIDE R34, R41, 0x8, R10.reuse ;  /* 0x0000000829224825 */ /* 0x100fe200078e020a */
[----:B-----5:R-:W-:Y:S01]  /*29c0*/  I2F.F64 R30, UR77 ;  /* 0x0000004d001e7d12 */ /* 0x020fe20008201c00 */
[----:B------:R-:W-:Y:S01]  /*29d0*/  DADD R116, R116, R142 ;  /* 0x0000000074747229 */ /* 0x000fe2000000008e */
[----:B------:R-:W5:Y:S01]  /*29e0*/  LDCU UR77, c[0x3][0x74] ;  /* 0x00c00e80ff4d77ac */ /* 0x000f620008000800 */
[--C-:B------:R-:W-:Y:S01]  /*29f0*/  @P5 IMAD.WIDE R40, R73, 0x8, R10.reuse ;  /* 0x0000000849285825 */ /* 0x100fe200078e020a */
[----:B------:R-:W4:Y:S03]  /*2a00*/  LDCU UR41, c[0x3][0x78] ;  /* 0x00c00f00ff2977ac */ /* 0x000f260008000800 */
[----:B------:R-:W-:-:S02]  /*2a10*/  @P6 IMAD.WIDE R72, R77, 0x8, R10 ;  /* 0x000000084d486825 */ /* 0x000fc400078e020a */
[----:B------:R-:W-:Y:S01]  /*2a20*/  DADD R116, R116, R74 ;  /* 0x0000000074747229 */ /* 0x000fe2000000004a */
[----:B------:R-:W5:Y:S01]  /*2a30*/  I2F.F64 R114, UR76 ;  /* 0x0000004c00727d12 */ /* 0x000f620008201c00 */
[----:B------:R-:W4:Y:S06]  /*2a40*/  LDCU UR76, c[0x3][0xdc] ;  /* 0x00c01b80ff4c77ac */ /* 0x000f2c0008000800 */
[----:B------:R-:W-:Y:S01]  /*2a50*/  DADD R116, R116, R70 ;  /* 0x0000000074747229 */ /* 0x000fe20000000046 */
[----:B0-----:R-:W0:Y:S01]  /*2a60*/  I2F.F64 R108, UR5 ;  /* 0x00000005006c7d12 */ /* 0x001e220008201c00 */
[----:B------:R0:W3:Y:S04]  /*2a70*/  @P0 LDG.E.64.CONSTANT R64, desc[UR42][R12.64] ;  /* 0x0000002a0c400981 */ /* 0x0000e8000c1e9b00 */
[----:B------:R-:W3:Y:S04]  /*2a80*/  @P1 LDG.E.64.CONSTANT R22, desc[UR42][R18.64] ;  /* 0x0000002a12161981 */ /* 0x000ee8000c1e9b00 */
[----:B------:R0:W3:Y:S04]  /*2a90*/  @P4 LDG.E.64.CONSTANT R16, desc[UR42][R34.64] ;  /* 0x0000002a22104981 */ /* 0x0000e8000c1e9b00 */
[----:B------:R-:W3:Y:S04]  /*2aa0*/  @P5 LDG.E.64.CONSTANT R60, desc[UR42][R40.64] ;  /* 0x0000002a283c5981 */ /* 0x000ee8000c1e9b00 */
[----:B------:R0:W3:Y:S01]  /*2ab0*/  @P6 LDG.E.64.CONSTANT R8, desc[UR42][R72.64] ;  /* 0x0000002a48086981 */ /* 0x0000e2000c1e9b00 */
[----:B-1----:R-:W1:Y:S01]  /*2ac0*/  I2F.F64 R46, UR4 ;  /* 0x00000004002e7d12 */ /* 0x002e620008201c00 */
[----:B------:R-:W-:Y:S01]  /*2ad0*/  DADD R116, R116, R50 ;  /* 0x0000000074747229 */ /* 0x000fe20000000032 */
[----:B------:R-:W1:Y:S01]  /*2ae0*/  LDCU UR4, c[0x3][0x7c] ;  /* 0x00c00f80ff0477ac */ /* 0x000e620008000800 */
[----:B-----5:R-:W-:-:S02]  /*2af0*/  DFMA R152, R114, R136, RZ ;  /* 0x000000887298722b */ /* 0x020fc400000000ff */
[----:B------:R-:W-:Y:S01]  /*2b00*/  DFMA R118, R28, R136, RZ ;  /* 0x000000881c76722b */ /* 0x000fe200000000ff */
[----:B------:R-:W5:Y:S02]  /*2b10*/  LDCU UR5, c[0x3][0xe8] ;  /* 0x00c01d00ff0577ac */ /* 0x000f640008000800 */
[----:B------:R-:W5:Y:S01]  /*2b20*/  I2F.F64 R2, UR77 ;  /* 0x0000004d00027d12 */ /* 0x000f620008201c00 */
[----:B------:R-:W5:Y:S01]  /*2b30*/  LDCU UR77, c[0x3][0xe0] ;  /* 0x00c01c00ff4d77ac */ /* 0x000f620008000800 */
[----:B--2---:R-:W-:-:S06]  /*2b40*/  DADD R116, R116, R68 ;  /* 0x0000000074747229 */ /* 0x004fcc0000000044 */
[----:B----4-:R-:W2:Y:S01]  /*2b50*/  I2F.F64 R4, UR76 ;  /* 0x0000004c00047d12 */ /* 0x010ea20008201c00 */
[----:B0-----:R-:W-:Y:S01]  /*2b60*/  DFMA R108, R108, R126, R152 ;  /* 0x0000007e6c6c722b */ /* 0x001fe20000000098 */
[----:B------:R-:W0:Y:S01]  /*2b70*/  LDCU UR76, c[0x3][0x10] ;  /* 0x00c00200ff4c77ac */ /* 0x000e220008000800 */
[----:B-1----:R-:W-:Y:S02]  /*2b80*/  DFMA R152, R46, R136, RZ ;  /* 0x000000882e98722b */ /* 0x002fe400000000ff */
[----:B------:R-:W-:-:S03]  /*2b90*/  DADD R116, R116, R52 ;  /* 0x0000000074747229 */ /* 0x000fc60000000034 */
[----:B-----5:R-:W1:Y:S01]  /*2ba0*/  I2F.F64 R150, UR77 ;  /* 0x0000004d00967d12 */ /* 0x020e620008201c00 */
[----:B------:R-:W-:Y:S01]  /*2bb0*/  DFMA R154, R2, R142, R108 ;  /* 0x0000008e029a722b */ /* 0x000fe2000000006c */
[----:B------:R-:W4:Y:S01]  /*2bc0*/  LDCU UR77, c[0x3][0xe4] ;  /* 0x00c01c80ff4d77ac */ /* 0x000f220008000800 */
[----:B--2---:R-:W-:Y:S02]  /*2bd0*/  DFMA R152, R4, R126, R152 ;  /* 0x0000007e0498722b */ /* 0x004fe40000000098 */
[----:B------:R-:W-:-:S08]  /*2be0*/  DADD R4, R116, R42 ;  /* 0x0000000074047229 */ /* 0x000fd0000000002a */
[----:B------:R-:W-:Y:S02]  /*2bf0*/  DADD R108, R4, R44 ;  /* 0x00000000046c7229 */ /* 0x000fe4000000002c */
[----:B-1----:R-:W-:-:S06]  /*2c00*/  DFMA R150, R150, R142, R152 ;  /* 0x0000008e9696722b */ /* 0x002fcc0000000098 */
[----:B------:R-:W-:-:S08]  /*2c10*/  DADD R152, R108, R38 ;  /* 0x000000006c987229 */ /* 0x000fd00000000026 */
[----:B------:R-:W-:Y:S01]  /*2c20*/  DADD R152, R152, R24 ;  /* 0x0000000098987229 */ /* 0x000fe20000000018 */
[----:B------:R-:W1:Y:S01]  /*2c30*/  I2F.F64 R146, UR40 ;  /* 0x0000002800927d12 */ /* 0x000e620008201c00 */
[----:B------:R-:W-:-:S06]  /*2c40*/  DFMA R114, R110, R126, R118 ;  /* 0x0000007e6e72722b */ /* 0x000fcc0000000076 */
[----:B------:R-:W-:Y:S01]  /*2c50*/  DADD R152, R152, R48 ;  /* 0x0000000098987229 */ /* 0x000fe20000000030 */
[----:B------:R-:W2:Y:S01]  /*2c60*/  I2F.F64 R148, UR41 ;  /* 0x0000002900947d12 */ /* 0x000ea20008201c00 */
[----:B------:R-:W-:-:S06]  /*2c70*/  DFMA R30, R30, R142, R114 ;  /* 0x0000008e1e1e722b */ /* 0x000fcc0000000072 */
[----:B------:R-:W-:Y:S01]  /*2c80*/  DADD R152, R152, R36 ;  /* 0x0000000098987229 */ /* 0x000fe20000000024 */
[----:B----4-:R-:W4:Y:S01]  /*2c90*/  I2F.F64 R12, UR77 ;  /* 0x0000004d000c7d12 */ /* 0x010f220008201c00 */
[----:B-1----:R-:W-:-:S07]  /*2ca0*/  DFMA R146, R146, R74, R30 ;  /* 0x0000004a9292722b */ /* 0x002fce000000001e */
[----:B0-----:R-:W0:Y:S01]  /*2cb0*/  I2F.F64 R92, UR76 ;  /* 0x0000004c005c7d12 */ /* 0x001e220008201c00 */
[----:B------:R-:W-:-:S07]  /*2cc0*/  DADD R152, R152, R56 ;  /* 0x0000000098987229 */ /* 0x000fce0000000038 */
[----:B------:R-:W1:Y:S01]  /*2cd0*/  I2F.F64 R10, UR4 ;  /* 0x00000004000a7d12 */ /* 0x000e620008201c00 */
[----:B--2---:R-:W-:-:S07]  /*2ce0*/  DFMA R148, R148, R74, R154 ;  /* 0x0000004a9494722b */ /* 0x004fce000000009a */
[----:B------:R-:W2:Y:S01]  /*2cf0*/  I2F.F64 R106, UR5 ;  /* 0x00000005006a7d12 */ /* 0x000ea20008201c00 */
[----:B----4-:R-:W-:-:S07]  /*2d00*/  DFMA R150, R12, R74, R150 ;  /* 0x0000004a0c96722b */ /* 0x010fce0000000096 */
[----:B------:R-:W4:Y:S01]  /*2d10*/  I2F.F64 R90, UR6 ;  /* 0x00000006005a7d12 */ /* 0x000f220008201c00 */
[----:B0-----:R-:W-:Y:S02]  /*2d20*/  DFMA R146, R92, R70, R146 ;  /* 0x000000465c92722b */ /* 0x001fe40000000092 */
[----:B------:R-:W-:-:S05]  /*2d30*/  DADD R152, R152, R26 ;  /* 0x0000000098987229 */ /* 0x000fca000000001a */
[----:B------:R-:W0:Y:S01]  /*2d40*/  I2F.F64 R104, UR7 ;  /* 0x0000000700687d12 */ /* 0x000e220008201c00 */
[----:B-1----:R-:W-:-:S07]  /*2d50*/  DFMA R154, R10, R70, R148 ;  /* 0x000000460a9a722b */ /* 0x002fce0000000094 */
[----:B------:R-:W1:Y:S01]  /*2d60*/  I2F.F64 R32, UR8 ;  /* 0x0000000800207d12 */ /* 0x000e620008201c00 */
[----:B--2---:R-:W-:-:S07]  /*2d70*/  DFMA R148, R106, R70, R150 ;  /* 0x000000466a94722b */ /* 0x004fce0000000096 */
[----:B------:R-:W2:Y:S01]  /*2d80*/  I2F.F64 R88, UR9 ;  /* 0x0000000900587d12 */ /* 0x000ea20008201c00 */
[----:B----4-:R-:W-:Y:S02]  /*2d90*/  DFMA R150, R90, R50, R146 ;  /* 0x000000325a96722b */ /* 0x010fe40000000092 */
[----:B------:R-:W-:-:S05]  /*2da0*/  DADD R152, R152, R54 ;  /* 0x0000000098987229 */ /* 0x000fca0000000036 */
[----:B------:R-:W4:Y:S01]  /*2db0*/  I2F.F64 R34, UR10 ;  /* 0x0000000a00227d12 */ /* 0x000f220008201c00 */
[----:B0-----:R-:W-:-:S07]  /*2dc0*/  DFMA R146, R104, R50, R154 ;  /* 0x000000326892722b */ /* 0x001fce000000009a */
[----:B------:R-:W0:Y:S01]  /*2dd0*/  I2F.F64 R72, UR11 ;  /* 0x0000000b00487d12 */ /* 0x000e220008201c00 */
[----:B-1----:R-:W-:-:S07]  /*2de0*/  DFMA R154, R32, R50, R148 ;  /* 0x00000032209a722b */ /* 0x002fce0000000094 */
[----:B------:R-:W1:Y:S01]  /*2df0*/  I2F.F64 R86, UR12 ;  /* 0x0000000c00567d12 */ /* 0x000e620008201c00 */
[----:B--2---:R-:W-:Y:S02]  /*2e00*/  DFMA R148, R88, R68, R150 ;  /* 0x000000445894722b */ /* 0x004fe40000000096 */
[----:B------:R-:W-:-:S05]  /*2e10*/  DADD R152, R152, R58 ;  /* 0x0000000098987229 */ /* 0x000fca000000003a */
[----:B------:R-:W2:Y:S01]  /*2e20*/  I2F.F64 R102, UR13 ;  /* 0x0000000d00667d12 */ /* 0x000ea20008201c00 */
[----:B----4-:R-:W-:-:S07]  /*2e30*/  DFMA R150, R34, R68, R146 ;  /* 0x000000442296722b */ /* 0x010fce0000000092 */
[----:B------:R-:W4:Y:S01]  /*2e40*/  I2F.F64 R84, UR14 ;  /* 0x0000000e00547d12 */ /* 0x000f220008201c00 */
[----:B0-----:R-:W-:-:S07]  /*2e50*/  DFMA R146, R72, R68, R154 ;  /* 0x000000444892722b */ /* 0x001fce000000009a */
[----:B------:R-:W0:Y:S01]  /*2e60*/  I2F.F64 R94, UR15 ;  /* 0x0000000f005e7d12 */ /* 0x000e220008201c00 */
[----:B-1----:R-:W-:Y:S02]  /*2e70*/  DFMA R154, R86, R52, R148 ;  /* 0x00000034569a722b */ /* 0x002fe40000000094 */
[----:B------:R-:W-:-:S05]  /*2e80*/  DADD R152, R152, R6 ;  /* 0x0000000098987229 */ /* 0x000fca0000000006 */
[----:B------:R-:W1:Y:S01]  /*2e90*/  I2F.F64 R76, UR17 ;  /* 0x00000011004c7d12 */ /* 0x000e620008201c00 */
[----:B--2---:R-:W-:-:S07]  /*2ea0*/  DFMA R148, R102, R52, R150 ;  /* 0x000000346694722b */ /* 0x004fce0000000096 */
[----:B------:R-:W2:Y:S01]  /*2eb0*/  I2F.F64 R82, UR18 ;  /* 0x0000001200527d12 */ /* 0x000ea20008201c00 */
[----:B----4-:R-:W-:Y:S02]  /*2ec0*/  DFMA R150, R84, R52, R146 ;  /* 0x000000345496722b */ /* 0x010fe40000000092 */
[----:B0-----:R-:W-:Y:S02]  /*2ed0*/  DFMA R146, R94, R42, R154 ;  /* 0x0000002a5e92722b */ /* 0x001fe4000000009a */
[----:B------:R-:W-:-:S03]  /*2ee0*/  DADD R152, R152, R66 ;  /* 0x0000000098987229 */ /* 0x000fc60000000042 */
[----:B------:R-:W0:Y:S01]  /*2ef0*/  I2F.F64 R20, UR16 ;  /* 0x0000001000147d12 */ /* 0x000e220008201c00 */
[----:B-1----:R-:W-:-:S07]  /*2f00*/  DFMA R150, R76, R42, R150 ;  /* 0x0000002a4c96722b */ /* 0x002fce0000000096 */
[----:B------:R-:W1:Y:S01]  /*2f10*/  I2F.F64 R100, UR20 ;  /* 0x0000001400647d12 */ /* 0x000e620008201c00 */
[----:B--2---:R-:W-:-:S07]  /*2f20*/  DFMA R146, R82, R44, R146 ;  /* 0x0000002c5292722b */ /* 0x004fce0000000092 */
[----:B------:R-:W2:Y:S01]  /*2f30*/  I2F.F64 R144, UR21 ;  /* 0x0000001500907d12 */ /* 0x000ea20008201c00 */
[----:B0-----:R-:W-:-:S07]  /*2f40*/  DFMA R148, R20, R42, R148 ;  /* 0x0000002a1494722b */ /* 0x001fce0000000094 */
[----:B------:R-:W0:Y:S01]  /*2f50*/  I2F.F64 R78, UR19 ;  /* 0x00000013004e7d12 */ /* 0x000e220008201c00 */
[----:B-1----:R-:W-:-:S07]  /*2f60*/  DFMA R150, R100, R44, R150 ;  /* 0x0000002c6496722b */ /* 0x002fce0000000096 */
[----:B------:R-:W1:Y:S01]  /*2f70*/  I2F.F64 R140, UR23 ;  /* 0x00000017008c7d12 */ /* 0x000e620008201c00 */
[----:B--2---:R-:W-:-:S07]  /*2f80*/  DFMA R144, R144, R38, R146 ;  /* 0x000000269090722b */ /* 0x004fce0000000092 */
[----:B------:R-:W2:Y:S01]  /*2f90*/  I2F.F64 R98, UR24 ;  /* 0x0000001800627d12 */ /* 0x000ea20008201c00 */
[----:B0-----:R-:W-:-:S07]  /*2fa0*/  DFMA R148, R78, R44, R148 ;  /* 0x0000002c4e94722b */ /* 0x001fce0000000094 */
[----:B------:R-:W0:Y:S01]  /*2fb0*/  I2F.F64 R80, UR22 ;  /* 0x0000001600507d12 */ /* 0x000e220008201c00 */
[----:B---3--:R-:W-:-:S07]  /*2fc0*/  DADD R152, R152, R64 ;  /* 0x0000000098987229 */ /* 0x008fce0000000040 */
[----:B------:R-:W3:Y:S01]  /*2fd0*/  I2F.F64 R138, UR26 ;  /* 0x0000001a008a7d12 */ /* 0x000ee20008201c00 */
[----:B-1----:R-:W-:-:S07]  /*2fe0*/  DFMA R140, R140, R38, R150 ;  /* 0x000000268c8c722b */ /* 0x002fce0000000096 */
[----:B------:R-:W1:Y:S01]  /*2ff0*/  I2F.F64 R18, UR27 ;  /* 0x0000001b00127d12 */ /* 0x000e620008201c00 */
[----:B------:R-:W-:Y:S02]  /*3000*/  DADD R152, R152, R22 ;  /* 0x0000000098987229 */ /* 0x000fe40000000016 */
[----:B--2---:R-:W-:-:S05]  /*3010*/  DFMA R144, R98, R24, R144 ;  /* 0x000000186290722b */ /* 0x004fca0000000090 */
[----:B------:R-:W2:Y:S01]  /*3020*/  I2F.F64 R134, UR25 ;  /* 0x0000001900867d12 */ /* 0x000ea20008201c00 */
[----:B------:R-:W-:-:S07]  /*3030*/  DADD R152, R152, R14 ;  /* 0x0000000098987229 */ /* 0x000fce000000000e */
[----:B------:R-:W4:Y:S01]  /*3040*/  I2F.F64 R132, UR29 ;  /* 0x0000001d00847d12 */ /* 0x000f220008201c00 */
[----:B0-----:R-:W-:-:S07]  /*3050*/  DFMA R148, R80, R38, R148 ;  /* 0x000000265094722b */ /* 0x001fce0000000094 */
[----:B------:R-:W0:Y:S01]  /*3060*/  I2F.F64 R40, UR30 ;  /* 0x0000001e00287d12 */ /* 0x000e220008201c00 */
[----:B---3--:R-:W-:Y:S02]  /*3070*/  DFMA R138, R138, R24, R140 ;  /* 0x000000188a8a722b */ /* 0x008fe4000000008c */
[----:B-1----:R-:W-:Y:S02]  /*3080*/  DFMA R144, R18, R48, R144 ;  /* 0x000000301290722b */ /* 0x002fe40000000090 */
[----:B------:R-:W-:-:S03]  /*3090*/  DADD R152, R152, R62 ;  /* 0x0000000098987229 */ /* 0x000fc6000000003e */
[----:B------:R-:W1:Y:S01]  /*30a0*/  I2F.F64 R130, UR28 ;  /* 0x0000001c00827d12 */ /* 0x000e620008201c00 */
[----:B--2---:R-:W-:-:S07]  /*30b0*/  DFMA R134, R134, R24, R148 ;  /* 0x000000188686722b */ /* 0x004fce0000000094 */
[----:B------:R-:W2:Y:S01]  /*30c0*/  I2F.F64 R128, UR32 ;  /* 0x0000002000807d12 */ /* 0x000ea20008201c00 */
[----:B----4-:R-:W-:-:S07]  /*30d0*/  DFMA R132, R132, R48, R138 ;  /* 0x000000308484722b */ /* 0x010fce000000008a */
[----:B------:R-:W3:Y:S01]  /*30e0*/  I2F.F64 R96, UR33 ;  /* 0x0000002100607d12 */ /* 0x000ee20008201c00 */
[----:B0-----:R-:W-:Y:S02]  /*30f0*/  DFMA R144, R40, R36, R144 ;  /* 0x000000242890722b */ /* 0x001fe40000000090 */
[----:B------:R-:W-:-:S05]  /*3100*/  DADD R152, R152, R16 ;  /* 0x0000000098987229 */ /* 0x000fca0000000010 */
[----:B------:R-:W0:Y:S01]  /*3110*/  I2F.F64 R124, UR31 ;  /* 0x0000001f007c7d12 */ /* 0x000e220008201c00 */
[----:B-1----:R-:W-:-:S07]  /*3120*/  DFMA R130, R130, R48, R134 ;  /* 0x000000308282722b */ /* 0x002fce0000000086 */
[----:B------:R-:W1:Y:S01]  /*3130*/  I2F.F64 R122, UR35 ;  /* 0x00000023007a7d12 */ /* 0x000e620008201c00 */
[----:B--2---:R-:W-:-:S07]  /*3140*/  DFMA R128, R128, R36, R132 ;  /* 0x000000248080722b */ /* 0x004fce0000000084 */
[----:B------:R-:W2:Y:S01]  /*3150*/  I2F.F64 R28, UR36 ;  /* 0x00000024001c7d12 */ /* 0x000ea20008201c00 */
[----:B---3--:R-:W-:Y:S02]  /*3160*/  DFMA R144, R96, R56, R144 ;  /* 0x000000386090722b */ /* 0x008fe40000000090 */
[----:B------:R-:W-:-:S05]  /*3170*/  DADD R152, R152, R60 ;  /* 0x0000000098987229 */ /* 0x000fca000000003c */
[----:B------:R-:W3:Y:S01]  /*3180*/  I2F.F64 R120, UR34 ;  /* 0x0000002200787d12 */ /* 0x000ee20008201c00 */
[----:B0-----:R-:W-:-:S07]  /*3190*/  DFMA R124, R124, R36, R130 ;  /* 0x000000247c7c722b */ /* 0x001fce0000000082 */
[----:B------:R-:W0:Y:S01]  /*31a0*/  I2F.F64 R118, UR38 ;  /* 0x0000002600767d12 */ /* 0x000e220008201c00 */
[----:B-1----:R-:W-:Y:S02]  /*31b0*/  DFMA R122, R122, R56, R128 ;  /* 0x000000387a7a722b */ /* 0x002fe40000000080 */
[----:B--2---:R-:W-:Y:S02]  /*31c0*/  DFMA R144, R28, R26, R144 ;  /* 0x0000001a1c90722b */ /* 0x004fe40000000090 */
[----:B------:R-:W-:-:S03]  /*31d0*/  DADD R28, R152, R8 ;  /* 0x00000000981c7229 */ /* 0x000fc60000000008 */
[----:B------:R-:W1:Y:S01]  /*31e0*/  I2F.F64 R110, UR37 ;  /* 0x00000025006e7d12 */ /* 0x000e620008201c00 */
[----:B------:R-:W-:Y:S01]  /*31f0*/  UMOV UR4, 0xe826d695 ;  /* 0xe826d69500047882 */ /* 0x000fe20000000000 */
[----:B------:R-:W-:-:S06]  /*3200*/  UMOV UR5, 0x3e112e0b ;  /* 0x3e112e0b00057882 */ /* 0x000fcc0000000000 */
[----:B------:R-:W2:Y:S01]  /*3210*/  I2F.F64 R46, UR39 ;  /* 0x00000027002e7d12 */ /* 0x000ea20008201c00 */
[----:B---3--:R-:W-:-:S07]  /*3220*/  DFMA R120, R120, R56, R124 ;  /* 0x000000387878722b */ /* 0x008fce000000007c */
[----:B------:R-:W3:Y:S01]  /*3230*/  I2F.F64 R116, UR45 ;  /* 0x0000002d00747d12 */ /* 0x000ee20008201c00 */
[----:B0-----:R-:W-:Y:S02]  /*3240*/  DFMA R118, R118, R26, R122 ;  /* 0x0000001a7676722b */ /* 0x001fe4000000007a */
[----:B------:R-:W-:-:S05]  /*3250*/  DSETP.GT.AND P0, PT, R28, UR4, PT ;  /* 0x000000041c007e2a */ /* 0x000fca000bf04000 */
[----:B------:R-:W0:Y:S01]  /*3260*/  I2F.F64 R114, UR44 ;  /* 0x0000002c00727d12 */ /* 0x000e220008201c00 */
[----:B-1----:R-:W-:-:S07]  /*3270*/  DFMA R120, R110, R26, R120 ;  /* 0x0000001a6e78722b */ /* 0x002fce0000000078 */
[----:B------:R-:W1:Y:S01]  /*3280*/  I2F.F64 R2, UR46 ;  /* 0x0000002e00027d12 */ /* 0x000e620008201c00 */
[----:B--2---:R-:W-:-:S07]  /*3290*/  DFMA R144, R46, R54, R144 ;  /* 0x000000362e90722b */ /* 0x004fce0000000090 */
[----:B------:R-:W2:Y:S01]  /*32a0*/  I2F.F64 R4, UR48 ;  /* 0x0000003000047d12 */ /* 0x000ea20008201c00 */
[-C--:B---3--:R-:W-:Y:S01]  /*32b0*/  DFMA R116, R116, R54.reuse, R118 ;  /* 0x000000367474722b */ /* 0x088fe20000000076 */
[----:B------:R-:W-:Y:S01]  /*32c0*/  BSSY.RECONVERGENT B0, `(.L_x_32) ;  /* 0x000008c000007945 */ /* 0x000fe20003800200 */
[----:B0-----:R-:W-:Y:S01]  /*32d0*/  DFMA R120, R114, R54, R120 ;  /* 0x000000367278722b */ /* 0x001fe20000000078 */
[----:B------:R-:W-:-:S04]  /*32e0*/  CS2R R114, SRZ ;  /* 0x0000000000727805 */ /* 0x000fc8000001ff00 */
[----:B------:R-:W0:Y:S01]  /*32f0*/  I2F.F64 R30, UR47 ;  /* 0x0000002f001e7d12 */ /* 0x000e220008201c00 */
[----:B-1----:R-:W-:Y:S01]  /*3300*/  DFMA R2, R2, R58, R144 ;  /* 0x0000003a0202722b */ /* 0x002fe20000000090 */
[----:B------:R-:W-:-:S06]  /*3310*/  CS2R R144, SRZ ;  /* 0x0000000000907805 */ /* 0x000fcc000001ff00 */
[----:B------:R-:W1:Y:S01]  /*3320*/  I2F.F64 R108, UR49 ;  /* 0x00000031006c7d12 */ /* 0x000e620008201c00 */
[----:B--2---:R-:W-:Y:S01]  /*3330*/  DFMA R116, R4, R58, R116 ;  /* 0x0000003a0474722b */ /* 0x004fe20000000074 */
[----:B------:R-:W-:-:S06]  /*3340*/  CS2R R4, SRZ ;  /* 0x0000000000047805 */ /* 0x000fcc000001ff00 */
[----:B------:R-:W2:Y:S08]  /*3350*/  I2F.F64 R12, UR50 ;  /* 0x00000032000c7d12 */ /* 0x000eb00008201c00 */
[----:B------:R-:W3:Y:S08]  /*3360*/  I2F.F64 R92, UR51 ;  /* 0x00000033005c7d12 */ /* 0x000ef00008201c00 */
[----:B------:R-:W4:Y:S08]  /*3370*/  I2F.F64 R106, UR52 ;  /* 0x00000034006a7d12 */ /* 0x000f300008201c00 */
[----:B------:R-:W0:Y:S08]  /*3380*/  I2F.F64 R10, UR53 ;  /* 0x00000035000a7d12 */ /* 0x000e300008201c00 */
        /* <DEDUP_REMOVED lines=21> */
[----:B------:R-:W0:Y:S01]  /*34e0*/  I2F.F64 R46, UR74 ;  /* 0x0000004a002e7d12 */ /* 0x000e220008201c00 */
[----:B-1234-:R-:W-:Y:S05]  /*34f0*/  @!P0 BRA `(.L_x_33) ;  /* 0x0000000400a08947 */ /* 0x01efea0003800000 */
[----:B------:R-:W-:Y:S01]  /*3500*/  DFMA R2, R108, R6, R2 ;  /* 0x000000066c02722b */ /* 0x000fe20000000002 */
[----:B------:R-:W-:Y:S01]  /*3510*/  BSSY.RECONVERGENT B1, `(.L_x_34) ;  /* 0x0000032000017945 */ /* 0x000fe20003800200 */
[----:B0-----:R-:W-:Y:S02]  /*3520*/  DFMA R120, R30, R58, R120 ;  /* 0x0000003a1e78722b */ /* 0x001fe40000000078 */
[----:B------:R-:W-:-:S04]  /*3530*/  DFMA R116, R92, R6, R116 ;  /* 0x000000065c74722b */ /* 0x000fc80000000074 */
[----:B------:R-:W-:Y:S02]  /*3540*/  DFMA R4, R106, R66, R2 ;  /* 0x000000426a04722b */ /* 0x000fe40000000002 */
[----:B------:R-:W0:Y:S01]  /*3550*/  MUFU.RCP64H R3, R29 ;  /* 0x0000001d00037308 */ /* 0x000e220000001800 */
[----:B------:R-:W-:Y:S01]  /*3560*/  IMAD.MOV.U32 R2, RZ, RZ, 0x1 ;  /* 0x00000001ff027424 */ /* 0x000fe200078e00ff */
[----:B------:R-:W-:Y:S02]  /*3570*/  DFMA R120, R12, R6, R120 ;  /* 0x000000060c78722b */ /* 0x000fe40000000078 */
[----:B------:R-:W-:Y:S02]  /*3580*/  DFMA R116, R90, R66, R116 ;  /* 0x000000425a74722b */ /* 0x000fe40000000074 */
[----:B------:R-:W-:-:S04]  /*3590*/  DFMA R4, R104, R64, R4 ;  /* 0x000000406804722b */ /* 0x000fc80000000004 */
[----:B------:R-:W-:Y:S02]  /*35a0*/  DFMA R120, R10, R66, R120 ;  /* 0x000000420a78722b */ /* 0x000fe40000000078 */
[----:B------:R-:W-:Y:S02]  /*35b0*/  DFMA R116, R88, R64, R116 ;  /* 0x000000405874722b */ /* 0x000fe40000000074 */
[----:B------:R-:W-:Y:S02]  /*35c0*/  DFMA R114, R34, R22, R4 ;  /* 0x000000162272722b */ /* 0x000fe40000000004 */
[----:B0-----:R-:W-:Y:S02]  /*35d0*/  DFMA R4, -R28, R2, 1 ;  /* 0x3ff000001c04742b */ /* 0x001fe40000000102 */
[----:B------:R-:W-:Y:S02]  /*35e0*/  DFMA R120, R32, R64, R120 ;  /* 0x000000402078722b */ /* 0x000fe40000000078 */
[----:B------:R-:W-:-:S02]  /*35f0*/  DFMA R116, R86, R22, R116 ;  /* 0x000000165674722b */ /* 0x000fc40000000074 */
[----:B------:R-:W-:Y:S02]  /*3600*/  DFMA R114, R102, R14, R114 ;  /* 0x0000000e6672722b */ /* 0x000fe40000000072 */
[----:B------:R-:W-:Y:S02]  /*3610*/  DFMA R4, R4, R4, R4 ;  /* 0x000000040404722b */ /* 0x000fe40000000004 */
[----:B------:R-:W-:Y:S02]  /*3620*/  DFMA R120, R72, R22, R120 ;  /* 0x000000164878722b */ /* 0x000fe40000000078 */
[----:B------:R-:W-:Y:S02]  /*3630*/  DFMA R116, R84, R14, R116 ;  /* 0x0000000e5474722b */ /* 0x000fe40000000074 */
[----:B------:R-:W-:Y:S02]  /*3640*/  DFMA R114, R20, R62, R114 ;  /* 0x0000003e1472722b */ /* 0x000fe40000000072 */
[----:B------:R-:W-:-:S02]  /*3650*/  DFMA R4, R2, R4, R2 ;  /* 0x000000040204722b */ /* 0x000fc40000000002 */
[----:B------:R-:W-:Y:S02]  /*3660*/  DFMA R120, R94, R14, R120 ;  /* 0x0000000e5e78722b */ /* 0x000fe40000000078 */
[----:B------:R-:W-:Y:S02]  /*3670*/  DFMA R116, R82, R62, R116 ;  /* 0x0000003e5274722b */ /* 0x000fe40000000074 */
[----:B------:R-:W-:Y:S02]  /*3680*/  DFMA R114, R100, R16, R114 ;  /* 0x000000106472722b */ /* 0x000fe40000000072 */
[----:B------:R-:W-:Y:S02]  /*3690*/  DFMA R2, -R28, R4, 1 ;  /* 0x3ff000001c02742b */ /* 0x000fe40000000104 */
[----:B------:R-:W-:Y:S02]  /*36a0*/  DFMA R120, R76, R62, R120 ;  /* 0x0000003e4c78722b */ /* 0x000fe40000000078 */
[----:B------:R-:W-:-:S02]  /*36b0*/  DFMA R116, R80, R16, R116 ;  /* 0x000000105074722b */ /* 0x000fc40000000074 */
[----:B------:R-:W-:Y:S02]  /*36c0*/  DFMA R114, R98, R60, R114 ;  /* 0x0000003c6272722b */ /* 0x000fe40000000072 */
[----:B------:R-:W-:Y:S02]  /*36d0*/  DFMA R2, R4, R2, R4 ;  /* 0x000000020402722b */ /* 0x000fe40000000004 */
[----:B------:R-:W-:Y:S02]  /*36e0*/  DFMA R120, R78, R16, R120 ;  /* 0x000000104e78722b */ /* 0x000fe40000000078 */
[----:B------:R-:W-:Y:S02]  /*36f0*/  DFMA R116, R40, R60, R116 ;  /* 0x0000003c2874722b */ /* 0x000fe40000000074 */
[----:B------:R-:W-:-:S04]  /*3700*/  DFMA R122, R96, R8, R114 ;  /* 0x00000008607a722b */ /* 0x000fc80000000072 */
[----:B------:R-:W-:Y:S02]  /*3710*/  DFMA R118, R18, R60, R120 ;  /* 0x0000003c1276722b */ /* 0x000fe40000000078 */
[----:B------:R-:W-:Y:S02]  /*3720*/  DFMA R116, R46, R8, R116 ;  /* 0x000000082e74722b */ /* 0x000fe40000000074 */
[----:B------:R-:W-:Y:S02]  /*3730*/  DMUL R4, R122, R2 ;  /* 0x000000027a047228 */ /* 0x000fe40000000000 */
[----:B------:R-:W-:Y:S02]  /*3740*/  FSETP.GEU.AND P1, PT, |R123|, 6.5827683646048100446e-37, PT ;  /* 0x036000007b00780b */ /* 0x000fe40003f2e200 */
[----:B------:R-:W-:-:S04]  /*3750*/  DFMA R118, R110, R8, R118 ;  /* 0x000000086e76722b */ /* 0x000fc80000000076 */
[----:B------:R-:W-:-:S08]  /*3760*/  DFMA R114, -R28, R4, R122 ;  /* 0x000000041c72722b */ /* 0x000fd0000000017a */
[----:B------:R-:W-:-:S10]  /*3770*/  DFMA R2, R2, R114, R4 ;  /* 0x000000720202722b */ /* 0x000fd40000000004 */
[----:B------:R-:W-:-:S05]  /*3780*/  FFMA R4, RZ, R29, R3 ;  /* 0x0000001dff047223 */ /* 0x000fca0000000003 */
[----:B------:R-:W-:-:S13]  /*3790*/  FSETP.GT.AND P0, PT, |R4|, 1.469367938527859385e-39, PT ;  /* 0x001000000400780b */ /* 0x000fda0003f04200 */
[----:B------:R-:W-:Y:S05]  /*37a0*/  @P0 BRA P1, `(.L_x_35) ;  /* 0x0000000000200947 */ /* 0x000fea0000800000 */
[----:B------:R-:W-:Y:S01]  /*37b0*/  IMAD.MOV.U32 R124, RZ, RZ, R122 ;  /* 0x000000ffff7c7224 */ /* 0x000fe200078e007a */
[----:B------:R-:W-:Y:S01]  /*37c0*/  MOV R2, 0x3810 ;  /* 0x0000381000027802 */ /* 0x000fe20000000f00 */
[----:B------:R-:W-:Y:S02]  /*37d0*/  IMAD.MOV.U32 R125, RZ, RZ, R123 ;  /* 0x000000ffff7d7224 */ /* 0x000fe400078e007b */
[----:B------:R-:W-:Y:S02]  /*37e0*/  IMAD.MOV.U32 R120, RZ, RZ, R28 ;  /* 0x000000ffff787224 */ /* 0x000fe400078e001c */
[----:B------:R-:W-:-:S07]  /*37f0*/  IMAD.MOV.U32 R121, RZ, RZ, R29 ;  /* 0x000000ffff797224 */ /* 0x000fce00078e001d */
[----:B------:R-:W-:Y:S05]  /*3800*/  CALL.REL.NOINC `($__internal_1_$__cuda_sm20_div_rn_f64_full) ;  /* 0x0000001c00c87944 */ /* 0x000fea0003c00000 */
[----:B------:R-:W-:Y:S02]  /*3810*/  IMAD.MOV.U32 R2, RZ, RZ, R130 ;  /* 0x000000ffff027224 */ /* 0x000fe400078e0082 */
[----:B------:R-:W-:-:S07]  /*3820*/  IMAD.MOV.U32 R3, RZ, RZ, R131 ;  /* 0x000000ffff037224 */ /* 0x000fce00078e0083 */
.L_x_35:
[----:B------:R-:W-:Y:S05]  /*3830*/  BSYNC.RECONVERGENT B1 ;  /* 0x0000000000017941 */ /* 0x000fea0003800200 */
.L_x_34:
        /* <DEDUP_REMOVED lines=11> */
[----:B------:R-:W-:Y:S01]  /*38f0*/  DFMA R4, R120, R114, R4 ;  /* 0x000000727804722b */ /* 0x000fe20000000004 */
[----:B------:R-:W-:Y:S02]  /*3900*/  IMAD.MOV.U32 R114, RZ, RZ, R2 ;  /* 0x000000ffff727224 */ /* 0x000fe400078e0002 */
[----:B------:R-:W-:-:S07]  /*3910*/  IMAD.MOV.U32 R115, RZ, RZ, R3 ;  /* 0x000000ffff737224 */ /* 0x000fce00078e0003 */
[----:B------:R-:W-:-:S05]  /*3920*/  FFMA R112, RZ, R29, R5 ;  /* 0x0000001dff707223 */ /* 0x000fca0000000005 */
[----:B------:R-:W-:-:S13]  /*3930*/  FSETP.GT.AND P0, PT, |R112|, 1.469367938527859385e-39, PT ;  /* 0x001000007000780b */ /* 0x000fda0003f04200 */
[----:B------:R-:W-:Y:S05]  /*3940*/  @P0 BRA P1, `(.L_x_37) ;  /* 0x0000000000200947 */ /* 0x000fea0000800000 */
[----:B------:R-:W-:Y:S01]  /*3950*/  IMAD.MOV.U32 R124, RZ, RZ, R118 ;  /* 0x000000ffff7c7224 */ /* 0x000fe200078e0076 */
[----:B------:R-:W-:Y:S01]  /*3960*/  MOV R120, R28 ;  /* 0x0000001c00787202 */ /* 0x000fe20000000f00 */
[----:B------:R-:W-:Y:S01]  /*3970*/  IMAD.MOV.U32 R125, RZ, RZ, R119 ;  /* 0x000000ffff7d7224 */ /* 0x000fe200078e0077 */
[----:B------:R-:W-:Y:S01]  /*3980*/  MOV R2, 0x39b0 ;  /* 0x000039b000027802 */ /* 0x000fe20000000f00 */
[----:B------:R-:W-:-:S07]  /*3990*/  IMAD.MOV.U32 R121, RZ, RZ, R29 ;  /* 0x000000ffff797224 */ /* 0x000fce00078e001d */
[----:B------:R-:W-:Y:S05]  /*39a0*/  CALL.REL.NOINC `($__internal_1_$__cuda_sm20_div_rn_f64_full) ;  /* 0x0000001c00607944 */ /* 0x000fea0003c00000 */
[----:B------:R-:W-:Y:S02]  /*39b0*/  IMAD.MOV.U32 R4, RZ, RZ, R130 ;  /* 0x000000ffff047224 */ /* 0x000fe400078e0082 */
[----:B------:R-:W-:-:S07]  /*39c0*/  IMAD.MOV.U32 R5, RZ, RZ, R131 ;  /* 0x000000ffff057224 */ /* 0x000fce00078e0083 */
.L_x_37:
[----:B------:R-:W-:Y:S05]  /*39d0*/  BSYNC.RECONVERGENT B1 ;  /* 0x0000000000017941 */ /* 0x000fea0003800200 */
.L_x_36:
        /* <DEDUP_REMOVED lines=23> */
.L_x_39:
[----:B------:R-:W-:Y:S05]  /*3b50*/  BSYNC.RECONVERGENT B1 ;  /* 0x0000000000017941 */ /* 0x000fea0003800200 */
.L_x_38:
[----:B------:R-:W-:Y:S02]  /*3b60*/  IMAD.MOV.U32 R144, RZ, RZ, R2 ;  /* 0x000000ffff907224 */ /* 0x000fe400078e0002 */
[----:B------:R-:W-:-:S07]  /*3b70*/  IMAD.MOV.U32 R145, RZ, RZ, R3 ;  /* 0x000000ffff917224 */ /* 0x000fce00078e0003 */
.L_x_33:
[----:B------:R-:W-:Y:S05]  /*3b80*/  BSYNC.RECONVERGENT B0 ;  /* 0x0000000000007941 */ /* 0x000fea0003800200 */
.L_x_32:
[----:B------:R-:W1:Y:S01]  /*3b90*/  LDCU.128 UR4, c[0x3][URZ] ;  /* 0x00c00000ff0477ac */ /* 0x000e620008000c00 */
[-C--:B0-----:R-:W-:Y:S02]  /*3ba0*/  DMUL R10, R10, R4.reuse ;  /* 0x000000040a0a7228 */ /* 0x081fe40000000000 */
[-C--:B------:R-:W-:Y:S01]  /*3bb0*/  DMUL R32, R32, R4.reuse ;  /* 0x0000000420207228 */ /* 0x080fe20000000000 */
[----:B------:R-:W0:Y:S01]  /*3bc0*/  LDCU UR8, c[0x3][0x6c] ;  /* 0x00c00d80ff0877ac */ /* 0x000e220008000800 */
[-C--:B------:R-:W-:Y:S02]  /*3bd0*/  DMUL R94, R94, R4.reuse ;  /* 0x000000045e5e7228 */ /* 0x080fe40000000000 */
[----:B------:R-:W-:Y:S01]  /*3be0*/  DMUL R78, R78, R4 ;  /* 0x000000044e4e7228 */ /* 0x000fe20000000000 */
[----:B------:R-:W2:Y:S01]  /*3bf0*/  LDCU.128 UR12, c[0x3][0x70] ;  /* 0x00c00e00ff0c77ac */ /* 0x000ea20008000c00 */
[----:B------:R-:W-:Y:S02]  /*3c00*/  DFMA R10, R106, R114, R10 ;  /* 0x000000726a0a722b */ /* 0x000fe4000000000a */
[----:B------:R-:W-:Y:S01]  /*3c10*/  DMUL R30, R30, R4 ;  /* 0x000000041e1e7228 */ /* 0x000fe20000000000 */
[----:B------:R-:W3:Y:S01]  /*3c20*/  LDCU.128 UR16, c[0x3][0xe0] ;  /* 0x00c01c00ff1077ac */ /* 0x000ee20008000c00 */
[----:B------:R-:W-:-:S02]  /*3c30*/  DFMA R94, R102, R114, R94 ;  /* 0x00000072665e722b */ /* 0x000fc4000000005e */
[----:B------:R-:W-:Y:S01]  /*3c40*/  DMUL R12, R12, R4 ;  /* 0x000000040c0c7228 */ /* 0x000fe20000000000 */
[----:B------:R-:W4:Y:S01]  /*3c50*/  LDCU.128 UR20, c[0x3][0xa0] ;  /* 0x00c01400ff1477ac */ /* 0x000f220008000c00 */
[-C--:B------:R-:W-:Y:S01]  /*3c60*/  DFMA R104, R104, R114.reuse, R32 ;  /* 0x000000726868722b */ /* 0x080fe20000000020 */
[----:B-1----:R-:W-:Y:S01]  /*3c70*/  I2F.F64 R122, UR4 ;  /* 0x00000004007a7d12 */ /* 0x002fe20008201c00 */
[----:B------:R-:W-:Y:S02]  /*3c80*/  DFMA R78, R100, R114, R78 ;  /* 0x00000072644e722b */ /* 0x000fe4000000004e */
[----:B------:R-:W-:Y:S02]  /*3c90*/  DFMA R10, R90, R144, R10 ;  /* 0x000000905a0a722b */ /* 0x000fe4000000000a */
[----:B------:R-:W-:Y:S02]  /*3ca0*/  DMUL R76, R76, R4 ;  /* 0x000000044c4c7228 */ /* 0x000fe40000000000 */
[----:B------:R-:W-:Y:S01]  /*3cb0*/  DFMA R94, R84, R144, R94 ;  /* 0x00000090545e722b */ /* 0x000fe2000000005e */
[----:B------:R-:W-:Y:S01]  /*3cc0*/  I2F.F64 R150, UR5 ;  /* 0x0000000500967d12 */ /* 0x000fe20008201c00 */
[----:B------:R-:W1:Y:S01]  /*3cd0*/  LDCU.64 UR4, c[0x3][0xd8] ;  /* 0x00c01b00ff0477ac */ /* 0x000e620008000a00 */
[----:B------:R-:W-:-:S02]  /*3ce0*/  DMUL R72, R72, R4 ;  /* 0x0000000448487228 */ /* 0x000fc40000000000 */
[----:B------:R-:W-:Y:S02]  /*3cf0*/  DFMA R12, R108, R114, R12 ;  /* 0x000000726c0c722b */ /* 0x000fe4000000000c */
[----:B------:R-:W-:Y:S02]  /*3d00*/  DFMA R80, R80, R144, R78 ;  /* 0x000000905050722b */ /* 0x000fe4000000004e */
[----:B0-----:R-:W0:Y:S01]  /*3d10*/  I2F.F64 R116, UR8 ;  /* 0x0000000800747d12 */ /* 0x001e220008201c00 */
[----:B------:R-:W5:Y:S01]  /*3d20*/  LDCU.128 UR8, c[0x3][0x80] ;  /* 0x00c01000ff0877ac */ /* 0x000f620008000c00 */
[----:B------:R-:W-:Y:S02]  /*3d30*/  DMUL R84, R10, 4.5 ;  /* 0x401200000a547828 */ /* 0x000fe40000000000 */
[----:B------:R-:W-:Y:S02]  /*3d40*/  DMUL R18, R18, R4 ;  /* 0x0000000412127228 */ /* 0x000fe40000000000 */
[----:B------:R-:W-:-:S02]  /*3d50*/  DFMA R76, R20, R114, R76 ;  /* 0x00000072144c722b */ /* 0x000fc4000000004c */
[----:B--2---:R-:W2:Y:S01]  /*3d60*/  I2F.F64 R130, UR12 ;  /* 0x0000000c00827d12 */ /* 0x004ea20008201c00 */
[----:B------:R-:W-:Y:S02]  /*3d70*/  DFMA R72, R34, R114, R72 ;  /* 0x000000722248722b */ /* 0x000fe40000000048 */
[----:B------:R-:W-:Y:S02]  /*3d80*/  DFMA R12, R92, R144, R12 ;  /* 0x000000905c0c722b */ /* 0x000fe4000000000c */
[----:B------:R-:W-:Y:S02]  /*3d90*/  DFMA R18, R98, R114, R18 ;  /* 0x000000726212722b */ /* 0x000fe40000000012 */
[----:B0-----:R-:W-:Y:S01]  /*3da0*/  DMUL R116, R116, R4 ;  /* 0x0000000474747228 */ /* 0x001fe20000000000 */
[----:B------:R-:W0:Y:S01]  /*3db0*/  I2F.F64 R134, UR13 ;  /* 0x0000000d00867d12 */ /* 0x000e220008201c00 */
[-C--:B------:R-:W-:Y:S02]  /*3dc0*/  DFMA R104, R88, R144.reuse, R104 ;  /* 0x000000905868722b */ /* 0x080fe40000000068 */
[----:B------:R-:W-:-:S02]  /*3dd0*/  DFMA R82, R82, R144, R76 ;  /* 0x000000905252722b */ /* 0x000fc4000000004c */
[----:B------:R-:W-:Y:S02]  /*3de0*/  DFMA R72, R86, R144, R72 ;  /* 0x000000905648722b */ /* 0x000fe40000000048 */
[----:B------:R-:W-:Y:S01]  /*3df0*/  DFMA R122, R122, R114, R116 ;  /* 0x000000727a7a722b */ /* 0x000fe20000000074 */
[----:B-1----:R-:W1:Y:S01]  /*3e00*/  I2F.F64 R146, UR4 ;  /* 0x0000000400927d12 */ /* 0x002e620008201c00 */
[-C--:B--2---:R-:W-:Y:S02]  /*3e10*/  DMUL R130, R130, R4.reuse ;  /* 0x0000000482827228 */ /* 0x084fe40000000000 */
[----:B------:R-:W-:Y:S02]  /*3e20*/  DMUL R76, R12, 4.5 ;  /* 0x401200000c4c7828 */ /* 0x000fe40000000000 */
[----:B------:R-:W-:Y:S02]  /*3e30*/  DMUL R88, R104, 4.5 ;  /* 0x4012000068587828 */ /* 0x000fe40000000000 */
[----:B0-----:R-:W-:Y:S01]  /*3e40*/  DMUL R134, R134, R4 ;  /* 0x0000000486867228 */ /* 0x001fe20000000000 */
[----:B------:R-:W0:Y:S01]  /*3e50*/  I2F.F64 R118, UR6 ;  /* 0x0000000600767d12 */ /* 0x000e220008201c00 */
[----:B------:R-:W-:Y:S01]  /*3e60*/  DFMA R150, R150, R114, R130 ;  /* 0x000000729696722b */ /* 0x000fe20000000082 */
[----:B------:R-:W-:Y:S01]  /*3e70*/  MOV R130, 0x0 ;  /* 0x0000000000827802 */ /* 0x000fe20000000f00 */
[----:B------:R-:W-:Y:S01]  /*3e80*/  IMAD.MOV.U32 R131, RZ, RZ, 0x40080000 ;  /* 0x40080000ff837424 */ /* 0x000fe200078e00ff */
[----:B------:R-:W-:-:S02]  /*3e90*/  DFMA R18, R40, R144, R18 ;  /* 0x000000902812722b */ /* 0x000fc40000000012 */
[----:B-1----:R-:W-:Y:S02]  /*3ea0*/  DFMA R122, R146, R144, R122 ;  /* 0x00000090927a722b */ /* 0x002fe4000000007a */
[----:B------:R-:W1:Y:S01]  /*3eb0*/  I2F.F64 R140, UR5 ;  /* 0x00000005008c7d12 */ /* 0x000e620008201c00 */
[-C--:B------:R-:W-:Y:S02]  /*3ec0*/  DFMA R78, R10, R130.reuse, 1 ;  /* 0x3ff000000a4e742b */ /* 0x080fe40000000082 */
[-C--:B------:R-:W-:Y:S02]  /*3ed0*/  DFMA R20, R12, R130.reuse, 1 ;  /* 0x3ff000000c14742b */ /* 0x080fe40000000082 */
[----:B------:R-:W-:-:S03]  /*3ee0*/  DFMA R86, R104, R130, 1 ;  /* 0x3ff000006856742b */ /* 0x000fc60000000082 */
[----:B---3--:R-:W2:Y:S01]  /*3ef0*/  I2F.F64 R138, UR16 ;  /* 0x00000010008a7d12 */ /* 0x008ea20008201c00 */
[----:B0-----:R-:W-:Y:S02]  /*3f00*/  DFMA R152, R118, R114, R134 ;  /* 0x000000727698722b */ /* 0x001fe40000000086 */
[C---:B------:R-:W-:Y:S02]  /*3f10*/  DMUL R148, R122.reuse, 4.5 ;  /* 0x401200007a947828 */ /* 0x040fe40000000000 */
[----:B------:R-:W-:Y:S02]  /*3f20*/  DFMA R146, R122, R130, 1 ;  /* 0x3ff000007a92742b */ /* 0x000fe40000000082 */
[----:B-1----:R-:W-:Y:S01]  /*3f30*/  DFMA R140, R140, R144, R150 ;  /* 0x000000908c8c722b */ /* 0x002fe20000000096 */
[----:B------:R-:W0:Y:S01]  /*3f40*/  I2F.F64 R120, UR14 ;  /* 0x0000000e00787d12 */ /* 0x000e220008201c00 */
[----:B------:R-:W-:Y:S01]  /*3f50*/  DFMA R10, R10, R84, R78 ;  /* 0x000000540a0a722b */ /* 0x000fe2000000004e */
[----:B------:R-:W1:Y:S01]  /*3f60*/  LDC.64 R84, c[0x0][0x388] ;  /* 0x0000e200ff547b82 */ /* 0x000e620000000a00 */
[----:B------:R-:W-:-:S02]  /*3f70*/  DFMA R12, R12, R76, R20 ;  /* 0x0000004c0c0c722b */ /* 0x000fc40000000014 */
[----:B------:R-:W-:-:S03]  /*3f80*/  DFMA R20, R104, R88, R86 ;  /* 0x000000586814722b */ /* 0x000fc60000000056 */
[----:B------:R-:W3:Y:S01]  /*3f90*/  I2F.F64 R132, UR7 ;  /* 0x0000000700847d12 */ /* 0x000ee20008201c00 */
[----:B------:R-:W4:Y:S01]  /*3fa0*/  LDCU.128 UR4, c[0x3][0x10] ;  /* 0x00c00200ff0477ac */ /* 0x000f220008000c00 */
[----:B--2---:R-:W-:Y:S02]  /*3fb0*/  DFMA R138, R138, R144, R152 ;  /* 0x000000908a8a722b */ /* 0x004fe40000000098 */
[----:B------:R-:W-:Y:S02]  /*3fc0*/  DMUL R150, R140, 4.5 ;  /* 0x401200008c967828 */ /* 0x000fe40000000000 */
[----:B------:R-:W-:Y:S02]  /*3fd0*/  DFMA R40, R94, R130, 1 ;  /* 0x3ff000005e28742b */ /* 0x000fe40000000082 */
[----:B------:R-:W2:Y:S01]  /*3fe0*/  I2F.F64 R2, UR15 ;  /* 0x0000000f00027d12 */ /* 0x000ea20008201c00 */
[----:B0-----:R-:W-:Y:S01]  /*3ff0*/  DMUL R152, R120, R4 ;  /* 0x0000000478987228 */ /* 0x001fe20000000000 */
[----:B------:R-:W0:Y:S01]  /*4000*/  LDCU.128 UR12, c[0x3][0xf0] ;  /* 0x00c01e00ff0c77ac */ /* 0x000e220008000c00 */
[----:B------:R-:W-:-:S02]  /*4010*/  DFMA R120, R122, R148, R146 ;  /* 0x000000947a78722b */ /* 0x000fc40000000092 */
[-C--:B------:R-:W-:Y:S02]  /*4020*/  DFMA R148, R140, R130.reuse, 1 ;  /* 0x3ff000008c94742b */ /* 0x080fe40000000082 */
[----:B------:R-:W-:Y:S01]  /*4030*/  DFMA R76, R82, R130, 1 ;  /* 0x3ff00000524c742b */ /* 0x000fe20000000082 */
[----:B------:R-:W5:Y:S01]  /*4040*/  I2F.F64 R128, UR17 ;  /* 0x0000001100807d12 */ /* 0x000f620008201c00 */
[----:B---3--:R-:W-:Y:S02]  /*4050*/  DFMA R152, R132, R114, R152 ;  /* 0x000000728498722b */ /* 0x008fe40000000098 */
[----:B------:R-:W-:Y:S01]  /*4060*/  DFMA R86, R80, R130, 1 ;  /* 0x3ff000005056742b */ /* 0x000fe20000000082 */
[----:B-1----:R-:W-:Y:S01]  /*4070*/  IMAD.WIDE R84, R113, 0x8, R84 ;  /* 0x0000000871547825 */ /* 0x002fe200078e0254 */
[----:B------:R-:W-:Y:S02]  /*4080*/  DFMA R132, R140, R150, R148 ;  /* 0x000000968c84722b */ /* 0x000fe40000000094 */
[----:B--2---:R-:W-:Y:S01]  /*4090*/  DMUL R150, R2, R4 ;  /* 0x0000000402967228 */ /* 0x004fe20000000000 */
[----:B----4-:R-:W1:Y:S01]  /*40a0*/  I2F.F64 R134, UR4 ;  /* 0x0000000400867d12 */ /* 0x010e620008201c00 */
[----:B------:R-:W-:-:S02]  /*40b0*/  DMUL R148, R138, 4.5 ;  /* 0x401200008a947828 */ /* 0x000fc40000000000 */
[-C--:B------:R-:W-:Y:S02]  /*40c0*/  DFMA R2, R138, R130.reuse, 1 ;  /* 0x3ff000008a02742b */ /* 0x080fe40000000082 */
[----:B------:R-:W-:Y:S02]  /*40d0*/  DFMA R90, R18, R130, 1 ;  /* 0x3ff00000125a742b */ /* 0x000fe40000000082 */
[----:B-----5:R-:W-:Y:S01]  /*40e0*/  DFMA R140, R128, R144, R152 ;  /* 0x00000090808c722b */ /* 0x020fe20000000098 */
[----:B------:R-:W2:Y:S01]  /*40f0*/  I2F.F64 R146, UR8 ;  /* 0x0000000800927d12 */ /* 0x000ea20008201c00 */
[----:B------:R-:W-:Y:S02]  /*4100*/  DMUL R78, R82, 4.5 ;  /* 0x40120000524e7828 */ /* 0x000fe40000000000 */
[----:B------:R-:W-:Y:S02]  /*4110*/  DFMA R2, R138, R148, R2 ;  /* 0x000000948a02722b */ /* 0x000fe40000000002 */
[----:B------:R-:W-:-:S02]  /*4120*/  DMUL R92, R18, 4.5 ;  /* 0x40120000125c7828 */ /* 0x000fc40000000000 */
[----:B-1----:R-:W-:Y:S01]  /*4130*/  DFMA R150, R134, R114, R150 ;  /* 0x000000728696722b */ /* 0x002fe20000000096 */
[----:B------:R-:W1:Y:S01]  /*4140*/  I2F.F64 R124, UR18 ;  /* 0x00000012007c7d12 */ /* 0x000e620008201c00 */
[----:B------:R-:W-:Y:S02]  /*4150*/  DMUL R148, R140, 4.5 ;  /* 0x401200008c947828 */ /* 0x000fe40000000000 */
[----:B------:R-:W-:Y:S02]  /*4160*/  DMUL R88, R80, 4.5 ;  /* 0x4012000050587828 */ /* 0x000fe40000000000 */
[----:B--2---:R-:W-:-:S03]  /*4170*/  DMUL R152, R146, R4 ;  /* 0x0000000492987228 */ /* 0x004fc60000000000 */
[----:B------:R-:W2:Y:S01]  /*4180*/  I2F.F64 R118, UR5 ;  /* 0x0000000500767d12 */ /* 0x000ea20008201c00 */
[----:B------:R-:W-:Y:S02]  /*4190*/  DFMA R146, R140, R130, 1 ;  /* 0x3ff000008c92742b */ /* 0x000fe40000000082 */
[----:B-1----:R-:W-:-:S05]  /*41a0*/  DFMA R124, R124, R144, R150 ;  /* 0x000000907c7c722b */ /* 0x002fca0000000096 */
[----:B------:R-:W1:Y:S01]  /*41b0*/  I2F.F64 R128, UR9 ;  /* 0x0000000900807d12 */ /* 0x000e620008201c00 */
[----:B------:R-:W-:Y:S02]  /*41c0*/  DFMA R146, R140, R148, R146 ;  /* 0x000000948c92722b */ /* 0x000fe40000000092 */
[----:B--2---:R-:W-:-:S05]  /*41d0*/  DFMA R152, R118, R114, R152 ;  /* 0x000000727698722b */ /* 0x004fca0000000098 */
[----:B------:R-:W2:Y:S01]  /*41e0*/  I2F.F64 R116, UR19 ;  /* 0x0000001300747d12 */ /* 0x000ea20008201c00 */
[C---:B------:R-:W-:Y:S01]  /*41f0*/  DMUL R148, R124.reuse, 4.5 ;  /* 0x401200007c947828 */ /* 0x040fe20000000000 */
[----:B------:R-:W3:Y:S01]  /*4200*/  LDCU.128 UR16, c[0x3][0x100] ;  /* 0x00c02000ff1077ac */ /* 0x000ee20008000c00 */
[----:B------:R-:W-:Y:S02]  /*4210*/  DFMA R140, R124, R130, 1 ;  /* 0x3ff000007c8c742b */ /* 0x000fe40000000082 */
[----:B-1----:R-:W-:-:S03]  /*4220*/  DMUL R150, R128, R4 ;  /* 0x0000000480967228 */ /* 0x002fc60000000000 */
[----:B------:R-:W1:Y:S03]  /*4230*/  I2F.F64 R122, UR6 ;  /* 0x00000006007a7d12 */ /* 0x000e660008201c00 */
[----:B------:R-:W-:Y:S02]  /*4240*/  DFMA R124, R124, R148, R140 ;  /* 0x000000947c7c722b */ /* 0x000fe4000000008c */
[----:B--2---:R-:W-:-:S03]  /*4250*/  DFMA R128, R116, R144, R152 ;  /* 0x000000907480722b */ /* 0x004fc60000000098 */
[----:B0-----:R-:W0:Y:S01]  /*4260*/  I2F.F64 R118, UR12 ;  /* 0x0000000c00767d12 */ /* 0x001e220008201c00 */
[----:B-1----:R-:W-:-:S07]  /*4270*/  DFMA R150, R122, R114, R150 ;  /* 0x000000727a96722b */ /* 0x002fce0000000096 */
[----:B------:R-:W-:Y:S01]  /*4280*/  I2F.F64 R134, UR7 ;  /* 0x0000000700867d12 */ /* 0x000fe20008201c00 */
[----:B------:R-:W1:Y:S01]  /*4290*/  LDCU.128 UR4, c[0x3][0x20] ;  /* 0x00c00400ff0477ac */ /* 0x000e620008000c00 */
[C---:B------:R-:W-:Y:S02]  /*42a0*/  DMUL R148, R128.reuse, 4.5 ;  /* 0x4012000080947828 */ /* 0x040fe40000000000 */
[----:B------:R-:W-:Y:S02]  /*42b0*/  DFMA R140, R128, R130, 1 ;  /* 0x3ff00000808c742b */ /* 0x000fe40000000082 */
[----:B0-----:R-:W-:Y:S02]  /*42c0*/  DFMA R150, R118, R144, R150 ;  /* 0x000000907696722b */ /* 0x001fe40000000096 */
[----:B------:R-:W0:Y:S04]  /*42d0*/  I2F.F64 R138, UR10 ;  /* 0x0000000a008a7d12 */ /* 0x000e280008201c00 */
[----:B------:R-:W-:-:S02]  /*42e0*/  DFMA R128, R128, R148, R140 ;  /* 0x000000948080722b */ /* 0x000fc4000000008c */
[C---:B------:R-:W-:Y:S02]  /*42f0*/  DMUL R148, R150.reuse, 4.5 ;  /* 0x4012000096947828 */ /* 0x040fe40000000000 */
[----:B------:R-:W2:Y:S01]  /*4300*/  I2F.F64 R116, UR11 ;  /* 0x0000000b00747d12 */ /* 0x000ea20008201c00 */
[----:B------:R-:W4:Y:S01]  /*4310*/  LDCU.128 UR8, c[0x3][0x90] ;  /* 0x00c01200ff0877ac */ /* 0x000f220008000c00 */
[----:B------:R-:W-:Y:S02]  /*4320*/  DFMA R156, R150, R130, 1 ;  /* 0x3ff00000969c742b */ /* 0x000fe40000000082 */
[----:B0-----:R-:W-:-:S04]  /*4330*/  DMUL R138, R138, R4 ;  /* 0x000000048a8a7228 */ /* 0x001fc80000000000 */
[----:B-1----:R-:W0:Y:S02]  /*4340*/  I2F.F64 R140, UR4 ;  /* 0x00000004008c7d12 */ /* 0x002e240008201c00 */
[----:B------:R-:W-:Y:S02]  /*4350*/  DFMA R156, R150, R148, R156 ;  /* 0x00000094969c722b */ /* 0x000fe4000000009c */
[----:B--2---:R-:W-:-:S04]  /*4360*/  DMUL R116, R116, R4 ;  /* 0x0000000474747228 */ /* 0x004fc80000000000 */
[----:B------:R-:W-:Y:S01]  /*4370*/  I2F.F64 R148, UR5 ;  /* 0x0000000500947d12 */ /* 0x000fe20008201c00 */
[----:B------:R-:W-:-:S03]  /*4380*/  DFMA R134, R134, R114, R138 ;  /* 0x000000728686722b */ /* 0x000fc6000000008a */
[----:B0-----:R-:W-:-:S04]  /*4390*/  DFMA R140, R140, R114, R116 ;  /* 0x000000728c8c722b */ /* 0x001fc80000000074 */
[----:B----4-:R-:W0:Y:S08]  /*43a0*/  I2F.F64 R150, UR8 ;  /* 0x0000000800967d12 */ /* 0x010e300008201c00 */
[----:B------:R-:W1:Y:S01]  /*43b0*/  I2F.F64 R122, UR13 ;  /* 0x0000000d007a7d12 */ /* 0x000e620008201c00 */
[----:B0-----:R-:W-:-:S07]  /*43c0*/  DMUL R116, R150, R4 ;  /* 0x0000000496747228 */ /* 0x001fce0000000000 */
[----:B------:R-:W0:Y:S01]  /*43d0*/  I2F.F64 R138, UR9 ;  /* 0x00000009008a7d12 */ /* 0x000e220008201c00 */
[----:B------:R-:W-:-:S07]  /*43e0*/  DFMA R116, R148, R114, R116 ;  /* 0x000000729474722b */ /* 0x000fce0000000074 */
[----:B------:R-:W2:Y:S01]  /*43f0*/  I2F.F64 R150, UR15 ;  /* 0x0000000f00967d12 */ /* 0x000ea20008201c00 */
[----:B-1----:R-:W-:Y:S02]  /*4400*/  DFMA R122, R122, R144, R134 ;  /* 0x000000907a7a722b */ /* 0x002fe40000000086 */
[----:B0-----:R-:W-:-:S05]  /*4410*/  DMUL R138, R138, R4 ;  /* 0x000000048a8a7228 */ /* 0x001fca0000000000 */
[----:B------:R-:W0:Y:S01]  /*4420*/  I2F.F64 R118, UR14 ;  /* 0x0000000e00767d12 */ /* 0x000e220008201c00 */
[----:B------:R-:W-:Y:S01]  /*4430*/  DFMA R154, R122, R130, 1 ;  /* 0x3ff000007a9a742b */ /* 0x000fe20000000082 */
[----:B------:R-:W1:Y:S01]  /*4440*/  LDCU.128 UR12, c[0x3][0x30] ;  /* 0x00c00600ff0c77ac */ /* 0x000e620008000c00 */
[----:B--2---:R-:W-:-:S05]  /*4450*/  DFMA R150, R150, R144, R116 ;  /* 0x000000909696722b */ /* 0x004fca0000000074 */
[----:B------:R-:W2:Y:S01]  /*4460*/  I2F.F64 R152, UR6 ;  /* 0x0000000600987d12 */ /* 0x000ea20008201c00 */
[----:B------:R-:W-:Y:S02]  /*4470*/  DMUL R116, R122, 4.5 ;  /* 0x401200007a747828 */ /* 0x000fe40000000000 */
[----:B0-----:R-:W-:-:S05]  /*4480*/  DFMA R118, R118, R144, R140 ;  /* 0x000000907676722b */ /* 0x001fca000000008c */
[----:B---3--:R-:W0:Y:S01]  /*4490*/  I2F.F64 R148, UR16 ;  /* 0x0000001000947d12 */ /* 0x008e220008201c00 */
[----:B------:R-:W-:Y:S02]  /*44a0*/  DFMA R154, R122, R116, R154 ;  /* 0x000000747a9a722b */ /* 0x000fe4000000009a */
[C---:B------:R-:W-:Y:S02]  /*44b0*/  DMUL R134, R150.reuse, 4.5 ;  /* 0x4012000096867828 */ /* 0x040fe40000000000 */
[----:B------:R-:W-:Y:S02]  /*44c0*/  DFMA R122, R150, R130, 1 ;  /* 0x3ff00000967a742b */ /* 0x000fe40000000082 */
[----:B--2---:R-:W-:Y:S01]  /*44d0*/  DFMA R138, R152, R114, R138 ;  /* 0x00000072988a722b */ /* 0x004fe2000000008a */
[----:B-1----:R-:W-:Y:S01]  /*44e0*/  I2F.F64 R140, UR13 ;  /* 0x0000000d008c7d12 */ /* 0x002fe20008201c00 */
[C---:B------:R-:W-:Y:S02]  /*44f0*/  DMUL R116, R118.reuse, 4.5 ;  /* 0x4012000076747828 */ /* 0x040fe40000000000 */
[----:B------:R-:W-:-:S02]  /*4500*/  DFMA R152, R118, R130, 1 ;  /* 0x3ff000007698742b */ /* 0x000fc40000000082 */
[----:B------:R-:W-:Y:S02]  /*4510*/  DFMA R150, R150, R134, R122 ;  /* 0x000000869696722b */ /* 0x000fe4000000007a */
[----:B0-----:R-:W-:Y:S01]  /*4520*/  DFMA R148, R148, R144, R138 ;  /* 0x000000909494722b */ /* 0x001fe2000000008a */
[----:B------:R-:W0:Y:S03]  /*4530*/  I2F.F64 R134, UR10 ;  /* 0x0000000a00867d12 */ /* 0x000e260008201c00 */
[----:B------:R-:W-:-:S04]  /*4540*/  DFMA R152, R118, R116, R152 ;  /* 0x000000747698722b */ /* 0x000fc80000000098 */
[C---:B------:R-:W-:Y:S01]  /*4550*/  DMUL R118, R148.reuse, 4.5 ;  /* 0x4012000094767828 */ /* 0x040fe20000000000 */
[----:B------:R-:W-:Y:S01]  /*4560*/  I2F.F64 R138, UR12 ;  /* 0x0000000c008a7d12 */ /* 0x000fe20008201c00 */
[C---:B------:R-:W-:Y:S01]  /*4570*/  DFMA R116, R148.reuse, R130, 1 ;  /* 0x3ff000009474742b */ /* 0x040fe20000000082 */
[----:B------:R-:W1:Y:S06]  /*4580*/  LDCU.64 UR12, c[0x3][0x40] ;  /* 0x00c00800ff0c77ac */ /* 0x000e6c0008000a00 */
[----:B------:R-:W2:Y:S01]  /*4590*/  I2F.F64 R122, UR7 ;  /* 0x00000007007a7d12 */ /* 0x000ea20008201c00 */
[----:B------:R-:W-:Y:S01]  /*45a0*/  DFMA R148, R148, R118, R116 ;  /* 0x000000769494722b */ /* 0x000fe20000000074 */
[----:B------:R-:W3:Y:S01]  /*45b0*/  LDCU.128 UR4, c[0x3][0x1b0] ;  /* 0x00c03600ff0477ac */ /* 0x000ee20008000c00 */
[----:B0-----:R-:W-:-:S05]  /*45c0*/  DMUL R116, R134, R4 ;  /* 0x0000000486747228 */ /* 0x001fca0000000000 */
[----:B------:R-:W0:Y:S01]  /*45d0*/  I2F.F64 R118, UR11 ;  /* 0x0000000b00767d12 */ /* 0x000e220008201c00 */
[----:B------:R-:W4:Y:S02]  /*45e0*/  LDCU.128 UR8, c[0x3][0x1c0] ;  /* 0x00c03800ff0877ac */ /* 0x000f240008000c00 */
[----:B--2---:R-:W-:-:S05]  /*45f0*/  DFMA R116, R122, R114, R116 ;  /* 0x000000727a74722b */ /* 0x004fca0000000074 */
[----:B-1----:R-:W1:Y:S01]  /*4600*/  I2F.F64 R106, UR13 ;  /* 0x0000000d006a7d12 */ /* 0x002e620008201c00 */
[----:B0-----:R-:W-:-:S07]  /*4610*/  DMUL R118, R118, R4 ;  /* 0x0000000476767228 */ /* 0x001fce0000000000 */
[----:B------:R-:W0:Y:S01]  /*4620*/  I2F.F64 R122, UR17 ;  /* 0x00000011007a7d12 */ /* 0x000e220008201c00 */
[----:B------:R-:W-:-:S07]  /*4630*/  DFMA R134, R138, R114, R118 ;  /* 0x000000728a86722b */ /* 0x000fce0000000076 */
[----:B------:R-:W2:Y:S01]  /*4640*/  I2F.F64 R118, UR20 ;  /* 0x0000001400767d12 */ /* 0x000ea20008201c00 */
[----:B-1----:R-:W-:Y:S02]  /*4650*/  DFMA R30, R106, R114, R30 ;  /* 0x000000726a1e722b */ /* 0x002fe4000000001e */
[----:B0-----:R-:W-:-:S05]  /*4660*/  DFMA R116, R122, R144, R116 ;  /* 0x000000907a74722b */ /* 0x001fca0000000074 */
[----:B------:R-:W0:Y:S01]  /*4670*/  I2F.F64 R138, UR18 ;  /* 0x00000012008a7d12 */ /* 0x000e220008201c00 */
[----:B--2---:R-:W-:-:S08]  /*4680*/  DMUL R118, R118, R4 ;  /* 0x0000000476767228 */ /* 0x004fd00000000000 */
[----:B------:R-:W-:Y:S01]  /*4690*/  DFMA R118, R140, R114, R118 ;  /* 0x000000728c76722b */ /* 0x000fe20000000076 */
[----:B------:R-:W1:Y:S01]  /*46a0*/  I2F.F64 R140, UR19 ;  /* 0x00000013008c7d12 */ /* 0x000e620008201c00 */
[----:B0-----:R-:W-:Y:S01]  /*46b0*/  DFMA R122, R138, R144, R134 ;  /* 0x000000908a7a722b */ /* 0x001fe20000000086 */
[----:B------:R-:W0:Y:S01]  /*46c0*/  LDCU.128 UR16, c[0x3][0x110] ;  /* 0x00c02200ff1077ac */ /* 0x000e220008000c00 */
[C---:B------:R-:W-:Y:S02]  /*46d0*/  DMUL R138, R116.reuse, 4.5 ;  /* 0x40120000748a7828 */ /* 0x040fe40000000000 */
[----:B------:R-:W-:-:S08]  /*46e0*/  DFMA R134, R116, R130, 1 ;  /* 0x3ff000007486742b */ /* 0x000fd00000000082 */
[----:B------:R-:W-:Y:S02]  /*46f0*/  DFMA R116, R116, R138, R134 ;  /* 0x0000008a7474722b */ /* 0x000fe40000000086 */
[----:B-1----:R-:W-:Y:S02]  /*4700*/  DFMA R138, R140, R144, R118 ;  /* 0x000000908c8a722b */ /* 0x002fe40000000076 */
[C---:B------:R-:W-:Y:S02]  /*4710*/  DMUL R134, R122.reuse, 4.5 ;  /* 0x401200007a867828 */ /* 0x040fe40000000000 */
[C---:B------:R-:W-:Y:S01]  /*4720*/  DFMA R118, R122.reuse, R130, 1 ;  /* 0x3ff000007a76742b */ /* 0x040fe20000000082 */
[----:B0-----:R-:W-:Y:S07]  /*4730*/  I2F.F64 R140, UR16 ;  /* 0x00000010008c7d12 */ /* 0x001fee0008201c00 */
[----:B------:R-:W-:Y:S01]  /*4740*/  DFMA R118, R122, R134, R118 ;  /* 0x000000867a76722b */ /* 0x000fe20000000076 */
[----:B------:R-:W0:Y:S01]  /*4750*/  I2F.F64 R32, UR19 ;  /* 0x0000001300207d12 */ /* 0x000e220008201c00 */
[----:B------:R-:W-:-:S02]  /*4760*/  DMUL R122, R138, 4.5 ;  /* 0x401200008a7a7828 */ /* 0x000fc40000000000 */
[----:B------:R-:W-:-:S08]  /*4770*/  DFMA R134, R138, R130, 1 ;  /* 0x3ff000008a86742b */ /* 0x000fd00000000082 */
[----:B------:R-:W-:Y:S01]  /*4780*/  DFMA R134, R138, R122, R134 ;  /* 0x0000007a8a86722b */ /* 0x000fe20000000086 */
[----:B------:R-:W1:Y:S01]  /*4790*/  I2F.F64 R122, UR21 ;  /* 0x00000015007a7d12 */ /* 0x000e620008201c00 */
[----:B0-----:R-:W-:-:S07]  /*47a0*/  DFMA R30, R32, R144, R30 ;  /* 0x00000090201e722b */ /* 0x001fce000000001e */
[----:B------:R-:W0:Y:S01]  /*47b0*/  I2F.F64 R138, UR14 ;  /* 0x0000000e008a7d12 */ /* 0x000e220008201c00 */
[C---:B------:R-:W-:Y:S02]  /*47c0*/  DFMA R32, R30.reuse, R130, 1 ;  /* 0x3ff000001e20742b */ /* 0x040fe40000000082 */
[----:B------:R-:W-:Y:S02]  /*47d0*/  DMUL R34, R30, 4.5 ;  /* 0x401200001e227828 */ /* 0x000fe40000000000 */
[----:B-1----:R-:W-:-:S08]  /*47e0*/  DMUL R122, R122, R4 ;  /* 0x000000047a7a7228 */ /* 0x002fd00000000000 */
[----:B0-----:R-:W-:Y:S02]  /*47f0*/  DFMA R138, R138, R114, R122 ;  /* 0x000000728a8a722b */ /* 0x001fe4000000007a */
[----:B------:R-:W-:-:S06]  /*4800*/  DMUL R122, R4, R4 ;  /* 0x00000004047a7228 */ /* 0x000fcc0000000000 */
[----:B------:R-:W-:Y:S02]  /*4810*/  DFMA R138, R140, R144, R138 ;  /* 0x000000908c8a722b */ /* 0x000fe4000000008a */
[----:B------:R-:W-:Y:S02]  /*4820*/  DFMA R122, R114, R114, R122 ;  /* 0x00000072727a722b */ /* 0x000fe4000000007a */
[----:B---3--:R-:W-:-:S04]  /*4830*/  DMUL R140, R28, UR4 ;  /* 0x000000041c8c7c28 */ /* 0x008fc80008000000 */
[----:B------:R-:W-:Y:S02]  /*4840*/  DMUL R160, R138, 4.5 ;  /* 0x401200008aa07828 */ /* 0x000fe40000000000 */
[----:B------:R-:W-:-:S08]  /*4850*/  DFMA R122, R144, R144, R122 ;  /* 0x00000090907a722b */ /* 0x000fd0000000007a */
[C---:B------:R-:W-:Y:S02]  /*4860*/  DFMA R120, R122.reuse, -1.5, R120 ;  /* 0xbff800007a78782b */ /* 0x040fe40000000078 */
[C---:B------:R-:W-:Y:S01]  /*4870*/  DFMA R158, R122.reuse, -1.5, R132 ;  /* 0xbff800007a9e782b */ /* 0x040fe20000000084 */
[----:B------:R-:W0:Y:S01]  /*4880*/  LDC.64 R132, c[0x0][0x3a0] ;  /* 0x0000e800ff847b82 */ /* 0x000e220000000a00 */
[C---:B------:R-:W-:Y:S02]  /*4890*/  DFMA R2, R122.reuse, -1.5, R2 ;  /* 0xbff800007a02782b */ /* 0x040fe40000000002 */
[----:B------:R-:W-:Y:S02]  /*48a0*/  DFMA R12, R122, -1.5, R12 ;  /* 0xbff800007a0c782b */ /* 0x000fe4000000000c */
[----:B------:R-:W-:Y:S02]  /*48b0*/  DMUL R140, R140, R120 ;  /* 0x000000788c8c7228 */ /* 0x000fe40000000000 */
[----:B------:R-:W-:Y:S01]  /*48c0*/  DMUL R120, R28, UR6 ;  /* 0x000000061c787c28 */ /* 0x000fe20008000000 */
[----:B------:R-:W1:Y:S07]  /*48d0*/  LDCU.128 UR4, c[0x3][0x1d0] ;  /* 0x00c03a00ff0477ac */ /* 0x000e6e0008000c00 */
[----:B------:R-:W-:-:S02]  /*48e0*/  DMUL R120, R120, R158 ;  /* 0x0000009e78787228 */ /* 0x000fc40000000000 */
[----:B----4-:R-:W-:-:S06]  /*48f0*/  DMUL R158, R28, UR8 ;  /* 0x000000081c9e7c28 */ /* 0x010fcc0008000000 */
[----:B0-----:R-:W-:Y:S02]  /*4900*/  DMUL R120, R120, R132 ;  /* 0x0000008478787228 */ /* 0x001fe40000000000 */
[----:B------:R-:W-:Y:S02]  /*4910*/  DMUL R158, R158, R2 ;  /* 0x000000029e9e7228 */ /* 0x000fe40000000000 */
[----:B------:R-:W-:Y:S02]  /*4920*/  DMUL R2, R140, R132 ;  /* 0x000000848c027228 */ /* 0x000fe40000000000 */
[----:B------:R-:W-:-:S04]  /*4930*/  DADD R140, -R132, 1 ;  /* 0x3ff00000848c7429 */ /* 0x000fc80000000100 */
[----:B------:R-:W-:-:S04]  /*4940*/  DMUL R158, R158, R132 ;  /* 0x000000849e9e7228 */ /* 0x000fc80000000000 */
[----:B------:R-:W-:Y:S02]  /*4950*/  DFMA R136, R140, R136, R2 ;  /* 0x000000888c88722b */ /* 0x000fe40000000002 */
[----:B------:R-:W-:Y:S02]  /*4960*/  DFMA R2, R138, R130, 1 ;  /* 0x3ff000008a02742b */ /* 0x000fe40000000082 */
[C---:B------:R-:W-:Y:S02]  /*4970*/  DFMA R142, R140.reuse, R142, R158 ;  /* 0x0000008e8c8e722b */ /* 0x040fe4000000009e */
[----:B------:R-:W0:Y:S01]  /*4980*/  I2F.F64 R158, UR22 ;  /* 0x00000016009e7d12 */ /* 0x000e220008201c00 */
[----:B------:R-:W-:Y:S01]  /*4990*/  DFMA R126, R140, R126, R120 ;  /* 0x0000007e8c7e722b */ /* 0x000fe20000000078 */
[----:B------:R2:W-:Y:S02]  /*49a0*/  STG.E.64 desc[UR42][R84.64], R136 ;  /* 0x0000008854007986 */ /* 0x0005e4000c101b2a */
[----:B------:R-:W-:-:S04]  /*49b0*/  DFMA R2, R138, R160, R2 ;  /* 0x000000a08a02722b */ /* 0x000fc80000000002 */
[----:B------:R-:W3:Y:S01]  /*49c0*/  I2F.F64 R138, UR15 ;  /* 0x0000000f008a7d12 */ /* 0x000ee20008201c00 */
[----:B0-----:R-:W-:-:S07]  /*49d0*/  DMUL R158, R158, R4 ;  /* 0x000000049e9e7228 */ /* 0x001fce0000000000 */
[----:B------:R-:W0:Y:S01]  /*49e0*/  I2F.F64 R160, UR23 ;  /* 0x0000001700a07d12 */ /* 0x000e220008201c00 */
[----:B---3--:R-:W-:-:S07]  /*49f0*/  DFMA R138, R138, R114, R158 ;  /* 0x000000728a8a722b */ /* 0x008fce000000009e */
[----:B------:R-:W3:Y:S01]  /*4a00*/  I2F.F64 R120, UR12 ;  /* 0x0000000c00787d12 */ /* 0x000ee20008201c00 */
[----:B------:R-:W4:Y:S01]  /*4a10*/  LDCU.128 UR12, c[0x3][0x260] ;  /* 0x00c04c00ff0c77ac */ /* 0x000f220008000c00 */
[----:B0-----:R-:W-:-:S06]  /*4a20*/  DMUL R160, R160, R4 ;  /* 0x00000004a0a07228 */ /* 0x001fcc0000000000 */
[----:B------:R-:W0:Y:S01]  /*4a30*/  I2F.F64 R158, UR17 ;  /* 0x00000011009e7d12 */ /* 0x000e220008201c00 */
[----:B------:R-:W-:Y:S02]  /*4a40*/  DMUL R4, R110, R4 ;  /* 0x000000046e047228 */ /* 0x000fe40000000000 */
[----:B---3--:R-:W-:-:S05]  /*4a50*/  DFMA R120, R120, R114, R160 ;  /* 0x000000727878722b */ /* 0x008fca00000000a0 */
[----:B------:R-:W3:Y:S01]  /*4a60*/  I2F.F64 R160, UR18 ;  /* 0x0000001200a07d12 */ /* 0x000ee20008201c00 */
[----:B------:R-:W-:Y:S01]  /*4a70*/  DFMA R4, R96, R114, R4 ;  /* 0x000000726004722b */ /* 0x000fe20000000004 */
[----:B------:R-:W5:Y:S01]  /*4a80*/  LDCU.128 UR16, c[0x3][0x270] ;  /* 0x00c04e00ff1077ac */ /* 0x000f620008000c00 */
[-C--:B0-----:R-:W-:Y:S02]  /*4a90*/  DFMA R138, R158, R144.reuse, R138 ;  /* 0x000000909e8a722b */ /* 0x081fe4000000008a */
[----:B------:R-:W-:Y:S02]  /*4aa0*/  DFMA R158, R122, -1.5, R146 ;  /* 0xbff800007a9e782b */ /* 0x000fe40000000092 */
[----:B------:R-:W-:Y:S01]  /*4ab0*/  DMUL R146, R28, UR10 ;  /* 0x0000000a1c927c28 */ /* 0x000fe20008000000 */
[----:B------:R-:W0:Y:S01]  /*4ac0*/  LDCU.128 UR8, c[0x3][0x1e0] ;  /* 0x00c03c00ff0877ac */ /* 0x000e220008000c00 */
[-C--:B---3--:R-:W-:Y:S02]  /*4ad0*/  DFMA R120, R160, R144.reuse, R120 ;  /* 0x00000090a078722b */ /* 0x088fe40000000078 */
[----:B------:R-:W-:-:S04]  /*4ae0*/  DFMA R144, R46, R144, R4 ;  /* 0x000000902e90722b */ /* 0x000fc80000000004 */
[----:B------:R-:W-:Y:S02]  /*4af0*/  DMUL R146, R146, R158 ;  /* 0x0000009e92927228 */ /* 0x000fe40000000000 */
[----:B------:R-:W-:Y:S02]  /*4b00*/  DFMA R158, R122, -1.5, R124 ;  /* 0xbff800007a9e782b */ /* 0x000fe4000000007c */
[----:B-1----:R-:W-:Y:S02]  /*4b10*/  DMUL R124, R28, UR4 ;  /* 0x000000041c7c7c28 */ /* 0x002fe40008000000 */
[----:B------:R-:W-:Y:S02]  /*4b20*/  DFMA R4, R30, R34, R32 ;  /* 0x000000221e04722b */ /* 0x000fe40000000020 */
[C---:B------:R-:W-:Y:S02]  /*4b30*/  DFMA R30, R72.reuse, R130, 1 ;  /* 0x3ff00000481e742b */ /* 0x040fe40000000082 */
[----:B------:R-:W-:-:S02]  /*4b40*/  DMUL R32, R72, 4.5 ;  /* 0x4012000048207828 */ /* 0x000fc40000000000 */
[----:B------:R-:W-:Y:S02]  /*4b50*/  DMUL R124, R124, R158 ;  /* 0x0000009e7c7c7228 */ /* 0x000fe40000000000 */
[----:B------:R-:W-:Y:S02]  /*4b60*/  DFMA R158, R122, -1.5, R128 ;  /* 0xbff800007a9e782b */ /* 0x000fe40000000080 */
[----:B------:R-:W-:Y:S01]  /*4b70*/  DMUL R128, R28, UR6 ;  /* 0x000000061c807c28 */ /* 0x000fe20008000000 */
[----:B------:R-:W1:Y:S01]  /*4b80*/  LDCU.128 UR4, c[0x3][0x1f0] ;  /* 0x00c03e00ff0477ac */ /* 0x000e620008000c00 */
[----:B------:R-:W-:Y:S02]  /*4b90*/  DMUL R46, R94, 4.5 ;  /* 0x401200005e2e7828 */ /* 0x000fe40000000000 */
[----:B------:R-:W-:Y:S02]  /*4ba0*/  DFMA R96, R144, R130, 1 ;  /* 0x3ff000009060742b */ /* 0x000fe40000000082 */
[----:B------:R-:W-:-:S02]  /*4bb0*/  DMUL R34, R138, 4.5 ;  /* 0x401200008a227828 */ /* 0x000fc40000000000 */
[----:B------:R-:W-:Y:S02]  /*4bc0*/  DMUL R128, R128, R158 ;  /* 0x0000009e80807228 */ /* 0x000fe40000000000 */
[----:B------:R-:W-:Y:S02]  /*4bd0*/  DFMA R158, R122, -1.5, R156 ;  /* 0xbff800007a9e782b */ /* 0x000fe4000000009c */
[----:B0-----:R-:W-:Y:S02]  /*4be0*/  DMUL R156, R28, UR8 ;  /* 0x000000081c9c7c28 */ /* 0x001fe40008000000 */
[----:B------:R-:W-:Y:S02]  /*4bf0*/  DFMA R72, R72, R32, R30 ;  /* 0x000000204848722b */ /* 0x000fe4000000001e */
[----:B------:R-:W-:Y:S02]  /*4c00*/  DFMA R30, R94, R46, R40 ;  /* 0x0000002e5e1e722b */ /* 0x000fe40000000028 */
[----:B------:R-:W-:-:S02]  /*4c10*/  DFMA R40, R82, R78, R76 ;  /* 0x0000004e5228722b */ /* 0x000fc4000000004c */
[----:B------:R-:W-:Y:S02]  /*4c20*/  DMUL R156, R156, R158 ;  /* 0x0000009e9c9c7228 */ /* 0x000fe40000000000 */
[----:B------:R-:W-:Y:S02]  /*4c30*/  DFMA R158, R122, -1.5, R154 ;  /* 0xbff800007a9e782b */ /* 0x000fe4000000009a */
[----:B------:R-:W-:Y:S01]  /*4c40*/  DMUL R154, R28, UR10 ;  /* 0x0000000a1c9a7c28 */ /* 0x000fe20008000000 */
[----:B------:R-:W0:Y:S01]  /*4c50*/  LDCU.128 UR8, c[0x3][0x200] ;  /* 0x00c04000ff0877ac */ /* 0x000e220008000c00 */
[----:B------:R-:W-:Y:S01]  /*4c60*/  DFMA R46, R18, R92, R90 ;  /* 0x0000005c122e722b */ /* 0x000fe2000000005a */
[----:B------:R-:W-:Y:S01]  /*4c70*/  IMAD.WIDE R92, R0, 0x8, R84 ;  /* 0x00000008005c7825 */ /* 0x000fe200078e0254 */
[----:B------:R-:W-:Y:S02]  /*4c80*/  DFMA R78, R122, -1.5, R10 ;  /* 0xbff800007a4e782b */ /* 0x000fe4000000000a */
[----:B------:R-:W-:-:S02]  /*4c90*/  DFMA R32, R80, R88, R86 ;  /* 0x000000585020722b */ /* 0x000fc40000000056 */
[----:B------:R-:W-:Y:S01]  /*4ca0*/  DMUL R154, R154, R158 ;  /* 0x0000009e9a9a7228 */ /* 0x000fe20000000000 */
[----:B------:R3:W-:Y:S01]  /*4cb0*/  STG.E.64 desc[UR42][R92.64], R126 ;  /* 0x0000007e5c007986 */ /* 0x0007e2000c101b2a */
[----:B------:R-:W-:Y:S02]  /*4cc0*/  DFMA R158, R122, -1.5, R152 ;  /* 0xbff800007a9e782b */ /* 0x000fe40000000098 */
[----:B-1----:R-:W-:Y:S02]  /*4cd0*/  DMUL R152, R28, UR4 ;  /* 0x000000041c987c28 */ /* 0x002fe40008000000 */
[----:B------:R-:W-:Y:S02]  /*4ce0*/  DFMA R80, R122, -1.5, R20 ;  /* 0xbff800007a50782b */ /* 0x000fe40000000014 */
[----:B------:R-:W-:Y:S02]  /*4cf0*/  DMUL R154, R154, R132 ;  /* 0x000000849a9a7228 */ /* 0x000fe40000000000 */
[----:B------:R-:W-:-:S02]  /*4d00*/  DFMA R86, R122, -1.5, R72 ;  /* 0xbff800007a56782b */ /* 0x000fc40000000048 */
[----:B------:R-:W-:Y:S02]  /*4d10*/  DMUL R152, R152, R158 ;  /* 0x0000009e98987228 */ /* 0x000fe40000000000 */
[----:B------:R-:W-:Y:S02]  /*4d20*/  DFMA R158, R122, -1.5, R150 ;  /* 0xbff800007a9e782b */ /* 0x000fe40000000096 */
[----:B------:R-:W-:Y:S01]  /*4d30*/  DMUL R150, R28, UR6 ;  /* 0x000000061c967c28 */ /* 0x000fe20008000000 */
[----:B------:R-:W1:Y:S01]  /*4d40*/  LDCU.128 UR4, c[0x3][0x210] ;  /* 0x00c04200ff0477ac */ /* 0x000e620008000c00 */
[----:B------:R-:W-:Y:S02]  /*4d50*/  DFMA R72, R140, R52, R154 ;  /* 0x000000348c48722b */ /* 0x000fe4000000009a */
[----:B------:R-:W-:Y:S02]  /*4d60*/  DMUL R98, R144, 4.5 ;  /* 0x4012000090627828 */ /* 0x000fe40000000000 */
[----:B----4-:R-:W-:-:S02]  /*4d70*/  DMUL R88, R28, UR12 ;  /* 0x0000000c1c587c28 */ /* 0x010fc40008000000 */
[----:B------:R-:W-:Y:S02]  /*4d80*/  DMUL R150, R150, R158 ;  /* 0x0000009e96967228 */ /* 0x000fe40000000000 */
[----:B------:R-:W-:Y:S02]  /*4d90*/  DFMA R158, R122, -1.5, R148 ;  /* 0xbff800007a9e782b */ /* 0x000fe40000000094 */
[C---:B0-----:R-:W-:Y:S02]  /*4da0*/  DMUL R148, R28.reuse, UR8 ;  /* 0x000000081c947c28 */ /* 0x041fe40008000000 */
[----:B------:R-:W-:Y:S02]  /*4db0*/  DMUL R90, R28, UR14 ;  /* 0x0000000e1c5a7c28 */ /* 0x000fe40008000000 */
[----:B------:R-:W-:Y:S02]  /*4dc0*/  DFMA R40, R122, -1.5, R40 ;  /* 0xbff800007a28782b */ /* 0x000fe40000000028 */
[----:B------:R-:W-:-:S02]  /*4dd0*/  DFMA R18, R144, R98, R96 ;  /* 0x000000629012722b */ /* 0x000fc40000000060 */
[----:B------:R-:W-:Y:S02]  /*4de0*/  DMUL R148, R148, R158 ;  /* 0x0000009e94947228 */ /* 0x000fe40000000000 */
[----:B------:R-:W-:Y:S02]  /*4df0*/  DFMA R158, R122, -1.5, R116 ;  /* 0xbff800007a9e782b */ /* 0x000fe40000000074 */
[----:B------:R-:W-:Y:S01]  /*4e00*/  DMUL R116, R28, UR10 ;  /* 0x0000000a1c747c28 */ /* 0x000fe20008000000 */
[----:B------:R-:W0:Y:S01]  /*4e10*/  LDCU.128 UR8, c[0x3][0x220] ;  /* 0x00c04400ff0877ac */ /* 0x000e220008000c00 */
[----:B------:R-:W-:Y:S02]  /*4e20*/  DFMA R96, R122, -1.5, R32 ;  /* 0xbff800007a60782b */ /* 0x000fe40000000020 */
[----:B-----5:R-:W-:Y:S02]  /*4e30*/  DMUL R98, R28, UR18 ;  /* 0x000000121c627c28 */ /* 0x020fe40008000000 */
[----:B------:R-:W-:-:S02]  /*4e40*/  DFMA R46, R122, -1.5, R46 ;  /* 0xbff800007a2e782b */ /* 0x000fc4000000002e */
[----:B------:R-:W-:Y:S02]  /*4e50*/  DMUL R116, R116, R158 ;  /* 0x0000009e74747228 */ /* 0x000fe40000000000 */
[----:B------:R-:W-:Y:S02]  /*4e60*/  DFMA R158, R122, -1.5, R118 ;  /* 0xbff800007a9e782b */ /* 0x000fe40000000076 */
[C---:B-1----:R-:W-:Y:S02]  /*4e70*/  DMUL R118, R28.reuse, UR4 ;  /* 0x000000041c767c28 */ /* 0x042fe40008000000 */
[----:B------:R-:W-:Y:S02]  /*4e80*/  DMUL R94, R28, UR16 ;  /* 0x000000101c5e7c28 */ /* 0x000fe40008000000 */
[----:B------:R-:W-:Y:S02]  /*4e90*/  DFMA R18, R122, -1.5, R18 ;  /* 0xbff800007a12782b */ /* 0x000fe40000000012 */
[----:B------:R-:W-:-:S02]  /*4ea0*/  DMUL R160, R120, 4.5 ;  /* 0x4012000078a07828 */ /* 0x000fc40000000000 */
[----:B------:R-:W-:Y:S02]  /*4eb0*/  DMUL R118, R118, R158 ;  /* 0x0000009e76767228 */ /* 0x000fe40000000000 */
[----:B------:R-:W-:Y:S02]  /*4ec0*/  DFMA R158, R122, -1.5, R134 ;  /* 0xbff800007a9e782b */ /* 0x000fe40000000086 */
[----:B------:R-:W-:Y:S01]  /*4ed0*/  DMUL R134, R28, UR6 ;  /* 0x000000061c867c28 */ /* 0x000fe20008000000 */
[----:B------:R-:W1:Y:S01]  /*4ee0*/  LDCU.128 UR4, c[0x3][0x240] ;  /* 0x00c04800ff0477ac */ /* 0x000e620008000c00 */
[----:B--2---:R-:W-:Y:S02]  /*4ef0*/  DMUL R84, R94, R96 ;  /* 0x000000605e547228 */ /* 0x004fe40000000000 */
[----:B------:R-:W-:Y:S02]  /*4f00*/  DFMA R96, R122, -1.5, R4 ;  /* 0xbff800007a60782b */ /* 0x000fe40000000004 */
[----:B0-----:R-:W-:-:S02]  /*4f10*/  DMUL R100, R28, UR10 ;  /* 0x0000000a1c647c28 */ /* 0x001fc40008000000 */
[----:B------:R-:W-:Y:S02]  /*4f20*/  DMUL R134, R134, R158 ;  /* 0x0000009e86867228 */ /* 0x000fe40000000000 */
[----:B------:R-:W-:Y:S02]  /*4f30*/  DFMA R158, R122, -1.5, R2 ;  /* 0xbff800007a9e782b */ /* 0x000fe40000000002 */
[----:B------:R-:W-:Y:S01]  /*4f40*/  DMUL R2, R28, UR8 ;  /* 0x000000081c027c28 */ /* 0x000fe20008000000 */
[----:B------:R-:W0:Y:S01]  /*4f50*/  LDCU.64 UR8, c[0x3][0x280] ;  /* 0x00c05000ff0877ac */ /* 0x000e220008000a00 */
[-C--:B------:R-:W-:Y:S02]  /*4f60*/  DMUL R84, R84, R132.reuse ;  /* 0x0000008454547228 */ /* 0x080fe40000000000 */
[-C--:B------:R-:W-:Y:S02]  /*4f70*/  DMUL R146, R146, R132.reuse ;  /* 0x0000008492927228 */ /* 0x080fe40000000000 */
[----:B------:R-:W-:-:S02]  /*4f80*/  DMUL R124, R124, R132 ;  /* 0x000000847c7c7228 */ /* 0x000fc40000000000 */
[----:B------:R-:W-:Y:S02]  /*4f90*/  DMUL R2, R2, R158 ;  /* 0x0000009e02027228 */ /* 0x000fe40000000000 */
[-C--:B------:R-:W-:Y:S02]  /*4fa0*/  DFMA R158, R120, R130.reuse, 1 ;  /* 0x3ff00000789e742b */ /* 0x080fe40000000082 */
[----:B------:R-:W-:Y:S02]  /*4fb0*/  DFMA R130, R138, R130, 1 ;  /* 0x3ff000008a82742b */ /* 0x000fe40000000082 */
[----:B-1----:R-:W-:Y:S02]  /*4fc0*/  DMUL R76, R28, UR6 ;  /* 0x000000061c4c7c28 */ /* 0x002fe40008000000 */
[----:B------:R-:W-:Y:S02]  /*4fd0*/  DFMA R84, R140, R16, R84 ;  /* 0x000000108c54722b */ /* 0x000fe40000000054 */
[----:B------:R-:W-:-:S02]  /*4fe0*/  DFMA R120, R120, R160, R158 ;  /* 0x000000a07878722b */ /* 0x000fc4000000009e */
[----:B------:R-:W-:Y:S02]  /*4ff0*/  DFMA R138, R138, R34, R130 ;  /* 0x000000228a8a722b */ /* 0x000fe40000000082 */
[C---:B------:R-:W-:Y:S01]  /*5000*/  DMUL R34, R28.reuse, UR4 ;  /* 0x000000041c227c28 */ /* 0x040fe20008000000 */
[----:B------:R-:W1:Y:S01]  /*5010*/  LDCU.128 UR4, c[0x3][0x250] ;  /* 0x00c04a00ff0477ac */ /* 0x000e620008000c00 */
[----:B0-----:R-:W-:Y:S02]  /*5020*/  DMUL R94, R28, UR8 ;  /* 0x000000081c5e7c28 */ /* 0x001fe40008000000 */
[C---:B------:R-:W-:Y:S02]  /*5030*/  DFMA R120, R122.reuse, -1.5, R120 ;  /* 0xbff800007a78782b */ /* 0x040fe40000000078 */
[----:B------:R-:W-:Y:S02]  /*5040*/  DFMA R138, R122, -1.5, R138 ;  /* 0xbff800007a8a782b */ /* 0x000fe4000000008a */
[----:B------:R-:W-:Y:S01]  /*5050*/  DMUL R10, R34, R12 ;  /* 0x0000000c220a7228 */ /* 0x000fe20000000000 */
[----:B------:R-:W-:Y:S01]  /*5060*/  IMAD.WIDE R34, R0, 0x8, R92 ;  /* 0x0000000800227825 */ /* 0x000fe200078e025c */
[----:B------:R-:W-:-:S02]  /*5070*/  DMUL R12, R76, R78 ;  /* 0x0000004e4c0c7228 */ /* 0x000fc40000000000 */
[----:B------:R-:W-:Y:S02]  /*5080*/  DMUL R94, R94, R18 ;  /* 0x000000125e5e7228 */ /* 0x000fe40000000000 */
[----:B------:R0:W-:Y:S01]  /*5090*/  STG.E.64 desc[UR42][R34.64], R142 ;  /* 0x0000008e22007986 */ /* 0x0001e2000c101b2a */
[C---:B------:R-:W-:Y:S01]  /*50a0*/  IMAD.WIDE R20, R0.reuse, 0x8, R34 ;  /* 0x0000000800147825 */ /* 0x040fe200078e0222 */
[-C--:B------:R-:W-:Y:S02]  /*50b0*/  DMUL R102, R10, R132.reuse ;  /* 0x000000840a667228 */ /* 0x080fe40000000000 */
[C---:B-1----:R-:W-:Y:S02]  /*50c0*/  DMUL R82, R28.reuse, UR6 ;  /* 0x000000061c527c28 */ /* 0x042fe40008000000 */
[----:B------:R-:W-:Y:S01]  /*50d0*/  DMUL R78, R28, UR4 ;  /* 0x000000041c4e7c28 */ /* 0x000fe20008000000 */
[----:B------:R-:W-:Y:S01]  /*50e0*/  IMAD.WIDE R76, R0, 0x8, R20 ;  /* 0x00000008004c7825 */ /* 0x000fe200078e0214 */
[----:B------:R-:W1:Y:S01]  /*50f0*/  LDCU.128 UR4, c[0x3][0x230] ;  /* 0x00c04600ff0477ac */ /* 0x000e620008000c00 */
[----:B------:R-:W-:-:S02]  /*5100*/  DMUL R104, R12, R132 ;  /* 0x000000840c687228 */ /* 0x000fc40000000000 */
[----:B------:R-:W-:Y:S02]  /*5110*/  DMUL R100, R100, R138 ;  /* 0x0000008a64647228 */ /* 0x000fe40000000000 */
[----:B------:R-:W-:Y:S01]  /*5120*/  DMUL R52, R82, R86 ;  /* 0x0000005652347228 */ /* 0x000fe20000000000 */
[C---:B------:R-:W-:Y:S01]  /*5130*/  IMAD.WIDE R82, R0.reuse, 0x8, R76 ;  /* 0x0000000800527825 */ /* 0x040fe200078e024c */
[----:B------:R-:W-:Y:S02]  /*5140*/  DMUL R78, R78, R80 ;  /* 0x000000504e4e7228 */ /* 0x000fe40000000000 */
[----:B------:R-:W-:Y:S02]  /*5150*/  DFMA R86, R122, -1.5, R30 ;  /* 0xbff800007a56782b */ /* 0x000fe4000000001e */
[-C--:B------:R-:W-:Y:S01]  /*5160*/  DMUL R94, R94, R132.reuse ;  /* 0x000000845e5e7228 */ /* 0x080fe20000000000 */
[----:B------:R-:W-:Y:S01]  /*5170*/  IMAD.WIDE R80, R0, 0x8, R82 ;  /* 0x0000000800507825 */ /* 0x000fe200078e0252 */
[----:B------:R-:W-:-:S02]  /*5180*/  DMUL R128, R128, R132 ;  /* 0x0000008480807228 */ /* 0x000fc40000000000 */
[----:B------:R-:W-:Y:S02]  /*5190*/  DMUL R78, R78, R132 ;  /* 0x000000844e4e7228 */ /* 0x000fe40000000000 */
[----:B------:R-:W-:Y:S01]  /*51a0*/  DMUL R88, R88, R86 ;  /* 0x0000005658587228 */ /* 0x000fe20000000000 */
[C---:B------:R-:W-:Y:S01]  /*51b0*/  IMAD.WIDE R30, R0.reuse, 0x8, R80 ;  /* 0x00000008001e7825 */ /* 0x040fe200078e0250 */
[----:B------:R-:W-:Y:S02]  /*51c0*/  DMUL R86, R90, R40 ;  /* 0x000000285a567228 */ /* 0x000fe40000000000 */
[----:B------:R-:W-:Y:S02]  /*51d0*/  DMUL R90, R98, R46 ;  /* 0x0000002e625a7228 */ /* 0x000fe40000000000 */
[----:B-1----:R-:W-:Y:S01]  /*51e0*/  DMUL R98, R28, UR6 ;  /* 0x000000061c627c28 */ /* 0x002fe20008000000 */
[----:B------:R-:W-:Y:S01]  /*51f0*/  IMAD.WIDE R32, R0, 0x8, R30 ;  /* 0x0000000800207825 */ /* 0x000fe200078e021e */
[----:B------:R-:W-:-:S02]  /*5200*/  DMUL R88, R88, R132 ;  /* 0x0000008458587228 */ /* 0x000fc40000000000 */
[----:B------:R-:W-:Y:S02]  /*5210*/  DFMA R78, R140, R64, R78 ;  /* 0x000000408c4e722b */ /* 0x000fe4000000004e */
[----:B------:R-:W-:Y:S01]  /*5220*/  DMUL R64, R52, R132 ;  /* 0x0000008434407228 */ /* 0x000fe20000000000 */
[C---:B------:R-:W-:Y:S01]  /*5230*/  IMAD.WIDE R40, R0.reuse, 0x8, R32 ;  /* 0x0000000800287825 */ /* 0x040fe200078e0220 */
[----:B------:R-:W-:Y:S02]  /*5240*/  DMUL R98, R98, R96 ;  /* 0x0000006062627228 */ /* 0x000fe40000000000 */
[----:B------:R-:W-:Y:S02]  /*5250*/  DFMA R88, R140, R14, R88 ;  /* 0x0000000e8c58722b */ /* 0x000fe40000000058 */
[----:B------:R-:W-:Y:S01]  /*5260*/  DMUL R28, R28, UR4 ;  /* 0x000000041c1c7c28 */ /* 0x000fe20008000000 */
[----:B------:R-:W-:Y:S01]  /*5270*/  IMAD.WIDE R46, R0, 0x8, R40 ;  /* 0x00000008002e7825 */ /* 0x000fe200078e0228 */
[----:B------:R-:W-:-:S02]  /*5280*/  DFMA R64, R140, R22, R64 ;  /* 0x000000168c40722b */ /* 0x000fc40000000040 */
[-C--:B------:R-:W-:Y:S02]  /*5290*/  DMUL R156, R156, R132.reuse ;  /* 0x000000849c9c7228 */ /* 0x080fe40000000000 */
[----:B------:R-:W-:Y:S01]  /*52a0*/  DMUL R152, R152, R132 ;  /* 0x0000008498987228 */ /* 0x000fe20000000000 */
[C---:B------:R-:W-:Y:S01]  /*52b0*/  IMAD.WIDE R4, R0.reuse, 0x8, R46 ;  /* 0x0000000800047825 */ /* 0x040fe200078e022e */
[----:B------:R-:W-:Y:S02]  /*52c0*/  DMUL R28, R28, R120 ;  /* 0x000000781c1c7228 */ /* 0x000fe40000000000 */
[-C--:B------:R-:W-:Y:S02]  /*52d0*/  DMUL R150, R150, R132.reuse ;  /* 0x0000008496967228 */ /* 0x080fe40000000000 */
[-C--:B------:R-:W-:Y:S01]  /*52e0*/  DMUL R100, R100, R132.reuse ;  /* 0x0000008464647228 */ /* 0x080fe20000000000 */
[----:B------:R-:W-:Y:S01]  /*52f0*/  IMAD.WIDE R18, R0, 0x8, R4 ;  /* 0x0000000800127825 */ /* 0x000fe200078e0204 */
[----:B------:R-:W-:-:S02]  /*5300*/  DMUL R148, R148, R132 ;  /* 0x0000008494947228 */ /* 0x000fc40000000000 */
[----:B------:R-:W-:Y:S02]  /*5310*/  DFMA R74, R140, R74, R146 ;  /* 0x0000004a8c4a722b */ /* 0x000fe40000000092 */
[----:B------:R-:W-:Y:S01]  /*5320*/  DMUL R116, R116, R132 ;  /* 0x0000008474747228 */ /* 0x000fe20000000000 */
[C---:B---3--:R-:W-:Y:S01]  /*5330*/  IMAD.WIDE R92, R0.reuse, 0x8, R18 ;  /* 0x00000008005c7825 */ /* 0x048fe200078e0212 */
[C---:B------:R-:W-:Y:S02]  /*5340*/  DFMA R94, R140.reuse, R8, R94 ;  /* 0x000000088c5e722b */ /* 0x040fe4000000005e */
[----:B------:R-:W-:Y:S01]  /*5350*/  DFMA R70, R140, R70, R124 ;  /* 0x000000468c46722b */ /* 0x000fe2000000007c */
[----:B------:R1:W-:Y:S01]  /*5360*/  STG.E.64 desc[UR42][R20.64], R74 ;  /* 0x0000004a14007986 */ /* 0x0003e2000c101b2a */
[----:B------:R-:W-:Y:S01]  /*5370*/  DMUL R118, R118, R132 ;  /* 0x0000008476767228 */ /* 0x000fe20000000000 */
[----:B------:R-:W-:Y:S01]  /*5380*/  IMAD.WIDE R96, R0, 0x8, R92 ;  /* 0x0000000800607825 */ /* 0x000fe200078e025c */
[----:B------:R-:W-:-:S02]  /*5390*/  DFMA R50, R140, R50, R128 ;  /* 0x000000328c32722b */ /* 0x000fc40000000080 */
[----:B------:R-:W-:Y:S01]  /*53a0*/  DMUL R134, R134, R132 ;  /* 0x0000008486867228 */ /* 0x000fe20000000000 */
[----:B------:R-:W-:Y:S01]  /*53b0*/  STG.E.64 desc[UR42][R76.64], R70 ;  /* 0x000000464c007986 */ /* 0x000fe2000c101b2a */
[----:B------:R-:W-:Y:S01]  /*53c0*/  DFMA R68, R140, R68, R156 ;  /* 0x000000448c44722b */ /* 0x000fe2000000009c */
[C---:B------:R-:W-:Y:S01]  /*53d0*/  IMAD.WIDE R10, R0.reuse, 0x8, R96 ;  /* 0x00000008000a7825 */ /* 0x040fe200078e0260 */
[-C--:B------:R-:W-:Y:S01]  /*53e0*/  DMUL R2, R2, R132.reuse ;  /* 0x0000008402027228 */ /* 0x080fe20000000000 */
[----:B------:R-:W-:Y:S01]  /*53f0*/  STG.E.64 desc[UR42][R82.64], R50 ;  /* 0x0000003252007986 */ /* 0x000fe2000c101b2a */
[----:B------:R-:W-:Y:S02]  /*5400*/  DMUL R28, R28, R132 ;  /* 0x000000841c1c7228 */ /* 0x000fe40000000000 */
[C---:B------:R-:W-:Y:S01]  /*5410*/  DFMA R42, R140.reuse, R42, R152 ;  /* 0x0000002a8c2a722b */ /* 0x040fe20000000098 */
[----:B------:R-:W-:Y:S01]  /*5420*/  IMAD.WIDE R12, R0, 0x8, R10 ;  /* 0x00000008000c7825 */ /* 0x000fe200078e020a */
[----:B------:R-:W-:Y:S01]  /*5430*/  DFMA R44, R140, R44, R150 ;  /* 0x0000002c8c2c722b */ /* 0x000fe20000000096 */
[----:B------:R-:W-:Y:S01]  /*5440*/  STG.E.64 desc[UR42][R80.64], R68 ;  /* 0x0000004450007986 */ /* 0x000fe2000c101b2a */
[----:B------:R-:W-:-:S02]  /*5450*/  DMUL R98, R98, R132 ;  /* 0x0000008462627228 */ /* 0x000fc40000000000 */
[C---:B------:R-:W-:Y:S01]  /*5460*/  DFMA R100, R140.reuse, R26, R100 ;  /* 0x0000001a8c64722b */ /* 0x040fe20000000064 */
[C---:B0-----:R-:W-:Y:S01]  /*5470*/  IMAD.WIDE R34, R0.reuse, 0x8, R12 ;  /* 0x0000000800227825 */ /* 0x041fe200078e020c */
[C---:B------:R-:W-:Y:S01]  /*5480*/  DFMA R38, R140.reuse, R38, R148 ;  /* 0x000000268c26722b */ /* 0x040fe20000000094 */
[----:B------:R-:W-:Y:S01]  /*5490*/  STG.E.64 desc[UR42][R30.64], R72 ;  /* 0x000000481e007986 */ /* 0x000fe2000c101b2a */
[C---:B------:R-:W-:Y:S02]  /*54a0*/  DFMA R24, R140.reuse, R24, R116 ;  /* 0x000000188c18722b */ /* 0x040fe40000000074 */
[C---:B------:R-:W-:Y:S01]  /*54b0*/  DFMA R48, R140.reuse, R48, R118 ;  /* 0x000000308c30722b */ /* 0x040fe20000000076 */
[----:B------:R-:W-:Y:S01]  /*54c0*/  IMAD.WIDE R52, R0, 0x8, R34 ;  /* 0x0000000800347825 */ /* 0x000fe200078e0222 */
[C---:B------:R-:W-:Y:S01]  /*54d0*/  DFMA R36, R140.reuse, R36, R134 ;  /* 0x000000248c24722b */ /* 0x040fe20000000086 */
[----:B------:R-:W-:Y:S01]  /*54e0*/  STG.E.64 desc[UR42][R32.64], R42 ;  /* 0x0000002a20007986 */ /* 0x000fe2000c101b2a */
[----:B------:R-:W-:-:S02]  /*54f0*/  DFMA R2, R140, R56, R2 ;  /* 0x000000388c02722b */ /* 0x000fc40000000002 */
[----:B------:R-:W-:Y:S01]  /*5500*/  DMUL R86, R86, R132 ;  /* 0x0000008456567228 */ /* 0x000fe20000000000 */
[C---:B------:R-:W-:Y:S01]  /*5510*/  IMAD.WIDE R14, R0.reuse, 0x8, R52 ;  /* 0x00000008000e7825 */ /* 0x040fe200078e0234 */
[----:B------:R-:W-:Y:S01]  /*5520*/  DFMA R28, R140, R54, R28 ;  /* 0x000000368c1c722b */ /* 0x000fe2000000001c */
[----:B------:R-:W-:Y:S01]  /*5530*/  STG.E.64 desc[UR42][R40.64], R44 ;  /* 0x0000002c28007986 */ /* 0x000fe2000c101b2a */
[----:B------:R-:W-:Y:S02]  /*5540*/  DMUL R90, R90, R132 ;  /* 0x000000845a5a7228 */ /* 0x000fe40000000000 */
[C---:B------:R-:W-:Y:S01]  /*5550*/  DFMA R98, R140.reuse, R58, R98 ;  /* 0x0000003a8c62722b */ /* 0x040fe20000000062 */
[C---:B------:R-:W-:Y:S01]  /*5560*/  IMAD.WIDE R16, R0.reuse, 0x8, R14 ;  /* 0x0000000800107825 */ /* 0x040fe200078e020e */
[----:B------:R-:W-:Y:S01]  /*5570*/  STG.E.64 desc[UR42][R46.64], R38 ;  /* 0x000000262e007986 */ /* 0x000fe2000c101b2a */
[C---:B------:R-:W-:Y:S02]  /*5580*/  DFMA R6, R140.reuse, R6, R102 ;  /* 0x000000068c06722b */ /* 0x040fe40000000066 */
[C---:B------:R-:W-:Y:S01]  /*5590*/  DFMA R104, R140.reuse, R66, R104 ;  /* 0x000000428c68722b */ /* 0x040fe20000000068 */
[----:B------:R0:W-:Y:S01]  /*55a0*/  STG.E.64 desc[UR42][R4.64], R24 ;  /* 0x0000001804007986 */ /* 0x0001e2000c101b2a */
[----:B------:R-:W-:Y:S01]  /*55b0*/  IMAD.WIDE R22, R0, 0x8, R16 ;  /* 0x0000000800167825 */ /* 0x000fe200078e0210 */
[----:B------:R-:W-:-:S02]  /*55c0*/  DFMA R86, R140, R62, R86 ;  /* 0x0000003e8c56722b */ /* 0x000fc40000000056 */
[----:B------:R-:W-:Y:S01]  /*55d0*/  STG.E.64 desc[UR42][R18.64], R48 ;  /* 0x0000003012007986 */ /* 0x000fe2000c101b2a */
[----:B------:R-:W-:Y:S01]  /*55e0*/  DFMA R90, R140, R60, R90 ;  /* 0x0000003c8c5a722b */ /* 0x000fe2000000005a */
[C---:B------:R-:W-:Y:S02]  /*55f0*/  IMAD.WIDE R8, R0.reuse, 0x8, R22 ;  /* 0x0000000800087825 */ /* 0x040fe400078e0216 */
[----:B------:R-:W-:Y:S04]  /*5600*/  STG.E.64 desc[UR42][R92.64], R36 ;  /* 0x000000245c007986 */ /* 0x000fe8000c101b2a */
[----:B------:R-:W-:Y:S01]  /*5610*/  STG.E.64 desc[UR42][R96.64], R2 ;  /* 0x0000000260007986 */ /* 0x000fe2000c101b2a */
[----:B------:R-:W-:-:S03]  /*5620*/  IMAD.WIDE R26, R0, 0x8, R8 ;  /* 0x00000008001a7825 */ /* 0x000fc600078e0208 */
[----:B------:R-:W-:Y:S01]  /*5630*/  STG.E.64 desc[UR42][R10.64], R100 ;  /* 0x000000640a007986 */ /* 0x000fe2000c101b2a */
[----:B------:R-:W-:-:S03]  /*5640*/  IMAD.WIDE R54, R0, 0x8, R26 ;  /* 0x0000000800367825 */ /* 0x000fc600078e021a */
[----:B------:R-:W-:Y:S04]  /*5650*/  STG.E.64 desc[UR42][R12.64], R28 ;  /* 0x0000001c0c007986 */ /* 0x000fe8000c101b2a */
[----:B------:R-:W-:Y:S01]  /*5660*/  STG.E.64 desc[UR42][R34.64], R98 ;  /* 0x0000006222007986 */ /* 0x000fe2000c101b2a */
[----:B-1----:R-:W-:-:S03]  /*5670*/  IMAD.WIDE R20, R0, 0x8, R54 ;  /* 0x0000000800147825 */ /* 0x002fc600078e0236 */
[----:B------:R-:W-:Y:S01]  /*5680*/  STG.E.64 desc[UR42][R52.64], R6 ;  /* 0x0000000634007986 */ /* 0x000fe2000c101b2a */
[----:B0-----:R-:W-:-:S03]  /*5690*/  IMAD.WIDE R4, R0, 0x8, R20 ;  /* 0x0000000800047825 */ /* 0x001fc600078e0214 */
[----:B------:R-:W-:Y:S04]  /*56a0*/  STG.E.64 desc[UR42][R14.64], R104 ;  /* 0x000000680e007986 */ /* 0x000fe8000c101b2a */
[----:B------:R-:W-:Y:S04]  /*56b0*/  STG.E.64 desc[UR42][R16.64], R78 ;  /* 0x0000004e10007986 */ /* 0x000fe8000c101b2a */
[----:B------:R-:W-:Y:S04]  /*56c0*/  STG.E.64 desc[UR42][R22.64], R64 ;  /* 0x0000004016007986 */ /* 0x000fe8000c101b2a */
[----:B------:R-:W-:Y:S04]  /*56d0*/  STG.E.64 desc[UR42][R8.64], R88 ;  /* 0x0000005808007986 */ /* 0x000fe8000c101b2a */
[----:B------:R-:W-:Y:S04]  /*56e0*/  STG.E.64 desc[UR42][R26.64], R86 ;  /* 0x000000561a007986 */ /* 0x000fe8000c101b2a */
[----:B------:R-:W-:Y:S04]  /*56f0*/  STG.E.64 desc[UR42][R54.64], R84 ;  /* 0x0000005436007986 */ /* 0x000fe8000c101b2a */
[----:B------:R-:W-:Y:S04]  /*5700*/  STG.E.64 desc[UR42][R20.64], R90 ;  /* 0x0000005a14007986 */ /* 0x000fe8000c101b2a */
[----:B------:R-:W-:Y:S01]  /*5710*/  STG.E.64 desc[UR42][R4.64], R94 ;  /* 0x0000005e04007986 */ /* 0x000fe2000c101b2a */
[----:B------:R-:W-:Y:S05]  /*5720*/  EXIT ;  /* 0x000000000000794d */ /* 0x000fea0003800000 */
        .weak           $__internal_1_$__cuda_sm20_div_rn_f64_full
        .type           $__internal_1_$__cuda_sm20_div_rn_f64_full,@function
        .size           $__internal_1_$__cuda_sm20_div_rn_f64_full,(.L_x_47 - $__internal_1_$__cuda_sm20_div_rn_f64_full)
$__internal_1_$__cuda_sm20_div_rn_f64_full:
[C---:B------:R-:W-:Y:S01]  /*5730*/  FSETP.GEU.AND P0, PT, |R121|.reuse, 1.469367938527859385e-39, PT ;  /* 0x001000007900780b */ /* 0x040fe20003f0e200 */
[----:B------:R-:W-:Y:S01]  /*5740*/  IMAD.MOV.U32 R128, RZ, RZ, 0x1 ;  /* 0x00000001ff807424 */ /* 0x000fe200078e00ff */
[----:B------:R-:W-:Y:S01]  /*5750*/  LOP3.LUT R122, R121, 0x800fffff, RZ, 0xc0, !PT ;  /* 0x800fffff797a7812 */ /* 0x000fe200078ec0ff */
[----:B------:R-:W-:Y:S01]  /*5760*/  IMAD.MOV.U32 R138, RZ, RZ, 0x1ca00000 ;  /* 0x1ca00000ff8a7424 */ /* 0x000fe200078e00ff */
[C---:B------:R-:W-:Y:S01]  /*5770*/  FSETP.GEU.AND P2, PT, |R125|.reuse, 1.469367938527859385e-39, PT ;  /* 0x001000007d00780b */ /* 0x040fe20003f4e200 */
[----:B------:R-:W-:Y:S01]  /*5780*/  BSSY.RECONVERGENT B2, `(.L_x_40) ;  /* 0x0000053000027945 */ /* 0x000fe20003800200 */
[----:B------:R-:W-:Y:S01]  /*5790*/  LOP3.LUT R123, R122, 0x3ff00000, RZ, 0xfc, !PT ;  /* 0x3ff000007a7b7812 */ /* 0x000fe200078efcff */
[----:B------:R-:W-:Y:S01]  /*57a0*/  IMAD.MOV.U32 R122, RZ, RZ, R120 ;  /* 0x000000ffff7a7224 */ /* 0x000fe200078e0078 */
[----:B------:R-:W-:Y:S02]  /*57b0*/  LOP3.LUT R140, R125, 0x7ff00000, RZ, 0xc0, !PT ;  /* 0x7ff000007d8c7812 */ /* 0x000fe400078ec0ff */
[----:B------:R-:W-:-:S03]  /*57c0*/  LOP3.LUT R139, R121, 0x7ff00000, RZ, 0xc0, !PT ;  /* 0x7ff00000798b7812 */ /* 0x000fc600078ec0ff */
[----:B------:R-:W-:Y:S01]  /*57d0*/  @!P0 DMUL R122, R120, 8.98846567431157953865e+307 ;  /* 0x7fe00000787a8828 */ /* 0x000fe20000000000 */
[C---:B------:R-:W-:Y:S01]  /*57e0*/  ISETP.GE.U32.AND P1, PT, R140.reuse, R139, PT ;  /* 0x0000008b8c00720c */ /* 0x040fe20003f26070 */
[----:B------:R-:W-:Y:S02]  /*57f0*/  IMAD.MOV.U32 R112, RZ, RZ, R140 ;  /* 0x000000ffff707224 */ /* 0x000fe400078e008c */
[----:B------:R-:W-:Y:S02]  /*5800*/  @!P2 LOP3.LUT R3, R121, 0x7ff00000, RZ, 0xc0, !PT ;  /* 0x7ff000007903a812 */ /* 0x000fe400078ec0ff */
[----:B------:R-:W0:Y:S02]  /*5810*/  MUFU.RCP64H R129, R123 ;  /* 0x0000007b00817308 */ /* 0x000e240000001800 */
[----:B------:R-:W-:-:S04]  /*5820*/  @!P2 ISETP.GE.U32.AND P3, PT, R140, R3, PT ;  /* 0x000000038c00a20c */ /* 0x000fc80003f66070 */
[----:B------:R-:W-:-:S04]  /*5830*/  @!P2 SEL R3, R138, 0x63400000, !P3 ;  /* 0x634000008a03a807 */ /* 0x000fc80005800000 */
[----:B------:R-:W-:Y:S01]  /*5840*/  @!P2 LOP3.LUT R3, R3, 0x80000000, R125, 0xf8, !PT ;  /* 0x800000000303a812 */ /* 0x000fe200078ef87d */
[----:B0-----:R-:W-:-:S08]  /*5850*/  DFMA R130, R128, -R122, 1 ;  /* 0x3ff000008082742b */ /* 0x001fd0000000087a */
[----:B------:R-:W-:-:S08]  /*5860*/  DFMA R130, R130, R130, R130 ;  /* 0x000000828282722b */ /* 0x000fd00000000082 */
[----:B------:R-:W-:Y:S01]  /*5870*/  DFMA R132, R128, R130, R128 ;  /* 0x000000828084722b */ /* 0x000fe20000000080 */
[----:B------:R-:W-:Y:S01]  /*5880*/  SEL R129, R138, 0x63400000, !P1 ;  /* 0x634000008a817807 */ /* 0x000fe20004800000 */
[----:B------:R-:W-:Y:S01]  /*5890*/  IMAD.MOV.U32 R128, RZ, RZ, R124 ;  /* 0x000000ffff807224 */ /* 0x000fe200078e007c */
[----:B------:R-:W-:Y:S01]  /*58a0*/  @!P2 LOP3.LUT R131, R3, 0x100000, RZ, 0xfc, !PT ;  /* 0x001000000383a812 */ /* 0x000fe200078efcff */
[----:B------:R-:W-:Y:S01]  /*58b0*/  @!P2 IMAD.MOV.U32 R130, RZ, RZ, RZ ;  /* 0x000000ffff82a224 */ /* 0x000fe200078e00ff */
[----:B------:R-:W-:Y:S01]  /*58c0*/  LOP3.LUT R129, R129, 0x800fffff, R125, 0xf8, !PT ;  /* 0x800fffff81817812 */ /* 0x000fe200078ef87d */
[----:B------:R-:W-:Y:S02]  /*58d0*/  IMAD.MOV.U32 R3, RZ, RZ, R139 ;  /* 0x000000ffff037224 */ /* 0x000fe400078e008b */
[----:B------:R-:W-:Y:S01]  /*58e0*/  DFMA R134, R132, -R122, 1 ;  /* 0x3ff000008486742b */ /* 0x000fe2000000087a */
[----:B------:R-:W-:Y:S02]  /*58f0*/  @!P0 LOP3.LUT R3, R123, 0x7ff00000, RZ, 0xc0, !PT ;  /* 0x7ff000007b038812 */ /* 0x000fe400078ec0ff */
[----:B------:R-:W-:-:S03]  /*5900*/  @!P2 DFMA R128, R128, 2, -R130 ;  /* 0x400000008080a82b */ /* 0x000fc60000000882 */
[----:B------:R-:W-:Y:S02]  /*5910*/  VIADD R141, R3, 0xffffffff ;  /* 0xffffffff038d7836 */ /* 0x000fe40000000000 */
[----:B------:R-:W-:-:S05]  /*5920*/  DFMA R132, R132, R134, R132 ;  /* 0x000000868484722b */ /* 0x000fca0000000084 */
[----:B------:R-:W-:-:S03]  /*5930*/  @!P2 LOP3.LUT R112, R129, 0x7ff00000, RZ, 0xc0, !PT ;  /* 0x7ff000008170a812 */ /* 0x000fc600078ec0ff */
[----:B------:R-:W-:Y:S02]  /*5940*/  DMUL R130, R132, R128 ;  /* 0x0000008084827228 */ /* 0x000fe40000000000 */
[----:B------:R-:W-:-:S05]  /*5950*/  VIADD R139, R112, 0xffffffff ;  /* 0xffffffff708b7836 */ /* 0x000fca0000000000 */
[----:B------:R-:W-:Y:S01]  /*5960*/  ISETP.GT.U32.AND P0, PT, R139, 0x7feffffe, PT ;  /* 0x7feffffe8b00780c */ /* 0x000fe20003f04070 */
[----:B------:R-:W-:-:S03]  /*5970*/  DFMA R134, R130, -R122, R128 ;  /* 0x8000007a8286722b */ /* 0x000fc60000000080 */
[----:B------:R-:W-:-:S05]  /*5980*/  ISETP.GT.U32.OR P0, PT, R141, 0x7feffffe, P0 ;  /* 0x7feffffe8d00780c */ /* 0x000fca0000704470 */
[----:B------:R-:W-:-:S08]  /*5990*/  DFMA R132, R132, R134, R130 ;  /* 0x000000868484722b */ /* 0x000fd00000000082 */
[----:B------:R-:W-:Y:S05]  /*59a0*/  @P0 BRA `(.L_x_41) ;  /* 0x00000000006c0947 */ /* 0x000fea0003800000 */
[----:B------:R-:W-:Y:S02]  /*59b0*/  LOP3.LUT R125, R121, 0x7ff00000, RZ, 0xc0, !PT ;  /* 0x7ff00000797d7812 */ /* 0x000fe400078ec0ff */
[----:B------:R-:W-:Y:S02]  /*59c0*/  MOV R124, RZ ;  /* 0x000000ff007c7202 */ /* 0x000fe40000000f00 */
[CC--:B------:R-:W-:Y:S02]  /*59d0*/  VIADDMNMX R3, R140.reuse, -R125.reuse, 0xb9600000, !PT ;  /* 0xb96000008c037446 */ /* 0x0c0fe4000780097d */
[----:B------:R-:W-:Y:S02]  /*59e0*/  ISETP.GE.U32.AND P0, PT, R140, R125, PT ;  /* 0x0000007d8c00720c */ /* 0x000fe40003f06070 */
[----:B------:R-:W-:Y:S02]  /*59f0*/  VIMNMX R3, PT, PT, R3, 0x46a00000, PT ;  /* 0x46a0000003037848 */ /* 0x000fe40003fe0100 */
[----:B------:R-:W-:-:S05]  /*5a00*/  SEL R112, R138, 0x63400000, !P0 ;  /* 0x634000008a707807 */ /* 0x000fca0004000000 */
[----:B------:R-:W-:-:S04]  /*5a10*/  IMAD.IADD R112, R3, 0x1, -R112 ;  /* 0x0000000103707824 */ /* 0x000fc800078e0a70 */
[----:B------:R-:W-:-:S06]  /*5a20*/  VIADD R125, R112, 0x7fe00000 ;  /* 0x7fe00000707d7836 */ /* 0x000fcc0000000000 */
[----:B------:R-:W-:-:S10]  /*5a30*/  DMUL R130, R132, R124 ;  /* 0x0000007c84827228 */ /* 0x000fd40000000000 */
[----:B------:R-:W-:-:S13]  /*5a40*/  FSETP.GTU.AND P0, PT, |R131|, 1.469367938527859385e-39, PT ;  /* 0x001000008300780b */ /* 0x000fda0003f0c200 */
[----:B------:R-:W-:Y:S05]  /*5a50*/  @P0 BRA `(.L_x_42) ;  /* 0x0000000000940947 */ /* 0x000fea0003800000 */
[----:B------:R-:W-:Y:S01]  /*5a60*/  DFMA R122, R132, -R122, R128 ;  /* 0x8000007a847a722b */ /* 0x000fe20000000080 */
[----:B------:R-:W-:-:S09]  /*5a70*/  IMAD.MOV.U32 R124, RZ, RZ, RZ ;  /* 0x000000ffff7c7224 */ /* 0x000fd200078e00ff */
[C---:B------:R-:W-:Y:S02]  /*5a80*/  FSETP.NEU.AND P0, PT, R123.reuse, RZ, PT ;  /* 0x000000ff7b00720b */ /* 0x040fe40003f0d000 */
[----:B------:R-:W-:-:S04]  /*5a90*/  LOP3.LUT R3, R123, 0x80000000, R121, 0x48, !PT ;  /* 0x800000007b037812 */ /* 0x000fc800078e4879 */
[----:B------:R-:W-:-:S07]  /*5aa0*/  LOP3.LUT R125, R3, R125, RZ, 0xfc, !PT ;  /* 0x0000007d037d7212 */ /* 0x000fce00078efcff */
[----:B------:R-:W-:Y:S05]  /*5ab0*/  @!P0 BRA `(.L_x_42) ;  /* 0x00000000007c8947 */ /* 0x000fea0003800000 */
[----:B------:R-:W-:Y:S01]  /*5ac0*/  IMAD.MOV R121, RZ, RZ, -R112 ;  /* 0x000000ffff797224 */ /* 0x000fe200078e0a70 */
[----:B------:R-:W-:Y:S01]  /*5ad0*/  DMUL.RP R124, R132, R124 ;  /* 0x0000007c847c7228 */ /* 0x000fe20000008000 */
[----:B------:R-:W-:-:S06]  /*5ae0*/  IMAD.MOV.U32 R120, RZ, RZ, RZ ;  /* 0x000000ffff787224 */ /* 0x000fcc00078e00ff */
[----:B------:R-:W-:-:S03]  /*5af0*/  DFMA R120, R130, -R120, R132 ;  /* 0x800000788278722b */ /* 0x000fc60000000084 */
[----:B------:R-:W-:-:S03]  /*5b00*/  LOP3.LUT R3, R125, R3, RZ, 0x3c, !PT ;  /* 0x000000037d037212 */ /* 0x000fc600078e3cff */
[----:B------:R-:W-:-:S04]  /*5b10*/  IADD3 R120, PT, PT, -R112, -0x43300000, RZ ;  /* 0xbcd0000070787810 */ /* 0x000fc80007ffe1ff */
[----:B------:R-:W-:-:S04]  /*5b20*/  FSETP.NEU.AND P0, PT, |R121|, R120, PT ;  /* 0x000000787900720b */ /* 0x000fc80003f0d200 */
[----:B------:R-:W-:Y:S02]  /*5b30*/  FSEL R130, R124, R130, !P0 ;  /* 0x000000827c827208 */ /* 0x000fe40004000000 */
[----:B------:R-:W-:Y:S01]  /*5b40*/  FSEL R131, R3, R131, !P0 ;  /* 0x0000008303837208 */ /* 0x000fe20004000000 */
[----:B------:R-:W-:Y:S06]  /*5b50*/  BRA `(.L_x_42) ;  /* 0x0000000000547947 */ /* 0x000fec0003800000 */
.L_x_41:
[----:B------:R-:W-:-:S14]  /*5b60*/  DSETP.NAN.AND P0, PT, R124, R124, PT ;  /* 0x0000007c7c00722a */ /* 0x000fdc0003f08000 */
[----:B------:R-:W-:Y:S05]  /*5b70*/  @P0 BRA `(.L_x_43) ;  /* 0x0000000000440947 */ /* 0x000fea0003800000 */
[----:B------:R-:W-:-:S14]  /*5b80*/  DSETP.NAN.AND P0, PT, R120, R120, PT ;  /* 0x000000787800722a */ /* 0x000fdc0003f08000 */
[----:B------:R-:W-:Y:S05]  /*5b90*/  @P0 BRA `(.L_x_44) ;  /* 0x0000000000300947 */ /* 0x000fea0003800000 */
[----:B------:R-:W-:Y:S01]  /*5ba0*/  ISETP.NE.AND P0, PT, R112, R3, PT ;  /* 0x000000037000720c */ /* 0x000fe20003f05270 */
[----:B------:R-:W-:Y:S02]  /*5bb0*/  IMAD.MOV.U32 R130, RZ, RZ, 0x0 ;  /* 0x00000000ff827424 */ /* 0x000fe400078e00ff */
[----:B------:R-:W-:-:S10]  /*5bc0*/  IMAD.MOV.U32 R131, RZ, RZ, -0x80000 ;  /* 0xfff80000ff837424 */ /* 0x000fd400078e00ff */
[----:B------:R-:W-:Y:S05]  /*5bd0*/  @!P0 BRA `(.L_x_42) ;  /* 0x0000000000348947 */ /* 0x000fea0003800000 */
[----:B------:R-:W-:Y:S02]  /*5be0*/  ISETP.NE.AND P0, PT, R112, 0x7ff00000, PT ;  /* 0x7ff000007000780c */ /* 0x000fe40003f05270 */
[----:B------:R-:W-:Y:S02]  /*5bf0*/  LOP3.LUT R131, R125, 0x80000000, R121, 0x48, !PT ;  /* 0x800000007d837812 */ /* 0x000fe400078e4879 */
[----:B------:R-:W-:-:S13]  /*5c00*/  ISETP.EQ.OR P0, PT, R3, RZ, !P0 ;  /* 0x000000ff0300720c */ /* 0x000fda0004702670 */
[----:B------:R-:W-:Y:S01]  /*5c10*/  @P0 LOP3.LUT R3, R131, 0x7ff00000, RZ, 0xfc, !PT ;  /* 0x7ff0000083030812 */ /* 0x000fe200078efcff */
[----:B------:R-:W-:Y:S02]  /*5c20*/  @!P0 IMAD.MOV.U32 R130, RZ, RZ, RZ ;  /* 0x000000ffff828224 */ /* 0x000fe400078e00ff */
[----:B------:R-:W-:Y:S02]  /*5c30*/  @P0 IMAD.MOV.U32 R130, RZ, RZ, RZ ;  /* 0x000000ffff820224 */ /* 0x000fe400078e00ff */
[----:B------:R-:W-:Y:S01]  /*5c40*/  @P0 IMAD.MOV.U32 R131, RZ, RZ, R3 ;  /* 0x000000ffff830224 */ /* 0x000fe200078e0003 */
[----:B------:R-:W-:Y:S06]  /*5c50*/  BRA `(.L_x_42) ;  /* 0x0000000000147947 */ /* 0x000fec0003800000 */
.L_x_44:
[----:B------:R-:W-:Y:S01]  /*5c60*/  LOP3.LUT R131, R121, 0x80000, RZ, 0xfc, !PT ;  /* 0x0008000079837812 */ /* 0x000fe200078efcff */
[----:B------:R-:W-:Y:S01]  /*5c70*/  IMAD.MOV.U32 R130, RZ, RZ, R120 ;  /* 0x000000ffff827224 */ /* 0x000fe200078e0078 */
[----:B------:R-:W-:Y:S06]  /*5c80*/  BRA `(.L_x_42) ;  /* 0x0000000000087947 */ /* 0x000fec0003800000 */
.L_x_43:
[----:B------:R-:W-:Y:S01]  /*5c90*/  LOP3.LUT R131, R125, 0x80000, RZ, 0xfc, !PT ;  /* 0x000800007d837812 */ /* 0x000fe200078efcff */
[----:B------:R-:W-:-:S07]  /*5ca0*/  IMAD.MOV.U32 R130, RZ, RZ, R124 ;  /* 0x000000ffff827224 */ /* 0x000fce00078e007c */
.L_x_42:
[----:B------:R-:W-:Y:S05]  /*5cb0*/  BSYNC.RECONVERGENT B2 ;  /* 0x0000000000027941 */ /* 0x000fea0003800200 */
.L_x_40:
[----:B------:R-:W-:-:S04]  /*5cc0*/  IMAD.MOV.U32 R3, RZ, RZ, 0x0 ;  /* 0x00000000ff037424 */ /* 0x000fc800078e00ff */
[----:B------:R-:W-:Y:S05]  /*5cd0*/  RET.REL.NODEC R2 `(_Z14lbm_kernel_soaPKdPdiiid) ;  /* 0xffffffa002c87950 */ /* 0x000fea0003c3ffff */
.L_x_45:
        /* <DEDUP_REMOVED lines=10> */
.L_x_47:


//--------------------- .nv.shared.reserved.0     --------------------------
	.section	.nv.shared.reserved.0,"aw",@nobits
	.weak		__nv_reservedSMEM_offset_0_alias
	.size		__nv_reservedSMEM_offset_0_alias, 0, 64
	.other		__nv_reservedSMEM_offset_0_alias,@"STO_CUDA_RESERVED_SHARED STV_DEFAULT"
__nv_reservedSMEM_offset_0_alias:
	.zero		0
	.zero		64


//--------------------- .nv.constant0._Z19lbm_residual_kernelPKdS0_PdS1_iii --------------------------
	.section	.nv.constant0._Z19lbm_residual_kernelPKdS0_PdS1_iii,"a",@progbits
	.sectionflags	@""
	.align	4
.nv.constant0._Z19lbm_residual_kernelPKdS0_PdS1_iii:
	.zero		940


//--------------------- .nv.constant0._Z15apply_bc_kernelPdiiid --------------------------
	.section	.nv.constant0._Z15apply_bc_kernelPdiiid,"a",@progbits
	.sectionflags	@""
	.align	4
.nv.constant0._Z15apply_bc_kernelPdiiid:
	.zero		928


//--------------------- .nv.constant0._Z14lbm_kernel_soaPKdPdiiid --------------------------
	.section	.nv.constant0._Z14lbm_kernel_soaPKdPdiiid,"a",@progbits
	.sectionflags	@""
	.align	4
.nv.constant0._Z14lbm_kernel_soaPKdPdiiid:
	.zero		936


//--------------------- SYMBOLS --------------------------

	.type		.nv.reservedSmem.offset0,@object
	.size		.nv.reservedSmem.offset0,0x4
